	.target	sm_90a

	.elftype	@"ET_EXEC"


//--------------------- .note.nv.tkinfo           --------------------------
	.section	.note.nv.tkinfo,"",@"SHT_NOTE"
	.sectionflags	@"SHF_NOTE_NV_TKINFO"
	.tkinfo
        /*0018*/ 	.word	0x00000002
        /*0030*/ 	.string	""
        /*0030*/ 	.string	"ptxas"
        /*0030*/ 	.string	"Cuda compilation tools, release 13.0, V13.0.88"
        /*0030*/ 	.string	"Build cuda_13.0.r13.0/compiler.36424714_0"
        /*0030*/ 	.string	"-v  -suppress-debug-info  -lineinfo  -arch sm_90a "



//--------------------- .note.nv.cuinfo           --------------------------
	.section	.note.nv.cuinfo,"",@"SHT_NOTE"
	.sectionflags	@"SHF_NOTE_NV_CUINFO"
        /*0018*/ 	.short	0x0002
        /*001a*/ 	.short	0x005a
        /*001c*/ 	.short	0x0082
	.zero		2


//--------------------- .nv.info                  --------------------------
	.section	.nv.info,"",@"SHT_CUDA_INFO"
	.align	4


	//----- nvinfo : EIATTR_REGCOUNT
	.align		4
        /*0000*/ 	.byte	0x04, 0x2f
        /*0002*/ 	.short	(.L_1 - .L_0)
	.align		4
.L_0:
        /*0004*/ 	.word	index@(matmul_kernel)
        /*0008*/ 	.word	0x000000ff


	//----- nvinfo : EIATTR_FRAME_SIZE
	.align		4
.L_1:
        /*000c*/ 	.byte	0x04, 0x11
        /*000e*/ 	.short	(.L_3 - .L_2)
	.align		4
.L_2:
        /*0010*/ 	.word	index@(matmul_kernel)
        /*0014*/ 	.word	0x000016c8


	//----- nvinfo : EIATTR_MIN_STACK_SIZE
	.align		4
.L_3:
        /*0018*/ 	.byte	0x04, 0x12
        /*001a*/ 	.short	(.L_5 - .L_4)
	.align		4
.L_4:
        /*001c*/ 	.word	index@(matmul_kernel)
        /*0020*/ 	.word	0x000016c8
.L_5:


//--------------------- .nv.compat                --------------------------
	.section	.nv.compat,"",@"SHT_CUDA_COMPAT_INFO"
	.align	4
        /*0000*/ 	.byte	0x02, 0x09, 0x01, 0x00, 0x02, 0x02, 0x04, 0x00, 0x02, 0x05, 0x05, 0x00, 0x03, 0x07, 0x01, 0x01
        /*0010*/ 	.byte	0x02, 0x03, 0x00, 0x00, 0x02, 0x06, 0x01, 0x00, 0x04, 0x0b, 0x08, 0x00, 0x00, 0x00, 0x00, 0x00
        /*0020*/ 	.byte	0x00, 0x00, 0x00, 0x00


//--------------------- .nv.info.matmul_kernel    --------------------------
	.section	.nv.info.matmul_kernel,"",@"SHT_CUDA_INFO"
	.sectionflags	@""
	.align	4


	//----- nvinfo : EIATTR_CUDA_API_VERSION
	.align		4
        /*0000*/ 	.byte	0x04, 0x37
        /*0002*/ 	.short	(.L_7 - .L_6)
.L_6:
        /*0004*/ 	.word	0x00000082


	//----- nvinfo : EIATTR_KPARAM_INFO
	.align		4
.L_7:
        /*0008*/ 	.byte	0x04, 0x17
        /*000a*/ 	.short	(.L_9 - .L_8)
.L_8:
        /*000c*/ 	.word	0x00000000
        /*0010*/ 	.short	0x000d
        /*0012*/ 	.short	0x0048
        /*0014*/ 	.byte	0x00, 0xf4, 0x21, 0x00


	//----- nvinfo : EIATTR_KPARAM_INFO
	.align		4
.L_9:
        /*0018*/ 	.byte	0x04, 0x17
        /*001a*/ 	.short	(.L_11 - .L_10)
.L_10:
        /*001c*/ 	.word	0x00000000
        /*0020*/ 	.short	0x000c
        /*0022*/ 	.short	0x0040
        /*0024*/ 	.byte	0x00, 0xf4, 0x21, 0x00


	//----- nvinfo : EIATTR_KPARAM_INFO
	.align		4
.L_11:
        /*0028*/ 	.byte	0x04, 0x17
        /*002a*/ 	.short	(.L_13 - .L_12)
.L_12:
        /*002c*/ 	.word	0x00000000
        /*0030*/ 	.short	0x000b
        /*0032*/ 	.short	0x0038
        /*0034*/ 	.byte	0x00, 0xf0, 0x11, 0x00


	//----- nvinfo : EIATTR_KPARAM_INFO
	.align		4
.L_13:
        /*0038*/ 	.byte	0x04, 0x17
        /*003a*/ 	.short	(.L_15 - .L_14)
.L_14:
        /*003c*/ 	.word	0x00000000
        /*0040*/ 	.short	0x000a
        /*0042*/ 	.short	0x0034
        /*0044*/ 	.byte	0x00, 0xf0, 0x11, 0x00


	//----- nvinfo : EIATTR_KPARAM_INFO
	.align		4
.L_15:
        /*0048*/ 	.byte	0x04, 0x17
        /*004a*/ 	.short	(.L_17 - .L_16)
.L_16:
        /*004c*/ 	.word	0x00000000
        /*0050*/ 	.short	0x0009
        /*0052*/ 	.short	0x0030
        /*0054*/ 	.byte	0x00, 0xf0, 0x11, 0x00


	//----- nvinfo : EIATTR_KPARAM_INFO
	.align		4
.L_17:
        /*0058*/ 	.byte	0x04, 0x17
        /*005a*/ 	.short	(.L_19 - .L_18)
.L_18:
        /*005c*/ 	.word	0x00000000
        /*0060*/ 	.short	0x0008
        /*0062*/ 	.short	0x002c
        /*0064*/ 	.byte	0x00, 0xf0, 0x11, 0x00


	//----- nvinfo : EIATTR_KPARAM_INFO
	.align		4
.L_19:
        /*0068*/ 	.byte	0x04, 0x17
        /*006a*/ 	.short	(.L_21 - .L_20)
.L_20:
        /*006c*/ 	.word	0x00000000
        /*0070*/ 	.short	0x0007
        /*0072*/ 	.short	0x0028
        /*0074*/ 	.byte	0x00, 0xf0, 0x11, 0x00


	//----- nvinfo : EIATTR_KPARAM_INFO
	.align		4
.L_21:
        /*0078*/ 	.byte	0x04, 0x17
        /*007a*/ 	.short	(.L_23 - .L_22)
.L_22:
        /*007c*/ 	.word	0x00000000
        /*0080*/ 	.short	0x0006
        /*0082*/ 	.short	0x0024
        /*0084*/ 	.byte	0x00, 0xf0, 0x11, 0x00


	//----- nvinfo : EIATTR_KPARAM_INFO
	.align		4
.L_23:
        /*0088*/ 	.byte	0x04, 0x17
        /*008a*/ 	.short	(.L_25 - .L_24)
.L_24:
        /*008c*/ 	.word	0x00000000
        /*0090*/ 	.short	0x0005
        /*0092*/ 	.short	0x0020
        /*0094*/ 	.byte	0x00, 0xf0, 0x11, 0x00


	//----- nvinfo : EIATTR_KPARAM_INFO
	.align		4
.L_25:
        /*0098*/ 	.byte	0x04, 0x17
        /*009a*/ 	.short	(.L_27 - .L_26)
.L_26:
        /*009c*/ 	.word	0x00000000
        /*00a0*/ 	.short	0x0004
        /*00a2*/ 	.short	0x001c
        /*00a4*/ 	.byte	0x00, 0xf0, 0x11, 0x00


	//----- nvinfo : EIATTR_KPARAM_INFO
	.align		4
.L_27:
        /*00a8*/ 	.byte	0x04, 0x17
        /*00aa*/ 	.short	(.L_29 - .L_28)
.L_28:
        /*00ac*/ 	.word	0x00000000
        /*00b0*/ 	.short	0x0003
        /*00b2*/ 	.short	0x0018
        /*00b4*/ 	.byte	0x00, 0xf0, 0x11, 0x00


	//----- nvinfo : EIATTR_KPARAM_INFO
	.align		4
.L_29:
        /*00b8*/ 	.byte	0x04, 0x17
        /*00ba*/ 	.short	(.L_31 - .L_30)
.L_30:
        /*00bc*/ 	.word	0x00000000
        /*00c0*/ 	.short	0x0002
        /*00c2*/ 	.short	0x0010
        /*00c4*/ 	.byte	0x00, 0xf4, 0x21, 0x00


	//----- nvinfo : EIATTR_KPARAM_INFO
	.align		4
.L_31:
        /*00c8*/ 	.byte	0x04, 0x17
        /*00ca*/ 	.short	(.L_33 - .L_32)
.L_32:
        /*00cc*/ 	.word	0x00000000
        /*00d0*/ 	.short	0x0001
        /*00d2*/ 	.short	0x0008
        /*00d4*/ 	.byte	0x00, 0xf4, 0x21, 0x00


	//----- nvinfo : EIATTR_KPARAM_INFO
	.align		4
.L_33:
        /*00d8*/ 	.byte	0x04, 0x17
        /*00da*/ 	.short	(.L_35 - .L_34)
.L_34:
        /*00dc*/ 	.word	0x00000000
        /*00e0*/ 	.short	0x0000
        /*00e2*/ 	.short	0x0000
        /*00e4*/ 	.byte	0x00, 0xf4, 0x21, 0x00


	//----- nvinfo : EIATTR_SPARSE_MMA_MASK
	.align		4
.L_35:
        /*00e8*/ 	.byte	0x03, 0x50
        /*00ea*/ 	.short	0x0000


	//----- nvinfo : EIATTR_MAXREG_COUNT
	.align		4
        /*00ec*/ 	.byte	0x03, 0x1b
        /*00ee*/ 	.short	0x00ff


	//----- nvinfo : EIATTR_NUM_BARRIERS
	.align		4
        /*00f0*/ 	.byte	0x02, 0x4c
        /*00f2*/ 	.byte	0x01
	.zero		1


	//----- nvinfo : EIATTR_ANNOTATIONS
	.align		4
        /*00f4*/ 	.byte	0x04, 0x55
        /*00f6*/ 	.short	(.L_37 - .L_36)


	//   ....[0]....
.L_36:
        /*00f8*/ 	.word	0x00000001
        /*00fc*/ 	.byte	0xf0, 0x00, 0x00, 0x00, 0x01, 0x00, 0x00, 0x00, 0x70, 0x07, 0x00, 0x00, 0x01, 0x00, 0x00, 0x00
        /* <DEDUP_REMOVED lines=3263> */
        /*ccfc*/ 	.byte	0x20, 0x75, 0x04, 0x00, 0x01, 0x00, 0x00, 0x00, 0xe0, 0x75, 0x04, 0x00


	//----- nvinfo : EIATTR_MERCURY_ISA_VERSION
	.align		4
.L_37:
        /*cd08*/ 	.byte	0x03, 0x5f
        /*cd0a*/ 	.short	0x0101


	//----- nvinfo : EIATTR_EXIT_INSTR_OFFSETS
	.align		4
        /*cd0c*/ 	.byte	0x04, 0x1c
        /*cd0e*/ 	.short	(.L_39 - .L_38)


	//   ....[0]....
.L_38:
        /*cd10*/ 	.word	0x0004d3a0


	//   ....[1]....
        /*cd14*/ 	.word	0x0004d3c0


	//----- nvinfo : EIATTR_REQNTID
	.align		4
.L_39:
        /*cd18*/ 	.byte	0x04, 0x10
        /*cd1a*/ 	.short	(.L_41 - .L_40)
.L_40:
        /*cd1c*/ 	.word	0x00000080
        /*cd20*/ 	.word	0x00000001
        /*cd24*/ 	.word	0x00000001


	//----- nvinfo : EIATTR_CBANK_PARAM_SIZE
	.align		4
.L_41:
        /*cd28*/ 	.byte	0x03, 0x19
        /*cd2a*/ 	.short	0x0050


	//----- nvinfo : EIATTR_PARAM_CBANK
	.align		4
        /*cd2c*/ 	.byte	0x04, 0x0a
        /*cd2e*/ 	.short	(.L_43 - .L_42)
	.align		4
.L_42:
        /*cd30*/ 	.word	index@(.nv.constant0.matmul_kernel)
        /*cd34*/ 	.short	0x0210
        /*cd36*/ 	.short	0x0050


	//----- nvinfo : EIATTR_SW_WAR
	.align		4
.L_43:
        /*cd38*/ 	.byte	0x04, 0x36
        /*cd3a*/ 	.short	(.L_45 - .L_44)
.L_44:
        /*cd3c*/ 	.word	0x00000008
.L_45:


//--------------------- .nv.callgraph             --------------------------
	.section	.nv.callgraph,"",@"SHT_CUDA_CALLGRAPH"
	.align	4
	.sectionentsize	8
	.align		4
        /*0000*/ 	.word	0x00000000
	.align		4
        /*0004*/ 	.word	0xffffffff
	.align		4
        /*0008*/ 	.word	0x00000000
	.align		4
        /*000c*/ 	.word	0xfffffffe
	.align		4
        /*0010*/ 	.word	0x00000000
	.align		4
        /*0014*/ 	.word	0xfffffffd
	.align		4
        /*0018*/ 	.word	0x00000000
	.align		4
        /*001c*/ 	.word	0xfffffffc


//--------------------- .text.matmul_kernel       --------------------------
	.section	.text.matmul_kernel,"ax",@progbits
	.align	128
        .global         matmul_kernel
        .type           matmul_kernel,@function
        .size           matmul_kernel,(.L_x_3 - matmul_kernel)
        .other          matmul_kernel,@"STO_CUDA_ENTRY STV_DEFAULT"
matmul_kernel:
.text.matmul_kernel:
[----:B------:R-:W1:Y:S08]  /*0000*/  LDC R1, c[0x0][0x28] ;  /* 0x00000a00ff017b82 */ /* 0x000e700000000800 */
[----:B------:R-:W2:Y:S01]  /*0010*/  LDC.64 R2, c[0x0][0x228] ;  /* 0x00008a00ff027b82 */ /* 0x000ea20000000a00 */
[----:B------:R-:W3:Y:S01]  /*0020*/  S2R R7, SR_CTAID.X ;  /* 0x0000000000077919 */ /* 0x000ee20000002500 */
[----:B------:R-:W-:Y:S01]  /*0030*/  ULDC.64 UR4, c[0x0][0x218] ;  /* 0x0000860000047ab9 */ /* 0x000fe20000000a00 */
[----:B-1----:R-:W-:Y:S01]  /*0040*/  VIADD R1, R1, 0xffffe938 ;  /* 0xffffe93801017836 */ /* 0x002fe20000000000 */
[----:B------:R-:W-:Y:S01]  /*0050*/  ULDC.64 UR6, c[0x0][0x210] ;  /* 0x0000840000067ab9 */ /* 0x000fe20000000a00 */
[----:B------:R-:W1:Y:S01]  /*0060*/  S2R R47, SR_TID.X ;  /* 0x00000000002f7919 */ /* 0x000e620000002100 */
[----:B------:R-:W-:Y:S01]  /*0070*/  UMOV UR8, 0x400 ;  /* 0x0000040000087882 */ /* 0x000fe20000000000 */
[----:B------:R-:W-:Y:S01]  /*0080*/  ULDC.64 UR10, c[0x0][0x208] ;  /* 0x00008200000a7ab9 */ /* 0x000fe20000000a00 */
[----:B------:R-:W4:Y:S01]  /*0090*/  LDC.64 R232, c[0x0][0x238] ;  /* 0x00008e00ffe87b82 */ /* 0x000f220000000a00 */
[----:B--2---:R-:W-:Y:S01]  /*00a0*/  VIADD R0, R3, 0xff ;  /* 0x000000ff03007836 */ /* 0x004fe20000000000 */
[----:B------:R-:W-:-:S02]  /*00b0*/  IABS R15, R2 ;  /* 0x00000002000f7213 */ /* 0x000fc40000000000 */
[----:B------:R-:W-:Y:S02]  /*00c0*/  LOP3.LUT R241, RZ, R3, RZ, 0x33, !PT ;  /* 0x00000003fff17212 */ /* 0x000fe400078e33ff */
[----:B------:R-:W-:Y:S02]  /*00d0*/  SHF.R.S32.HI R5, RZ, 0x1f, R0 ;  /* 0x0000001fff057819 */ /* 0x000fe40000011400 */
[----:B------:R-:W-:Y:S01]  /*00e0*/  LOP3.LUT R237, RZ, R2, RZ, 0x33, !PT ;  /* 0x00000002ffed7212 */ /* 0x000fe200078e33ff */
[----:B----4-:R2:W-:Y:S01]  /*00f0*/  STL [R1+0xe88], R233 ;  /* 0x000e88e901007387 */ /* 0x0105e20000100800 */
[----:B------:R-:W-:Y:S02]  /*0100*/  LEA.HI R5, R5, R0, RZ, 0x8 ;  /* 0x0000000005057211 */ /* 0x000fe400078f40ff */
[----:B---3--:R-:W-:Y:S02]  /*0110*/  IABS R10, R7 ;  /* 0x00000007000a7213 */ /* 0x008fe40000000000 */
[----:B------:R-:W-:-:S02]  /*0120*/  SHF.R.S32.HI R5, RZ, 0x8, R5 ;  /* 0x00000008ff057819 */ /* 0x000fc40000011405 */
[----:B-1----:R-:W-:Y:S02]  /*0130*/  SHF.R.U32.HI R17, RZ, 0x6, R47 ;  /* 0x00000006ff117819 */ /* 0x002fe4000001162f */
[----:B------:R-:W-:Y:S02]  /*0140*/  SHF.L.U32 R6, R5, 0x3, RZ ;  /* 0x0000000305067819 */ /* 0x000fe400000006ff */
[C---:B------:R-:W-:Y:S02]  /*0150*/  LOP3.LUT R251, R47.reuse, 0x7f, RZ, 0xc0, !PT ;  /* 0x0000007f2ffb7812 */ /* 0x040fe400078ec0ff */
[-C--:B------:R-:W-:Y:S02]  /*0160*/  IABS R9, R6.reuse ;  /* 0x0000000600097213 */ /* 0x080fe40000000000 */
[----:B------:R-:W-:Y:S02]  /*0170*/  IABS R12, R6 ;  /* 0x00000006000c7213 */ /* 0x000fe40000000000 */
[----:B------:R-:W1:Y:S01]  /*0180*/  I2F.RP R0, R9 ;  /* 0x0000000900007306 */ /* 0x000e620000209400 */
[----:B------:R-:W-:-:S07]  /*0190*/  LOP3.LUT R252, R47, 0x3f, RZ, 0xc0, !PT ;  /* 0x0000003f2ffc7812 */ /* 0x000fce00078ec0ff */
[----:B-1----:R-:W1:Y:S02]  /*01a0*/  MUFU.RCP R0, R0 ;  /* 0x0000000000007308 */ /* 0x002e640000001000 */
[----:B-1----:R-:W-:Y:S02]  /*01b0*/  VIADD R4, R0, 0xffffffe ;  /* 0x0ffffffe00047836 */ /* 0x002fe40000000000 */
[----:B------:R-:W-:-:S04]  /*01c0*/  IMAD.MOV R0, RZ, RZ, -R12 ;  /* 0x000000ffff007224 */ /* 0x000fc800078e0a0c */
[----:B------:R1:W3:Y:S02]  /*01d0*/  F2I.FTZ.U32.TRUNC.NTZ R5, R4 ;  /* 0x0000000400057305 */ /* 0x0002e4000021f000 */
[----:B-1----:R-:W-:Y:S02]  /*01e0*/  IMAD.MOV.U32 R4, RZ, RZ, RZ ;  /* 0x000000ffff047224 */ /* 0x002fe400078e00ff */
[----:B---3--:R-:W-:-:S04]  /*01f0*/  IMAD.MOV R8, RZ, RZ, -R5 ;  /* 0x000000ffff087224 */ /* 0x008fc800078e0a05 */
[----:B------:R-:W-:Y:S01]  /*0200*/  IMAD R11, R8, R9, RZ ;  /* 0x00000009080b7224 */ /* 0x000fe200078e02ff */
[----:B------:R-:W-:-:S03]  /*0210*/  MOV R8, R10 ;  /* 0x0000000a00087202 */ /* 0x000fc60000000f00 */
[----:B------:R-:W-:-:S06]  /*0220*/  IMAD.HI.U32 R5, R5, R11, R4 ;  /* 0x0000000b05057227 */ /* 0x000fcc00078e0004 */
[----:B------:R-:W-:-:S04]  /*0230*/  IMAD.HI.U32 R5, R5, R8, RZ ;  /* 0x0000000805057227 */ /* 0x000fc800078e00ff */
[----:B------:R-:W-:-:S05]  /*0240*/  IMAD R0, R5, R0, R8 ;  /* 0x0000000005007224 */ /* 0x000fca00078e0208 */
[----:B------:R-:W-:-:S13]  /*0250*/  ISETP.GT.U32.AND P1, PT, R9, R0, PT ;  /* 0x000000000900720c */ /* 0x000fda0003f24070 */
[-C--:B------:R-:W-:Y:S01]  /*0260*/  @!P1 IADD3 R0, R0, -R9.reuse, RZ ;  /* 0x8000000900009210 */ /* 0x080fe20007ffe0ff */
[----:B------:R-:W-:Y:S01]  /*0270*/  @!P1 VIADD R5, R5, 0x1 ;  /* 0x0000000105059836 */ /* 0x000fe20000000000 */
[----:B------:R-:W-:Y:S02]  /*0280*/  ISETP.NE.AND P1, PT, R6, RZ, PT ;  /* 0x000000ff0600720c */ /* 0x000fe40003f25270 */
[----:B------:R-:W-:Y:S02]  /*0290*/  ISETP.GE.U32.AND P0, PT, R0, R9, PT ;  /* 0x000000090000720c */ /* 0x000fe40003f06070 */
[----:B------:R-:W-:-:S04]  /*02a0*/  LOP3.LUT R0, R7, R6, RZ, 0x3c, !PT ;  /* 0x0000000607007212 */ /* 0x000fc800078e3cff */
[----:B------:R-:W-:Y:S01]  /*02b0*/  ISETP.GE.AND P2, PT, R0, RZ, PT ;  /* 0x000000ff0000720c */ /* 0x000fe20003f46270 */
[----:B------:R-:W-:-:S06]  /*02c0*/  VIADD R0, R2, 0xff ;  /* 0x000000ff02007836 */ /* 0x000fcc0000000000 */
[----:B------:R-:W-:-:S05]  /*02d0*/  @P0 VIADD R5, R5, 0x1 ;  /* 0x0000000105050836 */ /* 0x000fca0000000000 */
[----:B------:R-:W-:Y:S02]  /*02e0*/  MOV R4, R5 ;  /* 0x0000000500047202 */ /* 0x000fe40000000f00 */
[----:B------:R-:W-:-:S03]  /*02f0*/  SHF.R.S32.HI R5, RZ, 0x1f, R0 ;  /* 0x0000001fff057819 */ /* 0x000fc60000011400 */
[----:B------:R-:W-:Y:S01]  /*0300*/  @!P2 IMAD.MOV R4, RZ, RZ, -R4 ;  /* 0x000000ffff04a224 */ /* 0x000fe200078e0a04 */
[----:B------:R-:W-:Y:S02]  /*0310*/  @!P1 LOP3.LUT R4, RZ, R6, RZ, 0x33, !PT ;  /* 0x00000006ff049212 */ /* 0x000fe400078e33ff */
[----:B------:R-:W-:Y:S02]  /*0320*/  LEA.HI R5, R5, R0, RZ, 0x8 ;  /* 0x0000000005057211 */ /* 0x000fe400078f40ff */
[----:B------:R-:W-:Y:S01]  /*0330*/  SHF.L.U32 R12, R4, 0x3, RZ ;  /* 0x00000003040c7819 */ /* 0x000fe200000006ff */
[----:B------:R-:W-:-:S03]  /*0340*/  IMAD.MOV R4, RZ, RZ, -R4 ;  /* 0x000000ffff047224 */ /* 0x000fc600078e0a04 */
[----:B------:R-:W-:Y:S01]  /*0350*/  LEA.HI.SX32 R5, R5, -R12, 0x18 ;  /* 0x8000000c05057211 */ /* 0x000fe200078fc2ff */
[----:B------:R-:W-:Y:S02]  /*0360*/  IMAD R13, R6, R4, R7 ;  /* 0x00000004060d7224 */ /* 0x000fe400078e0207 */
[----:B------:R-:W-:Y:S01]  /*0370*/  IMAD.MOV.U32 R4, RZ, RZ, RZ ;  /* 0x000000ffff047224 */ /* 0x000fe200078e00ff */
[----:B------:R-:W-:-:S04]  /*0380*/  VIMNMX R14, R5, 0x8, PT ;  /* 0x00000008050e7848 */ /* 0x000fc80003fe0100 */
[-C--:B------:R-:W-:Y:S02]  /*0390*/  IABS R8, R14.reuse ;  /* 0x0000000e00087213 */ /* 0x080fe40000000000 */
[----:B------:R-:W-:Y:S02]  /*03a0*/  IABS R6, R14 ;  /* 0x0000000e00067213 */ /* 0x000fe40000000000 */
[----:B------:R-:W1:Y:S08]  /*03b0*/  I2F.RP R0, R8 ;  /* 0x0000000800007306 */ /* 0x000e700000209400 */
[----:B-1----:R-:W1:Y:S02]  /*03c0*/  MUFU.RCP R0, R0 ;  /* 0x0000000000007308 */ /* 0x002e640000001000 */
[----:B-1----:R-:W-:Y:S01]  /*03d0*/  VIADD R5, R0, 0xffffffe ;  /* 0x0ffffffe00057836 */ /* 0x002fe20000000000 */
[----:B------:R-:W-:-:S05]  /*03e0*/  IABS R0, R3 ;  /* 0x0000000300007213 */ /* 0x000fca0000000000 */
[----:B------:R-:W1:Y:S02]  /*03f0*/  F2I.FTZ.U32.TRUNC.NTZ R5, R5 ;  /* 0x0000000500057305 */ /* 0x000e64000021f000 */
[----:B-1----:R-:W-:-:S05]  /*0400*/  IADD3 R9, RZ, -R5, RZ ;  /* 0x80000005ff097210 */ /* 0x002fca0007ffe0ff */
[----:B------:R-:W-:Y:S01]  /*0410*/  IMAD.MOV.U32 R7, RZ, RZ, R9 ;  /* 0x000000ffff077224 */ /* 0x000fe200078e0009 */
[----:B------:R-:W-:-:S03]  /*0420*/  IABS R9, R13 ;  /* 0x0000000d00097213 */ /* 0x000fc60000000000 */
[----:B------:R-:W-:-:S04]  /*0430*/  IMAD R7, R7, R8, RZ ;  /* 0x0000000807077224 */ /* 0x000fc800078e02ff */
[----:B------:R-:W-:Y:S01]  /*0440*/  IMAD.HI.U32 R4, R5, R7, R4 ;  /* 0x0000000705047227 */ /* 0x000fe200078e0004 */
[----:B------:R-:W-:Y:S01]  /*0450*/  IADD3 R5, RZ, -R6, RZ ;  /* 0x80000006ff057210 */ /* 0x000fe20007ffe0ff */
[----:B------:R-:W1:Y:S04]  /*0460*/  I2F.RP R7, R0 ;  /* 0x0000000000077306 */ /* 0x000e680000209400 */
[----:B------:R-:W-:-:S04]  /*0470*/  IMAD.HI.U32 R4, R4, R9, RZ ;  /* 0x0000000904047227 */ /* 0x000fc800078e00ff */
[----:B------:R-:W-:Y:S01]  /*0480*/  IMAD R5, R4, R5, R9 ;  /* 0x0000000504057224 */ /* 0x000fe200078e0209 */
[----:B------:R-:W3:Y:S04]  /*0490*/  I2F.RP R6, R15 ;  /* 0x0000000f00067306 */ /* 0x000ee80000209400 */
[----:B------:R-:W-:-:S04]  /*04a0*/  ISETP.GT.U32.AND P1, PT, R8, R5, PT ;  /* 0x000000050800720c */ /* 0x000fc80003f24070 */
[----:B-1----:R-:W1:Y:S08]  /*04b0*/  MUFU.RCP R7, R7 ;  /* 0x0000000700077308 */ /* 0x002e700000001000 */
[----:B---3--:R-:W3:Y:S01]  /*04c0*/  MUFU.RCP R6, R6 ;  /* 0x0000000600067308 */ /* 0x008ee20000001000 */
[----:B------:R-:W-:Y:S02]  /*04d0*/  @!P1 IMAD.IADD R5, R5, 0x1, -R8 ;  /* 0x0000000105059824 */ /* 0x000fe400078e0a08 */
[----:B------:R-:W-:Y:S01]  /*04e0*/  @!P1 VIADD R4, R4, 0x1 ;  /* 0x0000000104049836 */ /* 0x000fe20000000000 */
[----:B------:R-:W-:-:S02]  /*04f0*/  ISETP.NE.AND P1, PT, R14, RZ, PT ;  /* 0x000000ff0e00720c */ /* 0x000fc40003f25270 */
[----:B------:R-:W-:Y:S02]  /*0500*/  ISETP.GE.U32.AND P0, PT, R5, R8, PT ;  /* 0x000000080500720c */ /* 0x000fe40003f06070 */
[----:B------:R-:W-:Y:S01]  /*0510*/  LOP3.LUT R5, R13, R14, RZ, 0x3c, !PT ;  /* 0x0000000e0d057212 */ /* 0x000fe200078e3cff */
[----:B-1----:R-:W-:-:S03]  /*0520*/  VIADD R10, R7, 0xffffffe ;  /* 0x0ffffffe070a7836 */ /* 0x002fc60000000000 */
[----:B------:R-:W-:Y:S01]  /*0530*/  ISETP.GE.AND P2, PT, R5, RZ, PT ;  /* 0x000000ff0500720c */ /* 0x000fe20003f46270 */
[----:B------:R1:W-:Y:S01]  /*0540*/  F2I.FTZ.U32.TRUNC.NTZ R11, R10 ;  /* 0x0000000a000b7305 */ /* 0x0003e2000021f000 */
[----:B------:R-:W-:Y:S01]  /*0550*/  SHF.L.U32 R5, R47, 0x2, RZ ;  /* 0x000000022f057819 */ /* 0x000fe200000006ff */
[----:B---3--:R-:W-:-:S04]  /*0560*/  VIADD R8, R6, 0xffffffe ;  /* 0x0ffffffe06087836 */ /* 0x008fc80000000000 */
[----:B------:R-:W-:Y:S02]  /*0570*/  @P0 IADD3 R4, R4, 0x1, RZ ;  /* 0x0000000104040810 */ /* 0x000fe40007ffe0ff */
[----:B------:R-:W3:Y:S01]  /*0580*/  F2I.FTZ.U32.TRUNC.NTZ R9, R8 ;  /* 0x0000000800097305 */ /* 0x000ee2000021f000 */
[----:B-1----:R-:W-:Y:S02]  /*0590*/  MOV R10, RZ ;  /* 0x000000ff000a7202 */ /* 0x002fe40000000f00 */
[----:B------:R-:W-:Y:S01]  /*05a0*/  IMAD.MOV.U32 R16, RZ, RZ, R4 ;  /* 0x000000ffff107224 */ /* 0x000fe200078e0004 */
[----:B------:R-:W-:-:S04]  /*05b0*/  SHF.R.S32.HI R4, RZ, 0x6, R47 ;  /* 0x00000006ff047819 */ /* 0x000fc8000001142f */
[----:B------:R-:W-:Y:S02]  /*05c0*/  @!P2 IADD3 R16, -R16, RZ, RZ ;  /* 0x000000ff1010a210 */ /* 0x000fe40007ffe1ff */
[----:B------:R-:W-:Y:S02]  /*05d0*/  @!P1 LOP3.LUT R16, RZ, R14, RZ, 0x33, !PT ;  /* 0x0000000eff109212 */ /* 0x000fe400078e33ff */
[----:B------:R-:W-:-:S03]  /*05e0*/  SGXT R4, R4, 0x1 ;  /* 0x000000010404781a */ /* 0x000fc60000000200 */
[----:B------:R-:W-:Y:S01]  /*05f0*/  IMAD.MOV R7, RZ, RZ, -R16 ;  /* 0x000000ffff077224 */ /* 0x000fe200078e0a10 */
[----:B------:R-:W-:Y:S01]  /*0600*/  LOP3.LUT R6, R4, 0x90, RZ, 0xc0, !PT ;  /* 0x0000009004067812 */ /* 0x000fe200078ec0ff */
[----:B---3--:R-:W-:Y:S02]  /*0610*/  IMAD.MOV R8, RZ, RZ, -R9 ;  /* 0x000000ffff087224 */ /* 0x008fe400078e0a09 */
[----:B------:R-:W-:Y:S01]  /*0620*/  IMAD R4, R14, R7, R13 ;  /* 0x000000070e047224 */ /* 0x000fe200078e020d */
[----:B------:R-:W-:Y:S01]  /*0630*/  LOP3.LUT R13, R6, 0x7c, R5, 0x78, !PT ;  /* 0x0000007c060d7812 */ /* 0x000fe200078e7805 */
[----:B------:R-:W-:Y:S01]  /*0640*/  IMAD.MOV R7, RZ, RZ, -R11 ;  /* 0x000000ffff077224 */ /* 0x000fe200078e0a0b */
[----:B------:R-:W-:Y:S01]  /*0650*/  SGXT.U32 R5, R17, 0x1 ;  /* 0x000000011105781a */ /* 0x000fe20000000000 */
[----:B------:R-:W-:Y:S02]  /*0660*/  IMAD.SHL.U32 R6, R16, 0x100, RZ ;  /* 0x0000010010067824 */ /* 0x000fe400078e00ff */
[----:B------:R-:W-:Y:S01]  /*0670*/  IMAD.SHL.U32 R14, R47, 0x400, RZ ;  /* 0x000004002f0e7824 */ /* 0x000fe200078e00ff */
[----:B------:R-:W-:Y:S01]  /*0680*/  MOV R17, R7 ;  /* 0x0000000700117202 */ /* 0x000fe20000000f00 */
[----:B------:R-:W-:Y:S01]  /*0690*/  IMAD.IADD R7, R12, 0x1, R4 ;  /* 0x000000010c077824 */ /* 0x000fe200078e0204 */
[----:B------:R-:W-:-:S02]  /*06a0*/  LOP3.LUT R4, R6, R5, RZ, 0xfc, !PT ;  /* 0x0000000506047212 */ /* 0x000fc400078efcff */
[----:B------:R-:W-:Y:S01]  /*06b0*/  LOP3.LUT R14, R13, 0x8000, R14, 0xf8, !PT ;  /* 0x000080000d0e7812 */ /* 0x000fe200078ef80e */
[----:B------:R-:W-:Y:S01]  /*06c0*/  IMAD R5, R17, R0, RZ ;  /* 0x0000000011057224 */ /* 0x000fe200078e02ff */
[----:B------:R-:W-:Y:S01]  /*06d0*/  LOP3.LUT R12, R4, 0xfe, RZ, 0xfc, !PT ;  /* 0x000000fe040c7812 */ /* 0x000fe200078efcff */
[----:B------:R-:W-:Y:S01]  /*06e0*/  IMAD R7, R7, 0x100, R251 ;  /* 0x0000010007077824 */ /* 0x000fe200078e02fb */
[----:B------:R-:W-:Y:S01]  /*06f0*/  IABS R30, R4 ;  /* 0x00000004001e7213 */ /* 0x000fe20000000000 */
[----:B------:R-:W-:Y:S01]  /*0700*/  IMAD.HI.U32 R5, R11, R5, R10 ;  /* 0x000000050b057227 */ /* 0x000fe200078e000a */
[----:B------:R-:W-:Y:S02]  /*0710*/  IABS R28, R12 ;  /* 0x0000000c001c7213 */ /* 0x000fe40000000000 */
[----:B------:R-:W-:Y:S01]  /*0720*/  IABS R18, R7 ;  /* 0x0000000700127213 */ /* 0x000fe20000000000 */
[----:B------:R-:W-:Y:S01]  /*0730*/  IMAD R11, R8, R15, RZ ;  /* 0x0000000f080b7224 */ /* 0x000fe200078e02ff */
[----:B------:R-:W-:Y:S01]  /*0740*/  ISETP.GE.AND P3, PT, R12, RZ, PT ;  /* 0x000000ff0c00720c */ /* 0x000fe20003f66270 */
[----:B------:R-:W-:Y:S01]  /*0750*/  IMAD.MOV.U32 R8, RZ, RZ, RZ ;  /* 0x000000ffff087224 */ /* 0x000fe200078e00ff */
[C---:B------:R-:W-:Y:S01]  /*0760*/  LOP3.LUT R12, R4.reuse, 0x4, RZ, 0xfc, !PT ;  /* 0x00000004040c7812 */ /* 0x040fe200078efcff */
[----:B------:R1:W-:Y:S01]  /*0770*/  STL.64 [R1+0xde8], R6 ;  /* 0x000de80601007387 */ /* 0x0003e20000100a00 */
[----:B------:R-:W-:Y:S01]  /*0780*/  LOP3.LUT R13, R4, 0x6, RZ, 0xfc, !PT ;  /* 0x00000006040d7812 */ /* 0x000fe200078efcff */
[----:B------:R-:W-:Y:S01]  /*0790*/  IMAD.HI.U32 R9, R9, R11, R8 ;  /* 0x0000000b09097227 */ /* 0x000fe200078e0008 */
[----:B------:R-:W-:-:S02]  /*07a0*/  IADD3 R8, R7, 0x80, RZ ;  /* 0x0000008007087810 */ /* 0x000fc40007ffe0ff */
[----:B------:R-:W-:Y:S01]  /*07b0*/  IABS R58, R12 ;  /* 0x0000000c003a7213 */ /* 0x000fe20000000000 */
[----:B------:R-:W-:Y:S01]  /*07c0*/  IMAD.HI.U32 R11, R5, R28, RZ ;  /* 0x0000001c050b7227 */ /* 0x000fe200078e00ff */
[----:B------:R-:W-:Y:S02]  /*07d0*/  IABS R24, R8 ;  /* 0x0000000800187213 */ /* 0x000fe40000000000 */
[----:B------:R-:W-:Y:S01]  /*07e0*/  IABS R62, R13 ;  /* 0x0000000d003e7213 */ /* 0x000fe20000000000 */
[C---:B------:R-:W-:Y:S01]  /*07f0*/  IMAD.HI.U32 R10, R9.reuse, R18, RZ ;  /* 0x00000012090a7227 */ /* 0x040fe200078e00ff */
[C---:B------:R-:W-:Y:S02]  /*0800*/  LOP3.LUT R16, R4.reuse, 0x16, RZ, 0xfc, !PT ;  /* 0x0000001604107812 */ /* 0x040fe400078efcff */
[----:B------:R-:W-:Y:S01]  /*0810*/  LOP3.LUT R17, R4, 0x18, RZ, 0xfc, !PT ;  /* 0x0000001804117812 */ /* 0x000fe200078efcff */
[----:B------:R-:W-:Y:S01]  /*0820*/  IMAD.MOV R11, RZ, RZ, -R11 ;  /* 0x000000ffff0b7224 */ /* 0x000fe200078e0a0b */
[----:B------:R-:W-:Y:S01]  /*0830*/  IADD3 R10, -R10, RZ, RZ ;  /* 0x000000ff0a0a7210 */ /* 0x000fe20007ffe1ff */
[----:B------:R-:W-:Y:S01]  /*0840*/  IMAD.HI.U32 R9, R9, R24, RZ ;  /* 0x0000001809097227 */ /* 0x000fe200078e00ff */
[----:B------:R-:W-:-:S02]  /*0850*/  IABS R78, R16 ;  /* 0x00000010004e7213 */ /* 0x000fc40000000000 */
[----:B------:R-:W-:Y:S01]  /*0860*/  IABS R80, R17 ;  /* 0x0000001100507213 */ /* 0x000fe20000000000 */
[----:B------:R-:W-:Y:S01]  /*0870*/  IMAD R18, R15, R10, R18 ;  /* 0x0000000a0f127224 */ /* 0x000fe200078e0212 */
[----:B------:R-:W-:Y:S01]  /*0880*/  LOP3.LUT R20, R4, 0x1c, RZ, 0xfc, !PT ;  /* 0x0000001c04147812 */ /* 0x000fe200078efcff */
[----:B------:R-:W-:Y:S01]  /*0890*/  IMAD R28, R0, R11, R28 ;  /* 0x0000000b001c7224 */ /* 0x000fe200078e021c */
[----:B------:R-:W-:Y:S01]  /*08a0*/  LOP3.LUT R11, R4, 0x2, RZ, 0xfc, !PT ;  /* 0x00000002040b7812 */ /* 0x000fe200078efcff */
[----:B------:R-:W-:Y:S01]  /*08b0*/  IMAD.HI.U32 R10, R5, R30, RZ ;  /* 0x0000001e050a7227 */ /* 0x000fe200078e00ff */
[----:B------:R-:W-:Y:S02]  /*08c0*/  ISETP.GT.U32.AND P6, PT, R15, R18, PT ;  /* 0x000000120f00720c */ /* 0x000fe40003fc4070 */
[----:B------:R-:W-:Y:S01]  /*08d0*/  ISETP.GT.U32.AND P0, PT, R0, R28, PT ;  /* 0x0000001c0000720c */ /* 0x000fe20003f04070 */
[----:B------:R-:W-:Y:S01]  /*08e0*/  IMAD.MOV R9, RZ, RZ, -R9 ;  /* 0x000000ffff097224 */ /* 0x000fe200078e0a09 */
[----:B------:R-:W-:-:S02]  /*08f0*/  ISETP.GE.AND P5, PT, R11, RZ, PT ;  /* 0x000000ff0b00720c */ /* 0x000fc40003fa6270 */
[----:B------:R-:W-:Y:S01]  /*0900*/  IABS R60, R11 ;  /* 0x0000000b003c7213 */ /* 0x000fe20000000000 */
[----:B------:R-:W-:Y:S01]  /*0910*/  IMAD.MOV R11, RZ, RZ, -R10 ;  /* 0x000000ffff0b7224 */ /* 0x000fe200078e0a0a */
[----:B------:R-:W-:Y:S01]  /*0920*/  IABS R84, R20 ;  /* 0x0000001400547213 */ /* 0x000fe20000000000 */
[----:B------:R-:W-:Y:S01]  /*0930*/  IMAD.HI.U32 R10, R5, R58, RZ ;  /* 0x0000003a050a7227 */ /* 0x000fe200078e00ff */
[C---:B------:R-:W-:Y:S02]  /*0940*/  LOP3.LUT R19, R4.reuse, 0x1a, RZ, 0xfc, !PT ;  /* 0x0000001a04137812 */ /* 0x040fe400078efcff */
[----:B------:R-:W-:Y:S01]  /*0950*/  LOP3.LUT R21, R4, 0xd4, RZ, 0xfc, !PT ;  /* 0x000000d404157812 */ /* 0x000fe200078efcff */
[----:B------:R-:W-:Y:S01]  /*0960*/  @!P6 IMAD.IADD R18, R18, 0x1, -R15 ;  /* 0x000000011212e824 */ /* 0x000fe200078e0a0f */
[----:B------:R-:W-:Y:S01]  /*0970*/  IABS R82, R19 ;  /* 0x0000001300527213 */ /* 0x000fe20000000000 */
[----:B------:R-:W-:Y:S01]  /*0980*/  IMAD R30, R0, R11, R30 ;  /* 0x0000000b001e7224 */ /* 0x000fe200078e021e */
[----:B------:R-:W-:Y:S01]  /*0990*/  IADD3 R11, -R10, RZ, RZ ;  /* 0x000000ff0a0b7210 */ /* 0x000fe20007ffe1ff */
[C---:B------:R-:W-:Y:S01]  /*09a0*/  IMAD R24, R15.reuse, R9, R24 ;  /* 0x000000090f187224 */ /* 0x040fe200078e0218 */
[----:B------:R-:W-:Y:S01]  /*09b0*/  ISETP.GT.U32.AND P6, PT, R15, R18, PT ;  /* 0x000000120f00720c */ /* 0x000fe20003fc4070 */
[----:B------:R-:W-:Y:S01]  /*09c0*/  IMAD.HI.U32 R9, R5, R60, RZ ;  /* 0x0000003c05097227 */ /* 0x000fe200078e00ff */
[----:B------:R-:W-:-:S02]  /*09d0*/  @!P0 IADD3 R28, R28, -R0, RZ ;  /* 0x800000001c1c8210 */ /* 0x000fc40007ffe0ff */
[----:B------:R-:W-:Y:S01]  /*09e0*/  ISETP.GT.U32.AND P2, PT, R15, R24, PT ;  /* 0x000000180f00720c */ /* 0x000fe20003f44070 */
[C---:B------:R-:W-:Y:S01]  /*09f0*/  IMAD R58, R0.reuse, R11, R58 ;  /* 0x0000000b003a7224 */ /* 0x040fe200078e023a */
[C---:B------:R-:W-:Y:S01]  /*0a00*/  ISETP.GT.U32.AND P4, PT, R0.reuse, R30, PT ;  /* 0x0000001e0000720c */ /* 0x040fe20003f84070 */
[----:B------:R-:W-:Y:S01]  /*0a10*/  IMAD.MOV R9, RZ, RZ, -R9 ;  /* 0x000000ffff097224 */ /* 0x000fe200078e0a09 */
[----:B------:R-:W-:Y:S02]  /*0a20*/  ISETP.GT.U32.AND P1, PT, R0, R28, PT ;  /* 0x0000001c0000720c */ /* 0x000fe40003f24070 */
[----:B------:R-:W-:Y:S01]  /*0a30*/  LOP3.LUT R11, R4, 0x8, RZ, 0xfc, !PT ;  /* 0x00000008040b7812 */ /* 0x000fe200078efcff */
[----:B------:R-:W-:Y:S01]  /*0a40*/  IMAD R60, R0, R9, R60 ;  /* 0x00000009003c7224 */ /* 0x000fe200078e023c */
[----:B------:R-:W-:Y:S01]  /*0a50*/  ISETP.GE.AND P0, PT, R12, RZ, PT ;  /* 0x000000ff0c00720c */ /* 0x000fe20003f06270 */
[----:B------:R-:W-:Y:S01]  /*0a60*/  @!P6 IMAD.IADD R18, R18, 0x1, -R15 ;  /* 0x000000011212e824 */ /* 0x000fe200078e0a0f */
[----:B------:R-:W-:Y:S01]  /*0a70*/  ISETP.GT.U32.AND P6, PT, R0, R58, PT ;  /* 0x0000003a0000720c */ /* 0x000fe20003fc4070 */
[----:B------:R-:W-:Y:S01]  /*0a80*/  IMAD.HI.U32 R9, R5, R62, RZ ;  /* 0x0000003e05097227 */ /* 0x000fe200078e00ff */
[----:B------:R-:W-:-:S02]  /*0a90*/  IABS R64, R11 ;  /* 0x0000000b00407213 */ /* 0x000fc40000000000 */
[----:B------:R-:W-:Y:S01]  /*0aa0*/  LOP3.LUT R12, R4, 0xa, RZ, 0xfc, !PT ;  /* 0x0000000a040c7812 */ /* 0x000fe200078efcff */
[----:B------:R-:W-:Y:S01]  /*0ab0*/  @!P2 IMAD.IADD R24, R24, 0x1, -R15 ;  /* 0x000000011818a824 */ /* 0x000fe200078e0a0f */
[----:B------:R-:W-:Y:S01]  /*0ac0*/  IABS R46, R21 ;  /* 0x00000015002e7213 */ /* 0x000fe20000000000 */
[----:B------:R-:W-:Y:S01]  /*0ad0*/  @!P4 IMAD.IADD R30, R30, 0x1, -R0 ;  /* 0x000000011e1ec824 */ /* 0x000fe200078e0a00 */
[----:B------:R-:W-:Y:S01]  /*0ae0*/  @!P1 IADD3 R28, R28, -R0, RZ ;  /* 0x800000001c1c9210 */ /* 0x000fe20007ffe0ff */
[----:B------:R-:W-:Y:S01]  /*0af0*/  IMAD.MOV R9, RZ, RZ, -R9 ;  /* 0x000000ffff097224 */ /* 0x000fe200078e0a09 */
[C---:B------:R-:W-:Y:S02]  /*0b00*/  ISETP.GT.U32.AND P1, PT, R0.reuse, R60, PT ;  /* 0x0000003c0000720c */ /* 0x040fe40003f24070 */
[----:B------:R-:W-:Y:S01]  /*0b10*/  ISETP.GT.U32.AND P4, PT, R15, R24, PT ;  /* 0x000000180f00720c */ /* 0x000fe20003f84070 */
[----:B------:R-:W-:Y:S01]  /*0b20*/  IMAD R62, R0, R9, R62 ;  /* 0x00000009003e7224 */ /* 0x000fe200078e023e */
[----:B------:R-:W-:Y:S01]  /*0b30*/  @!P6 IADD3 R58, R58, -R0, RZ ;  /* 0x800000003a3ae210 */ /* 0x000fe20007ffe0ff */
[----:B------:R-:W-:Y:S01]  /*0b40*/  IMAD.HI.U32 R9, R5, R64, RZ ;  /* 0x0000004005097227 */ /* 0x000fe200078e00ff */
[----:B------:R-:W-:-:S02]  /*0b50*/  ISETP.GT.U32.AND P2, PT, R0, R30, PT ;  /* 0x0000001e0000720c */ /* 0x000fc40003f44070 */
[----:B------:R-:W-:Y:S01]  /*0b60*/  IABS R66, R12 ;  /* 0x0000000c00427213 */ /* 0x000fe20000000000 */
[----:B------:R-:W-:Y:S01]  /*0b70*/  @!P3 IMAD.MOV R28, RZ, RZ, -R28 ;  /* 0x000000ffff1cb224 */ /* 0x000fe200078e0a1c */
[----:B------:R-:W-:Y:S02]  /*0b80*/  ISETP.GT.U32.AND P3, PT, R0, R58, PT ;  /* 0x0000003a0000720c */ /* 0x000fe40003f64070 */
[----:B------:R-:W-:Y:S01]  /*0b90*/  IADD3 R9, -R9, RZ, RZ ;  /* 0x000000ff09097210 */ /* 0x000fe20007ffe1ff */
[----:B------:R-:W-:Y:S01]  /*0ba0*/  @!P1 IMAD.IADD R60, R60, 0x1, -R0 ;  /* 0x000000013c3c9824 */ /* 0x000fe200078e0a00 */
[----:B------:R-:W-:Y:S01]  /*0bb0*/  ISETP.GT.U32.AND P1, PT, R0, R62, PT ;  /* 0x0000003e0000720c */ /* 0x000fe20003f24070 */
[----:B------:R-:W-:Y:S01]  /*0bc0*/  IMAD.HI.U32 R10, R5, R66, RZ ;  /* 0x00000042050a7227 */ /* 0x000fe200078e00ff */
[----:B------:R-:W-:Y:S02]  /*0bd0*/  @!P4 IADD3 R24, R24, -R15, RZ ;  /* 0x8000000f1818c210 */ /* 0x000fe40007ffe0ff */
[----:B------:R-:W-:Y:S01]  /*0be0*/  ISETP.GE.AND P4, PT, R4, RZ, PT ;  /* 0x000000ff0400720c */ /* 0x000fe20003f86270 */
[----:B------:R-:W-:Y:S01]  /*0bf0*/  IMAD R64, R0, R9, R64 ;  /* 0x0000000900407224 */ /* 0x000fe200078e0240 */
[----:B------:R-:W-:Y:S01]  /*0c00*/  LOP3.LUT R9, R4, 0xc, RZ, 0xfc, !PT ;  /* 0x0000000c04097812 */ /* 0x000fe200078efcff */
[--C-:B------:R-:W-:Y:S01]  /*0c10*/  @!P2 IMAD.IADD R30, R30, 0x1, -R0.reuse ;  /* 0x000000011e1ea824 */ /* 0x100fe200078e0a00 */
[----:B------:R-:W-:Y:S01]  /*0c20*/  ISETP.GT.U32.AND P2, PT, R0, R60, PT ;  /* 0x0000003c0000720c */ /* 0x000fe20003f44070 */
[----:B------:R-:W-:Y:S01]  /*0c30*/  @!P3 IMAD.IADD R58, R58, 0x1, -R0 ;  /* 0x000000013a3ab824 */ /* 0x000fe200078e0a00 */
[----:B------:R-:W-:-:S02]  /*0c40*/  ISETP.GT.U32.AND P3, PT, R0, R64, PT ;  /* 0x000000400000720c */ /* 0x000fc40003f64070 */
[----:B------:R-:W-:Y:S02]  /*0c50*/  IABS R68, R9 ;  /* 0x0000000900447213 */ /* 0x000fe40000000000 */
[----:B------:R-:W-:Y:S02]  /*0c60*/  @!P1 IADD3 R62, R62, -R0, RZ ;  /* 0x800000003e3e9210 */ /* 0x000fe40007ffe0ff */
[----:B------:R-:W-:Y:S01]  /*0c70*/  @!P0 IADD3 R58, -R58, RZ, RZ ;  /* 0x000000ff3a3a8210 */ /* 0x000fe20007ffe1ff */
[----:B------:R-:W-:Y:S01]  /*0c80*/  @!P4 IMAD.MOV R30, RZ, RZ, -R30 ;  /* 0x000000ffff1ec224 */ /* 0x000fe200078e0a1e */
[----:B------:R-:W-:Y:S01]  /*0c90*/  ISETP.GE.AND P4, PT, R11, RZ, PT ;  /* 0x000000ff0b00720c */ /* 0x000fe20003f86270 */
[----:B------:R-:W-:Y:S01]  /*0ca0*/  IMAD.MOV R11, RZ, RZ, -R10 ;  /* 0x000000ffff0b7224 */ /* 0x000fe200078e0a0a */
[----:B------:R-:W-:Y:S01]  /*0cb0*/  LOP3.LUT R10, R4, 0xe, RZ, 0xfc, !PT ;  /* 0x0000000e040a7812 */ /* 0x000fe200078efcff */
[--C-:B------:R-:W-:Y:S01]  /*0cc0*/  @!P2 IMAD.IADD R60, R60, 0x1, -R0.reuse ;  /* 0x000000013c3ca824 */ /* 0x100fe200078e0a00 */
[----:B------:R-:W-:Y:S01]  /*0cd0*/  ISETP.GT.U32.AND P1, PT, R0, R62, PT ;  /* 0x0000003e0000720c */ /* 0x000fe20003f24070 */
[----:B------:R-:W-:Y:S01]  /*0ce0*/  @!P3 IMAD.IADD R64, R64, 0x1, -R0 ;  /* 0x000000014040b824 */ /* 0x000fe200078e0a00 */
[----:B------:R-:W-:Y:S01]  /*0cf0*/  IABS R70, R10 ;  /* 0x0000000a00467213 */ /* 0x000fe20000000000 */
[----:B------:R-:W-:Y:S01]  /*0d00*/  @!P5 IMAD.MOV R60, RZ, RZ, -R60 ;  /* 0x000000ffff3cd224 */ /* 0x000fe200078e0a3c */
[----:B------:R-:W-:Y:S01]  /*0d10*/  ISETP.GE.AND P5, PT, R9, RZ, PT ;  /* 0x000000ff0900720c */ /* 0x000fe20003fa6270 */
[----:B------:R-:W-:Y:S01]  /*0d20*/  IMAD.HI.U32 R9, R5, R68, RZ ;  /* 0x0000004405097227 */ /* 0x000fe200078e00ff */
[----:B------:R-:W-:-:S02]  /*0d30*/  ISETP.GT.U32.AND P3, PT, R0, R64, PT ;  /* 0x000000400000720c */ /* 0x000fc40003f64070 */
[----:B------:R-:W-:Y:S01]  /*0d40*/  ISETP.GE.AND P6, PT, R13, RZ, PT ;  /* 0x000000ff0d00720c */ /* 0x000fe20003fc6270 */
[----:B------:R-:W-:Y:S01]  /*0d50*/  IMAD R66, R0, R11, R66 ;  /* 0x0000000b00427224 */ /* 0x000fe200078e0242 */
[----:B------:R-:W-:Y:S01]  /*0d60*/  ISETP.GE.AND P0, PT, R10, RZ, PT ;  /* 0x000000ff0a00720c */ /* 0x000fe20003f06270 */
[----:B------:R-:W-:Y:S01]  /*0d70*/  IMAD.HI.U32 R10, R5, R70, RZ ;  /* 0x00000046050a7227 */ /* 0x000fe200078e00ff */
[----:B------:R-:W-:Y:S02]  /*0d80*/  IADD3 R9, -R9, RZ, RZ ;  /* 0x000000ff09097210 */ /* 0x000fe40007ffe1ff */
[----:B------:R-:W-:Y:S01]  /*0d90*/  ISETP.GE.AND P2, PT, R12, RZ, PT ;  /* 0x000000ff0c00720c */ /* 0x000fe20003f46270 */
[----:B------:R-:W-:Y:S01]  /*0da0*/  IMAD.MOV R11, RZ, RZ, -R10 ;  /* 0x000000ffff0b7224 */ /* 0x000fe200078e0a0a */
[----:B------:R-:W-:Y:S01]  /*0db0*/  LOP3.LUT R12, R4, 0x10, RZ, 0xfc, !PT ;  /* 0x00000010040c7812 */ /* 0x000fe200078efcff */
[----:B------:R-:W-:Y:S01]  /*0dc0*/  IMAD R68, R0, R9, R68 ;  /* 0x0000000900447224 */ /* 0x000fe200078e0244 */
[----:B------:R-:W-:Y:S01]  /*0dd0*/  LOP3.LUT R13, R4, 0x12, RZ, 0xfc, !PT ;  /* 0x00000012040d7812 */ /* 0x000fe200078efcff */
[----:B------:R-:W-:Y:S01]  /*0de0*/  @!P1 IMAD.IADD R62, R62, 0x1, -R0 ;  /* 0x000000013e3e9824 */ /* 0x000fe200078e0a00 */
[----:B------:R-:W-:Y:S01]  /*0df0*/  @!P3 IADD3 R64, R64, -R0, RZ ;  /* 0x800000004040b210 */ /* 0x000fe20007ffe0ff */
[C---:B------:R-:W-:Y:S01]  /*0e00*/  IMAD R70, R0.reuse, R11, R70 ;  /* 0x0000000b00467224 */ /* 0x040fe200078e0246 */
[----:B------:R-:W-:-:S02]  /*0e10*/  ISETP.GT.U32.AND P3, PT, R0, R68, PT ;  /* 0x000000440000720c */ /* 0x000fc40003f64070 */
[----:B------:R-:W-:Y:S01]  /*0e20*/  @!P6 IADD3 R62, -R62, RZ, RZ ;  /* 0x000000ff3e3ee210 */ /* 0x000fe20007ffe1ff */
[----:B------:R-:W-:Y:S01]  /*0e30*/  @!P4 IMAD.MOV R64, RZ, RZ, -R64 ;  /* 0x000000ffff40c224 */ /* 0x000fe200078e0a40 */
[C---:B------:R-:W-:Y:S02]  /*0e40*/  ISETP.GT.U32.AND P6, PT, R0.reuse, R70, PT ;  /* 0x000000460000720c */ /* 0x040fe40003fc4070 */
[----:B------:R-:W-:Y:S02]  /*0e50*/  ISETP.GT.U32.AND P1, PT, R0, R66, PT ;  /* 0x000000420000720c */ /* 0x000fe40003f24070 */
[----:B------:R-:W-:Y:S02]  /*0e60*/  IABS R72, R12 ;  /* 0x0000000c00487213 */ /* 0x000fe40000000000 */
[----:B------:R-:W-:Y:S02]  /*0e70*/  IABS R74, R13 ;  /* 0x0000000d004a7213 */ /* 0x000fe40000000000 */
[----:B------:R-:W-:Y:S01]  /*0e80*/  ISETP.GE.AND P4, PT, R12, RZ, PT ;  /* 0x000000ff0c00720c */ /* 0x000fe20003f86270 */
[----:B------:R-:W-:Y:S01]  /*0e90*/  IMAD.HI.U32 R9, R5, R72, RZ ;  /* 0x0000004805097227 */ /* 0x000fe200078e00ff */
[----:B------:R-:W-:-:S02]  /*0ea0*/  @!P3 IADD3 R68, R68, -R0, RZ ;  /* 0x800000004444b210 */ /* 0x000fc40007ffe0ff */
[----:B------:R-:W-:Y:S01]  /*0eb0*/  LOP3.LUT R12, R4, 0x14, RZ, 0xfc, !PT ;  /* 0x00000014040c7812 */ /* 0x000fe200078efcff */
[--C-:B------:R-:W-:Y:S01]  /*0ec0*/  @!P6 IMAD.IADD R70, R70, 0x1, -R0.reuse ;  /* 0x000000014646e824 */ /* 0x100fe200078e0a00 */
[----:B------:R-:W-:Y:S01]  /*0ed0*/  ISETP.GT.U32.AND P3, PT, R0, R68, PT ;  /* 0x000000440000720c */ /* 0x000fe20003f64070 */
[----:B------:R-:W-:Y:S01]  /*0ee0*/  @!P1 IMAD.IADD R66, R66, 0x1, -R0 ;  /* 0x0000000142429824 */ /* 0x000fe200078e0a00 */
[----:B------:R-:W-:Y:S01]  /*0ef0*/  IABS R76, R12 ;  /* 0x0000000c004c7213 */ /* 0x000fe20000000000 */
[C---:B------:R-:W-:Y:S01]  /*0f00*/  IMAD.HI.U32 R10, R5.reuse, R74, RZ ;  /* 0x0000004a050a7227 */ /* 0x040fe200078e00ff */
[C---:B------:R-:W-:Y:S02]  /*0f10*/  ISETP.GT.U32.AND P6, PT, R0.reuse, R70, PT ;  /* 0x000000460000720c */ /* 0x040fe40003fc4070 */
[----:B------:R-:W-:Y:S01]  /*0f20*/  ISETP.GT.U32.AND P1, PT, R0, R66, PT ;  /* 0x000000420000720c */ /* 0x000fe20003f24070 */
[----:B------:R-:W-:Y:S01]  /*0f30*/  IMAD.MOV R9, RZ, RZ, -R9 ;  /* 0x000000ffff097224 */ /* 0x000fe200078e0a09 */
[C---:B------:R-:W-:Y:S01]  /*0f40*/  LOP3.LUT R25, R4.reuse, 0xe8, RZ, 0xfc, !PT ;  /* 0x000000e804197812 */ /* 0x040fe200078efcff */
[----:B------:R-:W-:Y:S01]  /*0f50*/  IMAD.MOV R11, RZ, RZ, -R10 ;  /* 0x000000ffff0b7224 */ /* 0x000fe200078e0a0a */
[----:B------:R-:W-:Y:S01]  /*0f60*/  LOP3.LUT R23, R4, 0xe6, RZ, 0xfc, !PT ;  /* 0x000000e604177812 */ /* 0x000fe200078efcff */
[C---:B------:R-:W-:Y:S01]  /*0f70*/  IMAD R72, R0.reuse, R9, R72 ;  /* 0x0000000900487224 */ /* 0x040fe200078e0248 */
[----:B------:R-:W-:Y:S01]  /*0f80*/  IABS R34, R25 ;  /* 0x0000001900227213 */ /* 0x000fe20000000000 */
[----:B------:R-:W-:Y:S01]  /*0f90*/  IMAD R74, R0, R11, R74 ;  /* 0x0000000b004a7224 */ /* 0x000fe200078e024a */
[C---:B------:R-:W-:Y:S01]  /*0fa0*/  LOP3.LUT R31, R4.reuse, 0xec, RZ, 0xfc, !PT ;  /* 0x000000ec041f7812 */ /* 0x040fe200078efcff */
[----:B------:R-:W-:Y:S01]  /*0fb0*/  IMAD.HI.U32 R9, R5, R76, RZ ;  /* 0x0000004c05097227 */ /* 0x000fe200078e00ff */
[----:B------:R-:W-:-:S02]  /*0fc0*/  LOP3.LUT R33, R4, 0xee, RZ, 0xfc, !PT ;  /* 0x000000ee04217812 */ /* 0x000fc400078efcff */
[----:B------:R-:W-:Y:S01]  /*0fd0*/  IABS R32, R31 ;  /* 0x0000001f00207213 */ /* 0x000fe20000000000 */
[--C-:B------:R-:W-:Y:S01]  /*0fe0*/  @!P3 IMAD.IADD R68, R68, 0x1, -R0.reuse ;  /* 0x000000014444b824 */ /* 0x100fe200078e0a00 */
[----:B------:R-:W-:Y:S01]  /*0ff0*/  ISETP.GT.U32.AND P3, PT, R0, R72, PT ;  /* 0x000000480000720c */ /* 0x000fe20003f64070 */
[--C-:B------:R-:W-:Y:S01]  /*1000*/  @!P6 IMAD.IADD R70, R70, 0x1, -R0.reuse ;  /* 0x000000014646e824 */ /* 0x100fe200078e0a00 */
[----:B------:R-:W-:Y:S01]  /*1010*/  IADD3 R11, -R9, RZ, RZ ;  /* 0x000000ff090b7210 */ /* 0x000fe20007ffe1ff */
[----:B------:R-:W-:Y:S01]  /*1020*/  IMAD.HI.U32 R9, R5, R78, RZ ;  /* 0x0000004e05097227 */ /* 0x000fe200078e00ff */
[----:B------:R-:W-:Y:S02]  /*1030*/  ISETP.GT.U32.AND P6, PT, R0, R74, PT ;  /* 0x0000004a0000720c */ /* 0x000fe40003fc4070 */
[----:B------:R-:W-:Y:S01]  /*1040*/  @!P0 IADD3 R70, -R70, RZ, RZ ;  /* 0x000000ff46468210 */ /* 0x000fe20007ffe1ff */
[----:B------:R-:W-:Y:S01]  /*1050*/  @!P1 IMAD.IADD R66, R66, 0x1, -R0 ;  /* 0x0000000142429824 */ /* 0x000fe200078e0a00 */
[----:B------:R-:W-:Y:S01]  /*1060*/  ISETP.GE.AND P1, PT, R13, RZ, PT ;  /* 0x000000ff0d00720c */ /* 0x000fe20003f26270 */
[----:B------:R-:W-:Y:S01]  /*1070*/  IMAD R76, R0, R11, R76 ;  /* 0x0000000b004c7224 */ /* 0x000fe200078e024c */
[----:B------:R-:W-:Y:S01]  /*1080*/  IABS R240, R33 ;  /* 0x0000002100f07213 */ /* 0x000fe20000000000 */
[----:B------:R-:W-:Y:S01]  /*1090*/  IMAD.MOV R13, RZ, RZ, -R9 ;  /* 0x000000ffff0d7224 */ /* 0x000fe200078e0a09 */
[----:B------:R-:W-:Y:S01]  /*10a0*/  @!P2 IADD3 R66, -R66, RZ, RZ ;  /* 0x000000ff4242a210 */ /* 0x000fe20007ffe1ff */
[----:B------:R-:W-:Y:S01]  /*10b0*/  @!P3 IMAD.IADD R72, R72, 0x1, -R0 ;  /* 0x000000014848b824 */ /* 0x000fe200078e0a00 */
[C---:B------:R-:W-:Y:S01]  /*10c0*/  ISETP.GT.U32.AND P3, PT, R0.reuse, R76, PT ;  /* 0x0000004c0000720c */ /* 0x040fe20003f64070 */
[----:B------:R-:W-:Y:S01]  /*10d0*/  IMAD R78, R0, R13, R78 ;  /* 0x0000000d004e7224 */ /* 0x000fe200078e024e */
[----:B------:R-:W-:Y:S01]  /*10e0*/  LOP3.LUT R13, R4, 0x1e, RZ, 0xfc, !PT ;  /* 0x0000001e040d7812 */ /* 0x000fe200078efcff */
[----:B------:R-:W-:Y:S01]  /*10f0*/  @!P6 IMAD.IADD R74, R74, 0x1, -R0 ;  /* 0x000000014a4ae824 */ /* 0x000fe200078e0a00 */
[----:B------:R-:W-:Y:S01]  /*1100*/  LOP3.LUT R29, R4, 0xea, RZ, 0xfc, !PT ;  /* 0x000000ea041d7812 */ /* 0x000fe200078efcff */
[----:B------:R-:W-:Y:S01]  /*1110*/  IMAD.HI.U32 R10, R5, R80, RZ ;  /* 0x00000050050a7227 */ /* 0x000fe200078e00ff */
[----:B------:R-:W-:-:S02]  /*1120*/  ISETP.GT.U32.AND P6, PT, R0, R78, PT ;  /* 0x0000004e0000720c */ /* 0x000fc40003fc4070 */
[----:B------:R-:W-:Y:S01]  /*1130*/  ISETP.GT.U32.AND P2, PT, R0, R74, PT ;  /* 0x0000004a0000720c */ /* 0x000fe20003f44070 */
[----:B------:R-:W-:Y:S01]  /*1140*/  IMAD.HI.U32 R9, R5, R84, RZ ;  /* 0x0000005405097227 */ /* 0x000fe200078e00ff */
[----:B------:R-:W-:Y:S02]  /*1150*/  IADD3 R15, -R10, RZ, RZ ;  /* 0x000000ff0a0f7210 */ /* 0x000fe40007ffe1ff */
[----:B------:R-:W-:Y:S01]  /*1160*/  IABS R86, R13 ;  /* 0x0000000d00567213 */ /* 0x000fe20000000000 */
[----:B------:R-:W-:Y:S01]  /*1170*/  @!P3 IMAD.IADD R76, R76, 0x1, -R0 ;  /* 0x000000014c4cb824 */ /* 0x000fe200078e0a00 */
[----:B------:R-:W-:Y:S01]  /*1180*/  IADD3 R9, -R9, RZ, RZ ;  /* 0x000000ff09097210 */ /* 0x000fe20007ffe1ff */
[C---:B------:R-:W-:Y:S01]  /*1190*/  IMAD R80, R0.reuse, R15, R80 ;  /* 0x0000000f00507224 */ /* 0x040fe200078e0250 */
[----:B------:R-:W-:Y:S01]  /*11a0*/  ISETP.GT.U32.AND P3, PT, R0, R72, PT ;  /* 0x000000480000720c */ /* 0x000fe20003f64070 */
[----:B------:R-:W-:Y:S01]  /*11b0*/  @!P5 IMAD.MOV R68, RZ, RZ, -R68 ;  /* 0x000000ffff44d224 */ /* 0x000fe200078e0a44 */
[----:B------:R-:W-:Y:S01]  /*11c0*/  LOP3.LUT R15, R4, 0x20, RZ, 0xfc, !PT ;  /* 0x00000020040f7812 */ /* 0x000fe200078efcff */
[----:B------:R-:W-:Y:S01]  /*11d0*/  @!P6 IMAD.IADD R78, R78, 0x1, -R0 ;  /* 0x000000014e4ee824 */ /* 0x000fe200078e0a00 */
[C---:B------:R-:W-:Y:S01]  /*11e0*/  ISETP.GT.U32.AND P6, PT, R0.reuse, R76, PT ;  /* 0x0000004c0000720c */ /* 0x040fe20003fc4070 */
[C---:B------:R-:W-:Y:S01]  /*11f0*/  IMAD R84, R0.reuse, R9, R84 ;  /* 0x0000000900547224 */ /* 0x040fe200078e0254 */
[C---:B------:R-:W-:Y:S01]  /*1200*/  ISETP.GT.U32.AND P0, PT, R0.reuse, R80, PT ;  /* 0x000000500000720c */ /* 0x040fe20003f04070 */
[----:B------:R-:W-:Y:S01]  /*1210*/  IMAD.HI.U32 R11, R5, R82, RZ ;  /* 0x00000052050b7227 */ /* 0x000fe200078e00ff */
[----:B------:R-:W-:-:S02]  /*1220*/  ISETP.GT.U32.AND P5, PT, R0, R78, PT ;  /* 0x0000004e0000720c */ /* 0x000fc40003fa4070 */
[----:B------:R-:W-:Y:S01]  /*1230*/  IABS R88, R15 ;  /* 0x0000000f00587213 */ /* 0x000fe20000000000 */
[----:B------:R-:W-:Y:S01]  /*1240*/  IMAD.MOV R11, RZ, RZ, -R11 ;  /* 0x000000ffff0b7224 */ /* 0x000fe200078e0a0b */
[----:B------:R-:W-:Y:S01]  /*1250*/  IABS R238, R29 ;  /* 0x0000001d00ee7213 */ /* 0x000fe20000000000 */
[--C-:B------:R-:W-:Y:S01]  /*1260*/  @!P3 IMAD.IADD R72, R72, 0x1, -R0.reuse ;  /* 0x000000014848b824 */ /* 0x100fe200078e0a00 */
[C---:B------:R-:W-:Y:S01]  /*1270*/  LOP3.LUT R35, R4.reuse, 0xf0, RZ, 0xfc, !PT ;  /* 0x000000f004237812 */ /* 0x040fe200078efcff */
[C---:B------:R-:W-:Y:S01]  /*1280*/  IMAD.HI.U32 R10, R5.reuse, R88, RZ ;  /* 0x00000058050a7227 */ /* 0x040fe200078e00ff */
[----:B------:R-:W-:Y:S02]  /*1290*/  LOP3.LUT R37, R4, 0xf2, RZ, 0xfc, !PT ;  /* 0x000000f204257812 */ /* 0x000fe400078efcff */
[----:B------:R-:W-:Y:S01]  /*12a0*/  @!P6 IADD3 R76, R76, -R0, RZ ;  /* 0x800000004c4ce210 */ /* 0x000fe20007ffe0ff */
[----:B------:R-:W-:Y:S01]  /*12b0*/  @!P0 IMAD.IADD R80, R80, 0x1, -R0 ;  /* 0x0000000150508824 */ /* 0x000fe200078e0a00 */
[C---:B------:R-:W-:Y:S01]  /*12c0*/  ISETP.GT.U32.AND P6, PT, R0.reuse, R84, PT ;  /* 0x000000540000720c */ /* 0x040fe20003fc4070 */
[----:B------:R-:W-:Y:S01]  /*12d0*/  IMAD R82, R0, R11, R82 ;  /* 0x0000000b00527224 */ /* 0x000fe200078e0252 */
[----:B------:R-:W-:Y:S01]  /*12e0*/  IADD3 R11, -R10, RZ, RZ ;  /* 0x000000ff0a0b7210 */ /* 0x000fe20007ffe1ff */
[----:B------:R-:W-:Y:S01]  /*12f0*/  @!P5 IMAD.IADD R78, R78, 0x1, -R0 ;  /* 0x000000014e4ed824 */ /* 0x000fe200078e0a00 */
[----:B------:R-:W-:Y:S01]  /*1300*/  ISETP.GE.AND P5, PT, R16, RZ, PT ;  /* 0x000000ff1000720c */ /* 0x000fe20003fa6270 */
[----:B------:R-:W-:Y:S01]  /*1310*/  @!P4 IMAD.MOV R72, RZ, RZ, -R72 ;  /* 0x000000ffff48c224 */ /* 0x000fe200078e0a48 */
[----:B------:R-:W-:Y:S01]  /*1320*/  ISETP.GT.U32.AND P4, PT, R0, R80, PT ;  /* 0x000000500000720c */ /* 0x000fe20003f84070 */
[----:B------:R-:W-:Y:S01]  /*1330*/  @!P2 IMAD.IADD R74, R74, 0x1, -R0 ;  /* 0x000000014a4aa824 */ /* 0x000fe200078e0a00 */
[----:B------:R-:W-:Y:S01]  /*1340*/  ISETP.GE.AND P2, PT, R12, RZ, PT ;  /* 0x000000ff0c00720c */ /* 0x000fe20003f46270 */
[----:B------:R-:W-:Y:S01]  /*1350*/  IMAD.HI.U32 R9, R5, R86, RZ ;  /* 0x0000005605097227 */ /* 0x000fe200078e00ff */
[----:B------:R-:W-:-:S02]  /*1360*/  ISETP.GT.U32.AND P3, PT, R0, R82, PT ;  /* 0x000000520000720c */ /* 0x000fc40003f64070 */
[----:B------:R-:W-:Y:S01]  /*1370*/  LOP3.LUT R10, R4, 0x22, RZ, 0xfc, !PT ;  /* 0x00000022040a7812 */ /* 0x000fe200078efcff */
[----:B------:R-:W-:Y:S01]  /*1380*/  IMAD.MOV R9, RZ, RZ, -R9 ;  /* 0x000000ffff097224 */ /* 0x000fe200078e0a09 */
[----:B------:R-:W-:Y:S01]  /*1390*/  @!P6 IADD3 R84, R84, -R0, RZ ;  /* 0x800000005454e210 */ /* 0x000fe20007ffe0ff */
[C---:B------:R-:W-:Y:S01]  /*13a0*/  IMAD R88, R0.reuse, R11, R88 ;  /* 0x0000000b00587224 */ /* 0x040fe200078e0258 */
[----:B------:R-:W-:Y:S01]  /*13b0*/  IABS R90, R10 ;  /* 0x0000000a005a7213 */ /* 0x000fe20000000000 */
[C---:B------:R-:W-:Y:S01]  /*13c0*/  IMAD R86, R0.reuse, R9, R86 ;  /* 0x0000000900567224 */ /* 0x040fe200078e0256 */
[----:B------:R-:W-:Y:S01]  /*13d0*/  ISETP.GT.U32.AND P6, PT, R0, R84, PT ;  /* 0x000000540000720c */ /* 0x000fe20003fc4070 */
[----:B------:R-:W-:Y:S01]  /*13e0*/  @!P5 IMAD.MOV R78, RZ, RZ, -R78 ;  /* 0x000000ffff4ed224 */ /* 0x000fe200078e0a4e */
[----:B------:R-:W-:Y:S01]  /*13f0*/  ISETP.GE.AND P5, PT, R20, RZ, PT ;  /* 0x000000ff1400720c */ /* 0x000fe20003fa6270 */
[----:B------:R-:W-:Y:S01]  /*1400*/  IMAD.HI.U32 R9, R5, R90, RZ ;  /* 0x0000005a05097227 */ /* 0x000fe200078e00ff */
[----:B------:R-:W-:-:S02]  /*1410*/  @!P2 IADD3 R76, -R76, RZ, RZ ;  /* 0x000000ff4c4ca210 */ /* 0x000fc40007ffe1ff */
[----:B------:R-:W-:Y:S01]  /*1420*/  ISETP.GT.U32.AND P2, PT, R0, R86, PT ;  /* 0x000000560000720c */ /* 0x000fe20003f44070 */
[--C-:B------:R-:W-:Y:S01]  /*1430*/  @!P4 IMAD.IADD R80, R80, 0x1, -R0.reuse ;  /* 0x000000015050c824 */ /* 0x100fe200078e0a00 */
[----:B------:R-:W-:Y:S01]  /*1440*/  ISETP.GT.U32.AND P4, PT, R0, R88, PT ;  /* 0x000000580000720c */ /* 0x000fe20003f84070 */
[----:B------:R-:W-:Y:S01]  /*1450*/  @!P3 IMAD.IADD R82, R82, 0x1, -R0 ;  /* 0x000000015252b824 */ /* 0x000fe200078e0a00 */
[----:B------:R-:W-:Y:S01]  /*1460*/  IADD3 R9, -R9, RZ, RZ ;  /* 0x000000ff09097210 */ /* 0x000fe20007ffe1ff */
[----:B------:R-:W-:Y:S01]  /*1470*/  @!P1 IMAD.MOV R74, RZ, RZ, -R74 ;  /* 0x000000ffff4a9224 */ /* 0x000fe200078e0a4a */
[----:B------:R-:W-:Y:S01]  /*1480*/  ISETP.GE.AND P0, PT, R17, RZ, PT ;  /* 0x000000ff1100720c */ /* 0x000fe20003f06270 */
[----:B------:R-:W-:Y:S01]  /*1490*/  @!P6 IMAD.IADD R84, R84, 0x1, -R0 ;  /* 0x000000015454e824 */ /* 0x000fe200078e0a00 */
[C---:B------:R-:W-:Y:S01]  /*14a0*/  ISETP.GT.U32.AND P1, PT, R0.reuse, R82, PT ;  /* 0x000000520000720c */ /* 0x040fe20003f24070 */
[----:B------:R-:W-:Y:S01]  /*14b0*/  IMAD R90, R0, R9, R90 ;  /* 0x00000009005a7224 */ /* 0x000fe200078e025a */
[----:B------:R-:W-:Y:S01]  /*14c0*/  LOP3.LUT R12, R4, 0x24, RZ, 0xfc, !PT ;  /* 0x00000024040c7812 */ /* 0x000fe200078efcff */
[----:B------:R-:W-:Y:S01]  /*14d0*/  @!P5 IMAD.MOV R84, RZ, RZ, -R84 ;  /* 0x000000ffff54d224 */ /* 0x000fe200078e0a54 */
[----:B------:R-:W-:Y:S01]  /*14e0*/  ISETP.GE.AND P3, PT, R19, RZ, PT ;  /* 0x000000ff1300720c */ /* 0x000fe20003f66270 */
[--C-:B------:R-:W-:Y:S01]  /*14f0*/  @!P2 IMAD.IADD R86, R86, 0x1, -R0.reuse ;  /* 0x000000015656a824 */ /* 0x100fe200078e0a00 */
[----:B------:R-:W-:Y:S01]  /*1500*/  IABS R92, R12 ;  /* 0x0000000c005c7213 */ /* 0x000fe20000000000 */
[----:B------:R-:W-:Y:S01]  /*1510*/  @!P4 IMAD.IADD R88, R88, 0x1, -R0 ;  /* 0x000000015858c824 */ /* 0x000fe200078e0a00 */
[----:B------:R-:W-:-:S02]  /*1520*/  ISETP.GT.U32.AND P5, PT, R0, R90, PT ;  /* 0x0000005a0000720c */ /* 0x000fc40003fa4070 */
[----:B------:R-:W-:Y:S01]  /*1530*/  ISETP.GE.AND P2, PT, R10, RZ, PT ;  /* 0x000000ff0a00720c */ /* 0x000fe20003f46270 */
[----:B------:R-:W-:Y:S01]  /*1540*/  IMAD.HI.U32 R10, R5, R92, RZ ;  /* 0x0000005c050a7227 */ /* 0x000fe200078e00ff */
[----:B------:R-:W-:Y:S02]  /*1550*/  ISETP.GT.U32.AND P4, PT, R0, R88, PT ;  /* 0x000000580000720c */ /* 0x000fe40003f84070 */
[----:B------:R-:W-:Y:S01]  /*1560*/  @!P1 IADD3 R82, R82, -R0, RZ ;  /* 0x8000000052529210 */ /* 0x000fe20007ffe0ff */
[----:B------:R-:W-:Y:S01]  /*1570*/  @!P0 IMAD.MOV R80, RZ, RZ, -R80 ;  /* 0x000000ffff508224 */ /* 0x000fe200078e0a50 */
[----:B------:R-:W-:Y:S02]  /*1580*/  ISETP.GT.U32.AND P0, PT, R0, R86, PT ;  /* 0x000000560000720c */ /* 0x000fe40003f04070 */
[----:B------:R-:W-:Y:S01]  /*1590*/  IADD3 R11, -R10, RZ, RZ ;  /* 0x000000ff0a0b7210 */ /* 0x000fe20007ffe1ff */
[----:B------:R-:W-:Y:S01]  /*15a0*/  @!P3 IMAD.MOV R82, RZ, RZ, -R82 ;  /* 0x000000ffff52b224 */ /* 0x000fe200078e0a52 */
[----:B------:R-:W-:Y:S01]  /*15b0*/  LOP3.LUT R9, R4, 0x26, RZ, 0xfc, !PT ;  /* 0x0000002604097812 */ /* 0x000fe200078efcff */
[----:B------:R-:W-:Y:S01]  /*15c0*/  @!P5 IMAD.IADD R90, R90, 0x1, -R0 ;  /* 0x000000015a5ad824 */ /* 0x000fe200078e0a00 */
[----:B------:R-:W-:Y:S01]  /*15d0*/  ISETP.GE.AND P3, PT, R12, RZ, PT ;  /* 0x000000ff0c00720c */ /* 0x000fe20003f66270 */
[----:B------:R-:W-:Y:S01]  /*15e0*/  IMAD R92, R0, R11, R92 ;  /* 0x0000000b005c7224 */ /* 0x000fe200078e025c */
[----:B------:R-:W-:Y:S01]  /*15f0*/  LOP3.LUT R12, R4, 0x2a, RZ, 0xfc, !PT ;  /* 0x0000002a040c7812 */ /* 0x000fe200078efcff */
[----:B------:R-:W-:Y:S01]  /*1600*/  @!P4 IMAD.IADD R88, R88, 0x1, -R0 ;  /* 0x000000015858c824 */ /* 0x000fe200078e0a00 */
[----:B------:R-:W-:-:S02]  /*1610*/  IABS R98, R9 ;  /* 0x0000000900627213 */ /* 0x000fc40000000000 */
[----:B------:R-:W-:Y:S02]  /*1620*/  IABS R94, R12 ;  /* 0x0000000c005e7213 */ /* 0x000fe40000000000 */
[----:B------:R-:W-:Y:S02]  /*1630*/  ISETP.GT.U32.AND P5, PT, R0, R90, PT ;  /* 0x0000005a0000720c */ /* 0x000fe40003fa4070 */
[----:B------:R-:W-:Y:S01]  /*1640*/  @!P0 IADD3 R86, R86, -R0, RZ ;  /* 0x8000000056568210 */ /* 0x000fe20007ffe0ff */
[----:B------:R-:W-:Y:S01]  /*1650*/  IMAD.HI.U32 R11, R5, R94, RZ ;  /* 0x0000005e050b7227 */ /* 0x000fe200078e00ff */
[----:B------:R-:W-:Y:S02]  /*1660*/  ISETP.GT.U32.AND P4, PT, R0, R92, PT ;  /* 0x0000005c0000720c */ /* 0x000fe40003f84070 */
[----:B------:R-:W-:Y:S01]  /*1670*/  ISETP.GE.AND P0, PT, R9, RZ, PT ;  /* 0x000000ff0900720c */ /* 0x000fe20003f06270 */
[----:B------:R-:W-:Y:S01]  /*1680*/  IMAD.HI.U32 R9, R5, R98, RZ ;  /* 0x0000006205097227 */ /* 0x000fe200078e00ff */
[----:B------:R-:W-:-:S02]  /*1690*/  ISETP.GE.AND P1, PT, R13, RZ, PT ;  /* 0x000000ff0d00720c */ /* 0x000fc40003f26270 */
[----:B------:R-:W-:Y:S01]  /*16a0*/  LOP3.LUT R10, R4, 0x28, RZ, 0xfc, !PT ;  /* 0x00000028040a7812 */ /* 0x000fe200078efcff */
[----:B------:R-:W-:Y:S01]  /*16b0*/  IMAD.MOV R9, RZ, RZ, -R9 ;  /* 0x000000ffff097224 */ /* 0x000fe200078e0a09 */
[----:B------:R-:W-:Y:S01]  /*16c0*/  ISETP.GE.AND P6, PT, R15, RZ, PT ;  /* 0x000000ff0f00720c */ /* 0x000fe20003fc6270 */
[----:B------:R-:W-:Y:S01]  /*16d0*/  IMAD.MOV R11, RZ, RZ, -R11 ;  /* 0x000000ffff0b7224 */ /* 0x000fe200078e0a0b */
[----:B------:R-:W-:Y:S01]  /*16e0*/  @!P5 IADD3 R90, R90, -R0, RZ ;  /* 0x800000005a5ad210 */ /* 0x000fe20007ffe0ff */
[C---:B------:R-:W-:Y:S01]  /*16f0*/  IMAD R98, R0.reuse, R9, R98 ;  /* 0x0000000900627224 */ /* 0x040fe200078e0262 */
[----:B------:R-:W-:Y:S01]  /*1700*/  IABS R96, R10 ;  /* 0x0000000a00607213 */ /* 0x000fe20000000000 */
[----:B------:R-:W-:Y:S01]  /*1710*/  IMAD R94, R0, R11, R94 ;  /* 0x0000000b005e7224 */ /* 0x000fe200078e025e */
[----:B------:R-:W-:Y:S01]  /*1720*/  @!P2 IADD3 R90, -R90, RZ, RZ ;  /* 0x000000ff5a5aa210 */ /* 0x000fe20007ffe1ff */
[----:B------:R-:W-:Y:S01]  /*1730*/  @!P4 IMAD.IADD R92, R92, 0x1, -R0 ;  /* 0x000000015c5cc824 */ /* 0x000fe200078e0a00 */
[----:B------:R-:W-:-:S02]  /*1740*/  ISETP.GT.U32.AND P5, PT, R0, R98, PT ;  /* 0x000000620000720c */ /* 0x000fc40003fa4070 */
[----:B------:R-:W-:Y:S02]  /*1750*/  @!P1 IADD3 R86, -R86, RZ, RZ ;  /* 0x000000ff56569210 */ /* 0x000fe40007ffe1ff */
[----:B------:R-:W-:Y:S01]  /*1760*/  ISETP.GT.U32.AND P2, PT, R0, R94, PT ;  /* 0x0000005e0000720c */ /* 0x000fe20003f44070 */
[----:B------:R-:W-:Y:S01]  /*1770*/  @!P6 IMAD.MOV R88, RZ, RZ, -R88 ;  /* 0x000000ffff58e224 */ /* 0x000fe200078e0a58 */
[----:B------:R-:W-:Y:S01]  /*1780*/  ISETP.GE.AND P1, PT, R10, RZ, PT ;  /* 0x000000ff0a00720c */ /* 0x000fe20003f26270 */
[----:B------:R-:W-:Y:S01]  /*1790*/  IMAD.HI.U32 R10, R5, R96, RZ ;  /* 0x00000060050a7227 */ /* 0x000fe200078e00ff */
[----:B------:R-:W-:Y:S02]  /*17a0*/  ISETP.GT.U32.AND P4, PT, R0, R92, PT ;  /* 0x0000005c0000720c */ /* 0x000fe40003f84070 */
[----:B------:R-:W-:Y:S02]  /*17b0*/  LOP3.LUT R15, R4, 0x30, RZ, 0xfc, !PT ;  /* 0x00000030040f7812 */ /* 0x000fe400078efcff */
[----:B------:R-:W-:Y:S01]  /*17c0*/  IADD3 R13, -R10, RZ, RZ ;  /* 0x000000ff0a0d7210 */ /* 0x000fe20007ffe1ff */
[----:B------:R-:W-:Y:S01]  /*17d0*/  @!P5 IMAD.IADD R98, R98, 0x1, -R0 ;  /* 0x000000016262d824 */ /* 0x000fe200078e0a00 */
[----:B------:R-:W-:-:S02]  /*17e0*/  LOP3.LUT R10, R4, 0x2c, RZ, 0xfc, !PT ;  /* 0x0000002c040a7812 */ /* 0x000fc400078efcff */
[----:B------:R-:W-:Y:S01]  /*17f0*/  LOP3.LUT R16, R4, 0x32, RZ, 0xfc, !PT ;  /* 0x0000003204107812 */ /* 0x000fe200078efcff */
[----:B------:R-:W-:Y:S01]  /*1800*/  @!P2 IMAD.IADD R94, R94, 0x1, -R0 ;  /* 0x000000015e5ea824 */ /* 0x000fe200078e0a00 */
[----:B------:R-:W-:Y:S01]  /*1810*/  IABS R100, R10 ;  /* 0x0000000a00647213 */ /* 0x000fe20000000000 */
[----:B------:R-:W-:Y:S01]  /*1820*/  IMAD R96, R0, R13, R96 ;  /* 0x0000000d00607224 */ /* 0x000fe200078e0260 */
[----:B------:R-:W-:Y:S01]  /*1830*/  IABS R104, R15 ;  /* 0x0000000f00687213 */ /* 0x000fe20000000000 */
[----:B------:R-:W-:Y:S01]  /*1840*/  @!P4 IMAD.IADD R92, R92, 0x1, -R0 ;  /* 0x000000015c5cc824 */ /* 0x000fe200078e0a00 */
[C---:B------:R-:W-:Y:S01]  /*1850*/  ISETP.GT.U32.AND P5, PT, R0.reuse, R98, PT ;  /* 0x000000620000720c */ /* 0x040fe20003fa4070 */
[C---:B------:R-:W-:Y:S01]  /*1860*/  IMAD.HI.U32 R9, R5.reuse, R100, RZ ;  /* 0x0000006405097227 */ /* 0x040fe200078e00ff */
[----:B------:R-:W-:Y:S02]  /*1870*/  IABS R106, R16 ;  /* 0x00000010006a7213 */ /* 0x000fe40000000000 */
[----:B------:R-:W-:Y:S01]  /*1880*/  ISETP.GT.U32.AND P2, PT, R0, R94, PT ;  /* 0x0000005e0000720c */ /* 0x000fe20003f44070 */
[----:B------:R-:W-:Y:S01]  /*1890*/  IMAD.MOV R9, RZ, RZ, -R9 ;  /* 0x000000ffff097224 */ /* 0x000fe200078e0a09 */
[----:B------:R-:W-:Y:S01]  /*18a0*/  @!P3 IADD3 R92, -R92, RZ, RZ ;  /* 0x000000ff5c5cb210 */ /* 0x000fe20007ffe1ff */
[----:B------:R-:W-:Y:S01]  /*18b0*/  IMAD.HI.U32 R11, R5, R106, RZ ;  /* 0x0000006a050b7227 */ /* 0x000fe200078e00ff */
[----:B------:R-:W-:-:S02]  /*18c0*/  ISETP.GE.AND P6, PT, R12, RZ, PT ;  /* 0x000000ff0c00720c */ /* 0x000fc40003fc6270 */
[----:B------:R-:W-:Y:S01]  /*18d0*/  ISETP.GE.AND P3, PT, R10, RZ, PT ;  /* 0x000000ff0a00720c */ /* 0x000fe20003f66270 */
[----:B------:R-:W-:Y:S01]  /*18e0*/  IMAD.HI.U32 R10, R5, R104, RZ ;  /* 0x00000068050a7227 */ /* 0x000fe200078e00ff */
[----:B------:R-:W-:Y:S02]  /*18f0*/  LOP3.LUT R12, R4, 0x2e, RZ, 0xfc, !PT ;  /* 0x0000002e040c7812 */ /* 0x000fe400078efcff */
[----:B------:R-:W-:Y:S01]  /*1900*/  IADD3 R11, -R11, RZ, RZ ;  /* 0x000000ff0b0b7210 */ /* 0x000fe20007ffe1ff */
[----:B------:R-:W-:Y:S01]  /*1910*/  IMAD R100, R0, R9, R100 ;  /* 0x0000000900647224 */ /* 0x000fe200078e0264 */
[----:B------:R-:W-:Y:S01]  /*1920*/  IABS R102, R12 ;  /* 0x0000000c00667213 */ /* 0x000fe20000000000 */
[----:B------:R-:W-:Y:S01]  /*1930*/  IMAD.MOV R13, RZ, RZ, -R10 ;  /* 0x000000ffff0d7224 */ /* 0x000fe200078e0a0a */
[----:B------:R-:W-:Y:S01]  /*1940*/  @!P2 IADD3 R94, R94, -R0, RZ ;  /* 0x800000005e5ea210 */ /* 0x000fe20007ffe0ff */
[----:B------:R-:W-:Y:S01]  /*1950*/  @!P5 IMAD.IADD R98, R98, 0x1, -R0 ;  /* 0x000000016262d824 */ /* 0x000fe200078e0a00 */
[C---:B------:R-:W-:Y:S01]  /*1960*/  ISETP.GT.U32.AND P5, PT, R0.reuse, R100, PT ;  /* 0x000000640000720c */ /* 0x040fe20003fa4070 */
[----:B------:R-:W-:Y:S01]  /*1970*/  IMAD R104, R0, R13, R104 ;  /* 0x0000000d00687224 */ /* 0x000fe200078e0268 */
[----:B------:R-:W-:Y:S01]  /*1980*/  LOP3.LUT R10, R4, 0x34, RZ, 0xfc, !PT ;  /* 0x00000034040a7812 */ /* 0x000fe200078efcff */
[----:B------:R-:W-:Y:S01]  /*1990*/  IMAD.HI.U32 R9, R5, R102, RZ ;  /* 0x0000006605097227 */ /* 0x000fe200078e00ff */
[----:B------:R-:W-:-:S02]  /*19a0*/  ISETP.GT.U32.AND P4, PT, R0, R96, PT ;  /* 0x000000600000720c */ /* 0x000fc40003f84070 */
[C---:B------:R-:W-:Y:S01]  /*19b0*/  ISETP.GT.U32.AND P2, PT, R0.reuse, R104, PT ;  /* 0x000000680000720c */ /* 0x040fe20003f44070 */
[C---:B------:R-:W-:Y:S01]  /*19c0*/  IMAD R106, R0.reuse, R11, R106 ;  /* 0x0000000b006a7224 */ /* 0x040fe200078e026a */
[----:B------:R-:W-:Y:S01]  /*19d0*/  IADD3 R9, -R9, RZ, RZ ;  /* 0x000000ff09097210 */ /* 0x000fe20007ffe1ff */
[----:B------:R-:W-:Y:S01]  /*19e0*/  @!P6 IMAD.MOV R94, RZ, RZ, -R94 ;  /* 0x000000ffff5ee224 */ /* 0x000fe200078e0a5e */
[----:B------:R-:W-:Y:S01]  /*19f0*/  IABS R108, R10 ;  /* 0x0000000a006c7213 */ /* 0x000fe20000000000 */
[----:B------:R-:W-:Y:S01]  /*1a00*/  @!P0 IMAD.MOV R98, RZ, RZ, -R98 ;  /* 0x000000ffff628224 */ /* 0x000fe200078e0a62 */
[C---:B------:R-:W-:Y:S01]  /*1a10*/  ISETP.GT.U32.AND P6, PT, R0.reuse, R106, PT ;  /* 0x0000006a0000720c */ /* 0x040fe20003fc4070 */
[----:B------:R-:W-:Y:S01]  /*1a20*/  IMAD R102, R0, R9, R102 ;  /* 0x0000000900667224 */ /* 0x000fe200078e0266 */
[C---:B------:R-:W-:Y:S01]  /*1a30*/  LOP3.LUT R11, R4.reuse, 0x36, RZ, 0xfc, !PT ;  /* 0x00000036040b7812 */ /* 0x040fe200078efcff */
[----:B------:R-:W-:Y:S01]  /*1a40*/  IMAD.HI.U32 R9, R5, R108, RZ ;  /* 0x0000006c05097227 */ /* 0x000fe200078e00ff */
[----:B------:R-:W-:-:S02]  /*1a50*/  LOP3.LUT R17, R4, 0x56, RZ, 0xfc, !PT ;  /* 0x0000005604117812 */ /* 0x000fc400078efcff */
[----:B------:R-:W-:Y:S01]  /*1a60*/  IABS R110, R11 ;  /* 0x0000000b006e7213 */ /* 0x000fe20000000000 */
[--C-:B------:R-:W-:Y:S01]  /*1a70*/  @!P5 IMAD.IADD R100, R100, 0x1, -R0.reuse ;  /* 0x000000016464d824 */ /* 0x100fe200078e0a00 */
[----:B------:R-:W-:Y:S01]  /*1a80*/  @!P2 IADD3 R104, R104, -R0, RZ ;  /* 0x800000006868a210 */ /* 0x000fe20007ffe0ff */
[----:B------:R-:W-:Y:S01]  /*1a90*/  IMAD.MOV R9, RZ, RZ, -R9 ;  /* 0x000000ffff097224 */ /* 0x000fe200078e0a09 */
[----:B------:R-:W-:Y:S01]  /*1aa0*/  ISETP.GT.U32.AND P0, PT, R0, R102, PT ;  /* 0x000000660000720c */ /* 0x000fe20003f04070 */
[----:B------:R-:W-:Y:S01]  /*1ab0*/  @!P4 IMAD.IADD R96, R96, 0x1, -R0 ;  /* 0x000000016060c824 */ /* 0x000fe200078e0a00 */
[C---:B------:R-:W-:Y:S01]  /*1ac0*/  ISETP.GT.U32.AND P5, PT, R0.reuse, R100, PT ;  /* 0x000000640000720c */ /* 0x040fe20003fa4070 */
[C---:B------:R-:W-:Y:S01]  /*1ad0*/  IMAD R108, R0.reuse, R9, R108 ;  /* 0x00000009006c7224 */ /* 0x040fe200078e026c */
[----:B------:R-:W-:Y:S01]  /*1ae0*/  IABS R138, R17 ;  /* 0x00000011008a7213 */ /* 0x000fe20000000000 */
[----:B------:R-:W-:Y:S01]  /*1af0*/  IMAD.HI.U32 R9, R5, R110, RZ ;  /* 0x0000006e05097227 */ /* 0x000fe200078e00ff */
[----:B------:R-:W-:-:S02]  /*1b00*/  ISETP.GT.U32.AND P4, PT, R0, R96, PT ;  /* 0x000000600000720c */ /* 0x000fc40003f84070 */
[----:B------:R-:W-:Y:S01]  /*1b10*/  LOP3.LUT R19, R4, 0x8e, RZ, 0xfc, !PT ;  /* 0x0000008e04137812 */ /* 0x000fe200078efcff */
[--C-:B------:R-:W-:Y:S01]  /*1b20*/  @!P6 IMAD.IADD R106, R106, 0x1, -R0.reuse ;  /* 0x000000016a6ae824 */ /* 0x100fe200078e0a00 */
[----:B------:R-:W-:Y:S02]  /*1b30*/  ISETP.GT.U32.AND P6, PT, R0, R104, PT ;  /* 0x000000680000720c */ /* 0x000fe40003fc4070 */
[----:B------:R-:W-:Y:S01]  /*1b40*/  IADD3 R9, -R9, RZ, RZ ;  /* 0x000000ff09097210 */ /* 0x000fe20007ffe1ff */
[----:B------:R-:W-:Y:S01]  /*1b50*/  @!P0 IMAD.IADD R102, R102, 0x1, -R0 ;  /* 0x0000000166668824 */ /* 0x000fe200078e0a00 */
[----:B------:R-:W-:Y:S02]  /*1b60*/  ISETP.GE.AND P0, PT, R10, RZ, PT ;  /* 0x000000ff0a00720c */ /* 0x000fe40003f06270 */
[----:B------:R-:W-:Y:S01]  /*1b70*/  @!P5 IADD3 R100, R100, -R0, RZ ;  /* 0x800000006464d210 */ /* 0x000fe20007ffe0ff */
[----:B------:R-:W-:Y:S01]  /*1b80*/  IMAD R110, R0, R9, R110 ;  /* 0x00000009006e7224 */ /* 0x000fe200078e026e */
[----:B------:R-:W-:Y:S01]  /*1b90*/  ISETP.GE.AND P5, PT, R16, RZ, PT ;  /* 0x000000ff1000720c */ /* 0x000fe20003fa6270 */
[----:B------:R-:W-:Y:S01]  /*1ba0*/  @!P4 IMAD.IADD R96, R96, 0x1, -R0 ;  /* 0x000000016060c824 */ /* 0x000fe200078e0a00 */
[----:B------:R-:W-:Y:S01]  /*1bb0*/  ISETP.GE.AND P4, PT, R12, RZ, PT ;  /* 0x000000ff0c00720c */ /* 0x000fe20003f86270 */
[----:B------:R-:W-:Y:S01]  /*1bc0*/  @!P3 IMAD.MOV R100, RZ, RZ, -R100 ;  /* 0x000000ffff64b224 */ /* 0x000fe200078e0a64 */
[----:B------:R-:W-:Y:S01]  /*1bd0*/  ISETP.GT.U32.AND P3, PT, R0, R106, PT ;  /* 0x0000006a0000720c */ /* 0x000fe20003f64070 */
[----:B------:R-:W-:Y:S01]  /*1be0*/  @!P6 IMAD.IADD R104, R104, 0x1, -R0 ;  /* 0x000000016868e824 */ /* 0x000fe200078e0a00 */
[----:B------:R-:W-:Y:S01]  /*1bf0*/  ISETP.GT.U32.AND P6, PT, R0, R110, PT ;  /* 0x0000006e0000720c */ /* 0x000fe20003fc4070 */
[----:B------:R-:W-:Y:S01]  /*1c00*/  @!P1 IMAD.MOV R96, RZ, RZ, -R96 ;  /* 0x000000ffff609224 */ /* 0x000fe200078e0a60 */
[----:B------:R-:W-:-:S02]  /*1c10*/  LOP3.LUT R12, R4, 0x38, RZ, 0xfc, !PT ;  /* 0x00000038040c7812 */ /* 0x000fc400078efcff */
[----:B------:R-:W-:Y:S02]  /*1c20*/  ISETP.GE.AND P1, PT, R15, RZ, PT ;  /* 0x000000ff0f00720c */ /* 0x000fe40003f26270 */
[C---:B------:R-:W-:Y:S02]  /*1c30*/  LOP3.LUT R15, R4.reuse, 0x3a, RZ, 0xfc, !PT ;  /* 0x0000003a040f7812 */ /* 0x040fe400078efcff */
[----:B------:R-:W-:Y:S02]  /*1c40*/  IABS R112, R12 ;  /* 0x0000000c00707213 */ /* 0x000fe40000000000 */
[----:B------:R-:W-:Y:S02]  /*1c50*/  LOP3.LUT R16, R4, 0x3c, RZ, 0xfc, !PT ;  /* 0x0000003c04107812 */ /* 0x000fe400078efcff */
[----:B------:R-:W-:Y:S01]  /*1c60*/  ISETP.GT.U32.AND P2, PT, R0, R102, PT ;  /* 0x000000660000720c */ /* 0x000fe20003f44070 */
[----:B------:R-:W-:Y:S01]  /*1c70*/  IMAD.HI.U32 R9, R5, R112, RZ ;  /* 0x0000007005097227 */ /* 0x000fe200078e00ff */
[----:B------:R-:W-:-:S02]  /*1c80*/  IABS R114, R15 ;  /* 0x0000000f00727213 */ /* 0x000fc40000000000 */
[----:B------:R-:W-:Y:S01]  /*1c90*/  IABS R116, R16 ;  /* 0x0000001000747213 */ /* 0x000fe20000000000 */
[----:B------:R-:W-:Y:S01]  /*1ca0*/  @!P6 IMAD.IADD R110, R110, 0x1, -R0 ;  /* 0x000000016e6ee824 */ /* 0x000fe200078e0a00 */
[----:B------:R-:W-:Y:S01]  /*1cb0*/  @!P3 IADD3 R106, R106, -R0, RZ ;  /* 0x800000006a6ab210 */ /* 0x000fe20007ffe0ff */
[----:B------:R-:W-:Y:S01]  /*1cc0*/  IMAD.HI.U32 R10, R5, R114, RZ ;  /* 0x00000072050a7227 */ /* 0x000fe200078e00ff */
[----:B------:R-:W-:Y:S02]  /*1cd0*/  ISETP.GE.AND P3, PT, R11, RZ, PT ;  /* 0x000000ff0b00720c */ /* 0x000fe40003f66270 */
[----:B------:R-:W-:Y:S01]  /*1ce0*/  ISETP.GT.U32.AND P6, PT, R0, R110, PT ;  /* 0x0000006e0000720c */ /* 0x000fe20003fc4070 */
[----:B------:R-:W-:Y:S01]  /*1cf0*/  IMAD.MOV R9, RZ, RZ, -R9 ;  /* 0x000000ffff097224 */ /* 0x000fe200078e0a09 */
[----:B------:R-:W-:Y:S01]  /*1d00*/  IADD3 R13, -R10, RZ, RZ ;  /* 0x000000ff0a0d7210 */ /* 0x000fe20007ffe1ff */
[----:B------:R-:W-:Y:S01]  /*1d10*/  IMAD.HI.U32 R11, R5, R116, RZ ;  /* 0x00000074050b7227 */ /* 0x000fe200078e00ff */
[----:B------:R-:W-:-:S02]  /*1d20*/  LOP3.LUT R10, R4, 0x3e, RZ, 0xfc, !PT ;  /* 0x0000003e040a7812 */ /* 0x000fc400078efcff */
[----:B------:R-:W-:Y:S01]  /*1d30*/  IABS R198, R19 ;  /* 0x0000001300c67213 */ /* 0x000fe20000000000 */
[----:B------:R-:W-:Y:S01]  /*1d40*/  IMAD R112, R0, R9, R112 ;  /* 0x0000000900707224 */ /* 0x000fe200078e0270 */
[----:B------:R-:W-:Y:S01]  /*1d50*/  IADD3 R11, -R11, RZ, RZ ;  /* 0x000000ff0b0b7210 */ /* 0x000fe20007ffe1ff */
[----:B------:R-:W-:Y:S01]  /*1d60*/  @!P2 IMAD.IADD R102, R102, 0x1, -R0 ;  /* 0x000000016666a824 */ /* 0x000fe200078e0a00 */
[C---:B------:R-:W-:Y:S01]  /*1d70*/  ISETP.GT.U32.AND P2, PT, R0.reuse, R108, PT ;  /* 0x0000006c0000720c */ /* 0x040fe20003f44070 */
[C---:B------:R-:W-:Y:S01]  /*1d80*/  IMAD R114, R0.reuse, R13, R114 ;  /* 0x0000000d00727224 */ /* 0x040fe200078e0272 */
[----:B------:R-:W-:Y:S01]  /*1d90*/  IABS R118, R10 ;  /* 0x0000000a00767213 */ /* 0x000fe20000000000 */
[----:B------:R-:W-:Y:S01]  /*1da0*/  @!P1 IMAD.MOV R104, RZ, RZ, -R104 ;  /* 0x000000ffff689224 */ /* 0x000fe200078e0a68 */
[C---:B------:R-:W-:Y:S01]  /*1db0*/  ISETP.GT.U32.AND P1, PT, R0.reuse, R112, PT ;  /* 0x000000700000720c */ /* 0x040fe20003f24070 */
[----:B------:R-:W-:Y:S01]  /*1dc0*/  IMAD R116, R0, R11, R116 ;  /* 0x0000000b00747224 */ /* 0x000fe200078e0274 */
[----:B------:R-:W-:Y:S01]  /*1dd0*/  LOP3.LUT R13, R4, 0x42, RZ, 0xfc, !PT ;  /* 0x00000042040d7812 */ /* 0x000fe200078efcff */
[----:B------:R-:W-:Y:S01]  /*1de0*/  @!P5 IMAD.MOV R106, RZ, RZ, -R106 ;  /* 0x000000ffff6ad224 */ /* 0x000fe200078e0a6a */
[----:B------:R-:W-:Y:S01]  /*1df0*/  ISETP.GT.U32.AND P5, PT, R0, R114, PT ;  /* 0x000000720000720c */ /* 0x000fe20003fa4070 */
[----:B------:R-:W-:Y:S01]  /*1e00*/  @!P6 IMAD.IADD R110, R110, 0x1, -R0 ;  /* 0x000000016e6ee824 */ /* 0x000fe200078e0a00 */
[----:B------:R-:W-:Y:S01]  /*1e10*/  ISETP.GT.U32.AND P6, PT, R0, R116, PT ;  /* 0x000000740000720c */ /* 0x000fe20003fc4070 */
[----:B------:R-:W-:Y:S01]  /*1e20*/  IMAD.HI.U32 R9, R5, R118, RZ ;  /* 0x0000007605097227 */ /* 0x000fe200078e00ff */
[----:B------:R-:W-:-:S02]  /*1e30*/  IABS R122, R13 ;  /* 0x0000000d007a7213 */ /* 0x000fc40000000000 */
[----:B------:R-:W-:Y:S01]  /*1e40*/  @!P3 IADD3 R110, -R110, RZ, RZ ;  /* 0x000000ff6e6eb210 */ /* 0x000fe20007ffe1ff */
[--C-:B------:R-:W-:Y:S01]  /*1e50*/  @!P2 IMAD.IADD R108, R108, 0x1, -R0.reuse ;  /* 0x000000016c6ca824 */ /* 0x100fe200078e0a00 */
[----:B------:R-:W-:Y:S01]  /*1e60*/  ISETP.GE.AND P2, PT, R12, RZ, PT ;  /* 0x000000ff0c00720c */ /* 0x000fe20003f46270 */
[----:B------:R-:W-:Y:S01]  /*1e70*/  @!P1 IMAD.IADD R112, R112, 0x1, -R0 ;  /* 0x0000000170709824 */ /* 0x000fe200078e0a00 */
[----:B------:R-:W-:Y:S01]  /*1e80*/  LOP3.LUT R12, R4, 0x40, RZ, 0xfc, !PT ;  /* 0x00000040040c7812 */ /* 0x000fe200078efcff */
[----:B------:R-:W-:Y:S01]  /*1e90*/  IMAD.MOV R11, RZ, RZ, -R9 ;  /* 0x000000ffff0b7224 */ /* 0x000fe200078e0a09 */
[----:B------:R-:W-:Y:S01]  /*1ea0*/  ISETP.GE.AND P1, PT, R16, RZ, PT ;  /* 0x000000ff1000720c */ /* 0x000fe20003f26270 */
[----:B------:R-:W-:Y:S01]  /*1eb0*/  @!P4 IMAD.MOV R102, RZ, RZ, -R102 ;  /* 0x000000ffff66c224 */ /* 0x000fe200078e0a66 */
[----:B------:R-:W-:Y:S01]  /*1ec0*/  IABS R120, R12 ;  /* 0x0000000c00787213 */ /* 0x000fe20000000000 */
[----:B------:R-:W-:Y:S01]  /*1ed0*/  @!P6 IMAD.IADD R116, R116, 0x1, -R0 ;  /* 0x000000017474e824 */ /* 0x000fe200078e0a00 */
[----:B------:R-:W-:Y:S01]  /*1ee0*/  @!P5 IADD3 R114, R114, -R0, RZ ;  /* 0x800000007272d210 */ /* 0x000fe20007ffe0ff */
[C---:B------:R-:W-:Y:S01]  /*1ef0*/  IMAD R118, R0.reuse, R11, R118 ;  /* 0x0000000b00767224 */ /* 0x040fe200078e0276 */
[C---:B------:R-:W-:Y:S01]  /*1f00*/  ISETP.GT.U32.AND P5, PT, R0.reuse, R112, PT ;  /* 0x000000700000720c */ /* 0x040fe20003fa4070 */
[----:B------:R-:W-:Y:S01]  /*1f10*/  IMAD.HI.U32 R9, R5, R120, RZ ;  /* 0x0000007805097227 */ /* 0x000fe200078e00ff */
[----:B------:R-:W-:-:S02]  /*1f20*/  ISETP.GT.U32.AND P6, PT, R0, R114, PT ;  /* 0x000000720000720c */ /* 0x000fc40003fc4070 */
[----:B------:R-:W-:Y:S01]  /*1f30*/  ISETP.GT.U32.AND P4, PT, R0, R108, PT ;  /* 0x0000006c0000720c */ /* 0x000fe20003f84070 */
[----:B------:R-:W-:Y:S01]  /*1f40*/  IMAD.MOV R9, RZ, RZ, -R9 ;  /* 0x000000ffff097224 */ /* 0x000fe200078e0a09 */
[C---:B------:R-:W-:Y:S02]  /*1f50*/  LOP3.LUT R16, R4.reuse, 0x46, RZ, 0xfc, !PT ;  /* 0x0000004604107812 */ /* 0x040fe400078efcff */
[----:B------:R-:W-:Y:S01]  /*1f60*/  LOP3.LUT R20, R4, 0xae, RZ, 0xfc, !PT ;  /* 0x000000ae04147812 */ /* 0x000fe200078efcff */
[----:B------:R-:W-:Y:S01]  /*1f70*/  IMAD R120, R0, R9, R120 ;  /* 0x0000000900787224 */ /* 0x000fe200078e0278 */
[----:B------:R-:W-:Y:S01]  /*1f80*/  IABS R126, R16 ;  /* 0x00000010007e7213 */ /* 0x000fe20000000000 */
[----:B------:R-:W-:Y:S01]  /*1f90*/  IMAD.HI.U32 R9, R5, R122, RZ ;  /* 0x0000007a05097227 */ /* 0x000fe200078e00ff */
[----:B------:R-:W-:Y:S02]  /*1fa0*/  IABS R248, R20 ;  /* 0x0000001400f87213 */ /* 0x000fe40000000000 */
[----:B------:R-:W-:Y:S01]  /*1fb0*/  IABS R26, R35 ;  /* 0x00000023001a7213 */ /* 0x000fe20000000000 */
[----:B------:R-:W-:Y:S01]  /*1fc0*/  @!P5 IMAD.IADD R112, R112, 0x1, -R0 ;  /* 0x000000017070d824 */ /* 0x000fe200078e0a00 */
[----:B------:R-:W-:Y:S01]  /*1fd0*/  ISETP.GT.U32.AND P5, PT, R0, R118, PT ;  /* 0x000000760000720c */ /* 0x000fe20003fa4070 */
[----:B------:R-:W-:Y:S01]  /*1fe0*/  IMAD.MOV R11, RZ, RZ, -R9 ;  /* 0x000000ffff0b7224 */ /* 0x000fe200078e0a09 */
[----:B------:R-:W-:Y:S01]  /*1ff0*/  @!P6 IADD3 R114, R114, -R0, RZ ;  /* 0x800000007272e210 */ /* 0x000fe20007ffe0ff */
[----:B------:R-:W-:Y:S01]  /*2000*/  @!P2 IMAD.MOV R112, RZ, RZ, -R112 ;  /* 0x000000ffff70a224 */ /* 0x000fe200078e0a70 */
[C---:B------:R-:W-:Y:S01]  /*2010*/  ISETP.GT.U32.AND P6, PT, R0.reuse, R120, PT ;  /* 0x000000780000720c */ /* 0x040fe20003fc4070 */
[----:B------:R-:W-:Y:S01]  /*2020*/  IMAD R122, R0, R11, R122 ;  /* 0x0000000b007a7224 */ /* 0x000fe200078e027a */
[----:B------:R-:W-:-:S02]  /*2030*/  @!P4 IADD3 R108, R108, -R0, RZ ;  /* 0x800000006c6cc210 */ /* 0x000fc40007ffe0ff */
[----:B------:R-:W-:Y:S02]  /*2040*/  ISETP.GE.AND P4, PT, R15, RZ, PT ;  /* 0x000000ff0f00720c */ /* 0x000fe40003f86270 */
[----:B------:R-:W-:Y:S02]  /*2050*/  LOP3.LUT R15, R4, 0x44, RZ, 0xfc, !PT ;  /* 0x00000044040f7812 */ /* 0x000fe400078efcff */
[----:B------:R-:W-:Y:S02]  /*2060*/  @!P0 IADD3 R108, -R108, RZ, RZ ;  /* 0x000000ff6c6c8210 */ /* 0x000fe40007ffe1ff */
[----:B------:R-:W-:Y:S02]  /*2070*/  IABS R124, R15 ;  /* 0x0000000f007c7213 */ /* 0x000fe40000000000 */
[----:B------:R-:W-:Y:S01]  /*2080*/  @!P5 IADD3 R118, R118, -R0, RZ ;  /* 0x800000007676d210 */ /* 0x000fe20007ffe0ff */
[----:B------:R-:W-:Y:S01]  /*2090*/  @!P6 IMAD.IADD R120, R120, 0x1, -R0 ;  /* 0x000000017878e824 */ /* 0x000fe200078e0a00 */
[C---:B------:R-:W-:Y:S01]  /*20a0*/  ISETP.GT.U32.AND P0, PT, R0.reuse, R116, PT ;  /* 0x000000740000720c */ /* 0x040fe20003f04070 */
[----:B------:R-:W-:Y:S01]  /*20b0*/  IMAD.HI.U32 R9, R5, R124, RZ ;  /* 0x0000007c05097227 */ /* 0x000fe200078e00ff */
[----:B------:R-:W-:-:S02]  /*20c0*/  ISETP.GT.U32.AND P6, PT, R0, R118, PT ;  /* 0x000000760000720c */ /* 0x000fc40003fc4070 */
[C---:B------:R-:W-:Y:S01]  /*20d0*/  ISETP.GT.U32.AND P3, PT, R0.reuse, R122, PT ;  /* 0x0000007a0000720c */ /* 0x040fe20003f64070 */
[----:B------:R-:W-:Y:S01]  /*20e0*/  IMAD.MOV R11, RZ, RZ, -R9 ;  /* 0x000000ffff0b7224 */ /* 0x000fe200078e0a09 */
[----:B------:R-:W-:Y:S01]  /*20f0*/  ISETP.GT.U32.AND P2, PT, R0, R120, PT ;  /* 0x000000780000720c */ /* 0x000fe20003f44070 */
[----:B------:R-:W-:Y:S01]  /*2100*/  IMAD.HI.U32 R9, R5, R126, RZ ;  /* 0x0000007e05097227 */ /* 0x000fe200078e00ff */
[----:B------:R-:W-:Y:S02]  /*2110*/  ISETP.GE.AND P5, PT, R12, RZ, PT ;  /* 0x000000ff0c00720c */ /* 0x000fe40003fa6270 */
[----:B------:R-:W-:Y:S01]  /*2120*/  LOP3.LUT R12, R4, 0x4c, RZ, 0xfc, !PT ;  /* 0x0000004c040c7812 */ /* 0x000fe200078efcff */
[----:B------:R-:W-:Y:S01]  /*2130*/  IMAD R124, R0, R11, R124 ;  /* 0x0000000b007c7224 */ /* 0x000fe200078e027c */
[----:B------:R-:W-:Y:S01]  /*2140*/  LOP3.LUT R11, R4, 0x4a, RZ, 0xfc, !PT ;  /* 0x0000004a040b7812 */ /* 0x000fe200078efcff */
[--C-:B------:R-:W-:Y:S01]  /*2150*/  @!P0 IMAD.IADD R116, R116, 0x1, -R0.reuse ;  /* 0x0000000174748824 */ /* 0x100fe200078e0a00 */
[----:B------:R-:W-:Y:S01]  /*2160*/  ISETP.GE.AND P0, PT, R10, RZ, PT ;  /* 0x000000ff0a00720c */ /* 0x000fe20003f06270 */
[--C-:B------:R-:W-:Y:S01]  /*2170*/  @!P6 IMAD.IADD R118, R118, 0x1, -R0.reuse ;  /* 0x000000017676e824 */ /* 0x100fe200078e0a00 */
[----:B------:R-:W-:Y:S01]  /*2180*/  ISETP.GT.U32.AND P6, PT, R0, R124, PT ;  /* 0x0000007c0000720c */ /* 0x000fe20003fc4070 */
[----:B------:R-:W-:Y:S01]  /*2190*/  @!P3 IMAD.IADD R122, R122, 0x1, -R0 ;  /* 0x000000017a7ab824 */ /* 0x000fe200078e0a00 */
[----:B------:R-:W-:Y:S01]  /*21a0*/  LOP3.LUT R10, R4, 0x48, RZ, 0xfc, !PT ;  /* 0x00000048040a7812 */ /* 0x000fe200078efcff */
[----:B------:R-:W-:Y:S01]  /*21b0*/  IMAD.MOV R9, RZ, RZ, -R9 ;  /* 0x000000ffff097224 */ /* 0x000fe200078e0a09 */
[----:B------:R-:W-:Y:S01]  /*21c0*/  @!P2 IADD3 R120, R120, -R0, RZ ;  /* 0x800000007878a210 */ /* 0x000fe20007ffe0ff */
[----:B------:R-:W-:Y:S01]  /*21d0*/  @!P4 IMAD.MOV R114, RZ, RZ, -R114 ;  /* 0x000000ffff72c224 */ /* 0x000fe200078e0a72 */
[----:B------:R-:W-:Y:S01]  /*21e0*/  IABS R128, R10 ;  /* 0x0000000a00807213 */ /* 0x000fe20000000000 */
[----:B------:R-:W-:Y:S01]  /*21f0*/  IMAD R126, R0, R9, R126 ;  /* 0x00000009007e7224 */ /* 0x000fe200078e027e */
[----:B------:R-:W-:Y:S01]  /*2200*/  ISETP.GE.AND P4, PT, R13, RZ, PT ;  /* 0x000000ff0d00720c */ /* 0x000fe20003f86270 */
[----:B------:R-:W-:Y:S01]  /*2210*/  @!P5 IMAD.MOV R120, RZ, RZ, -R120 ;  /* 0x000000ffff78d224 */ /* 0x000fe200078e0a78 */
[----:B------:R-:W-:Y:S01]  /*2220*/  @!P1 IADD3 R116, -R116, RZ, RZ ;  /* 0x000000ff74749210 */ /* 0x000fe20007ffe1ff */
[----:B------:R-:W-:Y:S01]  /*2230*/  IMAD.HI.U32 R9, R5, R128, RZ ;  /* 0x0000008005097227 */ /* 0x000fe200078e00ff */
[----:B------:R-:W-:-:S02]  /*2240*/  ISETP.GT.U32.AND P5, PT, R0, R126, PT ;  /* 0x0000007e0000720c */ /* 0x000fc40003fa4070 */
[----:B------:R-:W-:Y:S01]  /*2250*/  @!P0 IADD3 R118, -R118, RZ, RZ ;  /* 0x000000ff76768210 */ /* 0x000fe20007ffe1ff */
[----:B------:R-:W-:Y:S01]  /*2260*/  @!P6 IMAD.IADD R124, R124, 0x1, -R0 ;  /* 0x000000017c7ce824 */ /* 0x000fe200078e0a00 */
[C---:B------:R-:W-:Y:S01]  /*2270*/  ISETP.GT.U32.AND P6, PT, R0.reuse, R122, PT ;  /* 0x0000007a0000720c */ /* 0x040fe20003fc4070 */
[----:B------:R-:W-:Y:S01]  /*2280*/  IMAD.MOV R9, RZ, RZ, -R9 ;  /* 0x000000ffff097224 */ /* 0x000fe200078e0a09 */
[----:B------:R-:W-:Y:S02]  /*2290*/  IABS R132, R12 ;  /* 0x0000000c00847213 */ /* 0x000fe40000000000 */
[C---:B------:R-:W-:Y:S01]  /*22a0*/  ISETP.GT.U32.AND P0, PT, R0.reuse, R124, PT ;  /* 0x0000007c0000720c */ /* 0x040fe20003f04070 */
[----:B------:R-:W-:Y:S01]  /*22b0*/  IMAD R128, R0, R9, R128 ;  /* 0x0000000900807224 */ /* 0x000fe200078e0280 */
[----:B------:R-:W-:Y:S02]  /*22c0*/  ISETP.GE.AND P1, PT, R15, RZ, PT ;  /* 0x000000ff0f00720c */ /* 0x000fe40003f26270 */
[----:B------:R-:W-:Y:S01]  /*22d0*/  IABS R130, R11 ;  /* 0x0000000b00827213 */ /* 0x000fe20000000000 */
[----:B------:R-:W-:Y:S01]  /*22e0*/  @!P5 IMAD.IADD R126, R126, 0x1, -R0 ;  /* 0x000000017e7ed824 */ /* 0x000fe200078e0a00 */
[----:B------:R-:W-:-:S02]  /*22f0*/  LOP3.LUT R15, R4, 0x4e, RZ, 0xfc, !PT ;  /* 0x0000004e040f7812 */ /* 0x000fc400078efcff */
[----:B------:R-:W-:Y:S01]  /*2300*/  ISETP.GE.AND P3, PT, R10, RZ, PT ;  /* 0x000000ff0a00720c */ /* 0x000fe20003f66270 */
[C---:B------:R-:W-:Y:S01]  /*2310*/  IMAD.HI.U32 R10, R5.reuse, R132, RZ ;  /* 0x00000084050a7227 */ /* 0x040fe200078e00ff */
[----:B------:R-:W-:Y:S02]  /*2320*/  @!P6 IADD3 R122, R122, -R0, RZ ;  /* 0x800000007a7ae210 */ /* 0x000fe40007ffe0ff */
[----:B------:R-:W-:Y:S01]  /*2330*/  ISETP.GT.U32.AND P6, PT, R0, R128, PT ;  /* 0x000000800000720c */ /* 0x000fe20003fc4070 */
[----:B------:R-:W-:Y:S01]  /*2340*/  IMAD.HI.U32 R9, R5, R130, RZ ;  /* 0x0000008205097227 */ /* 0x000fe200078e00ff */
[----:B------:R-:W-:Y:S02]  /*2350*/  IABS R134, R15 ;  /* 0x0000000f00867213 */ /* 0x000fe40000000000 */
[----:B------:R-:W-:Y:S01]  /*2360*/  IADD3 R13, -R10, RZ, RZ ;  /* 0x000000ff0a0d7210 */ /* 0x000fe20007ffe1ff */
[----:B------:R-:W-:Y:S01]  /*2370*/  @!P0 IMAD.IADD R124, R124, 0x1, -R0 ;  /* 0x000000017c7c8824 */ /* 0x000fe200078e0a00 */
[----:B------:R-:W-:Y:S01]  /*2380*/  ISETP.GE.AND P0, PT, R11, RZ, PT ;  /* 0x000000ff0b00720c */ /* 0x000fe20003f06270 */
[----:B------:R-:W-:Y:S01]  /*2390*/  @!P4 IMAD.MOV R122, RZ, RZ, -R122 ;  /* 0x000000ffff7ac224 */ /* 0x000fe200078e0a7a */
[----:B------:R-:W-:Y:S01]  /*23a0*/  ISETP.GE.AND P5, PT, R12, RZ, PT ;  /* 0x000000ff0c00720c */ /* 0x000fe20003fa6270 */
[----:B------:R-:W-:Y:S01]  /*23b0*/  IMAD.MOV R11, RZ, RZ, -R9 ;  /* 0x000000ffff0b7224 */ /* 0x000fe200078e0a09 */
[----:B------:R-:W-:Y:S01]  /*23c0*/  LOP3.LUT R12, R4, 0x50, RZ, 0xfc, !PT ;  /* 0x00000050040c7812 */ /* 0x000fe200078efcff */
[----:B------:R-:W-:Y:S01]  /*23d0*/  IMAD.HI.U32 R9, R5, R134, RZ ;  /* 0x0000008605097227 */ /* 0x000fe200078e00ff */
[----:B------:R-:W-:-:S02]  /*23e0*/  ISETP.GE.AND P2, PT, R16, RZ, PT ;  /* 0x000000ff1000720c */ /* 0x000fc40003f46270 */
[----:B------:R-:W-:Y:S01]  /*23f0*/  @!P6 IADD3 R128, R128, -R0, RZ ;  /* 0x800000008080e210 */ /* 0x000fe20007ffe0ff */
[----:B------:R-:W-:Y:S01]  /*2400*/  IMAD.MOV R9, RZ, RZ, -R9 ;  /* 0x000000ffff097224 */ /* 0x000fe200078e0a09 */
[C---:B------:R-:W-:Y:S01]  /*2410*/  ISETP.GT.U32.AND P6, PT, R0.reuse, R126, PT ;  /* 0x0000007e0000720c */ /* 0x040fe20003fc4070 */
[C---:B------:R-:W-:Y:S01]  /*2420*/  IMAD R132, R0.reuse, R13, R132 ;  /* 0x0000000d00847224 */ /* 0x040fe200078e0284 */
[C---:B------:R-:W-:Y:S01]  /*2430*/  ISETP.GT.U32.AND P4, PT, R0.reuse, R128, PT ;  /* 0x000000800000720c */ /* 0x040fe20003f84070 */
[----:B------:R-:W-:Y:S01]  /*2440*/  IMAD R130, R0, R11, R130 ;  /* 0x0000000b00827224 */ /* 0x000fe200078e0282 */
[----:B------:R-:W-:Y:S01]  /*2450*/  LOP3.LUT R13, R4, 0x52, RZ, 0xfc, !PT ;  /* 0x00000052040d7812 */ /* 0x000fe200078efcff */
[C---:B------:R-:W-:Y:S01]  /*2460*/  IMAD R134, R0.reuse, R9, R134 ;  /* 0x0000000900867224 */ /* 0x040fe200078e0286 */
[----:B------:R-:W-:Y:S01]  /*2470*/  IABS R136, R12 ;  /* 0x0000000c00887213 */ /* 0x000fe20000000000 */
[----:B------:R-:W-:Y:S01]  /*2480*/  @!P1 IMAD.MOV R124, RZ, RZ, -R124 ;  /* 0x000000ffff7c9224 */ /* 0x000fe200078e0a7c */
[----:B------:R-:W-:-:S02]  /*2490*/  ISETP.GT.U32.AND P1, PT, R0, R130, PT ;  /* 0x000000820000720c */ /* 0x000fc40003f24070 */
[----:B------:R-:W-:Y:S01]  /*24a0*/  IABS R140, R13 ;  /* 0x0000000d008c7213 */ /* 0x000fe20000000000 */
[C---:B------:R-:W-:Y:S01]  /*24b0*/  IMAD.HI.U32 R9, R5.reuse, R136, RZ ;  /* 0x0000008805097227 */ /* 0x040fe200078e00ff */
[----:B------:R-:W-:Y:S02]  /*24c0*/  LOP3.LUT R16, R4, 0x54, RZ, 0xfc, !PT ;  /* 0x0000005404107812 */ /* 0x000fe400078efcff */
[----:B------:R-:W-:Y:S01]  /*24d0*/  @!P6 IADD3 R126, R126, -R0, RZ ;  /* 0x800000007e7ee210 */ /* 0x000fe20007ffe0ff */
[--C-:B------:R-:W-:Y:S01]  /*24e0*/  @!P4 IMAD.IADD R128, R128, 0x1, -R0.reuse ;  /* 0x000000018080c824 */ /* 0x100fe200078e0a00 */
[C---:B------:R-:W-:Y:S01]  /*24f0*/  ISETP.GT.U32.AND P6, PT, R0.reuse, R132, PT ;  /* 0x000000840000720c */ /* 0x040fe20003fc4070 */
[----:B------:R-:W-:Y:S01]  /*2500*/  IMAD.HI.U32 R10, R5, R140, RZ ;  /* 0x0000008c050a7227 */ /* 0x000fe200078e00ff */
[----:B------:R-:W-:Y:S02]  /*2510*/  ISETP.GT.U32.AND P4, PT, R0, R134, PT ;  /* 0x000000860000720c */ /* 0x000fe40003f84070 */
[----:B------:R-:W-:Y:S01]  /*2520*/  IADD3 R9, -R9, RZ, RZ ;  /* 0x000000ff09097210 */ /* 0x000fe20007ffe1ff */
[----:B------:R-:W-:Y:S01]  /*2530*/  @!P1 IMAD.IADD R130, R130, 0x1, -R0 ;  /* 0x0000000182829824 */ /* 0x000fe200078e0a00 */
[----:B------:R-:W-:Y:S01]  /*2540*/  IABS R142, R16 ;  /* 0x00000010008e7213 */ /* 0x000fe20000000000 */
[----:B------:R-:W-:Y:S01]  /*2550*/  IMAD.MOV R11, RZ, RZ, -R10 ;  /* 0x000000ffff0b7224 */ /* 0x000fe200078e0a0a */
[----:B------:R-:W-:Y:S01]  /*2560*/  ISETP.GE.AND P1, PT, R15, RZ, PT ;  /* 0x000000ff0f00720c */ /* 0x000fe20003f26270 */
[----:B------:R-:W-:Y:S01]  /*2570*/  IMAD R136, R0, R9, R136 ;  /* 0x0000000900887224 */ /* 0x000fe200078e0288 */
[----:B------:R-:W-:Y:S01]  /*2580*/  LOP3.LUT R15, R4, 0x68, RZ, 0xfc, !PT ;  /* 0x00000068040f7812 */ /* 0x000fe200078efcff */
[----:B------:R-:W-:Y:S01]  /*2590*/  IMAD R140, R0, R11, R140 ;  /* 0x0000000b008c7224 */ /* 0x000fe200078e028c */
[----:B------:R-:W-:Y:S01]  /*25a0*/  IABS R246, R37 ;  /* 0x0000002500f67213 */ /* 0x000fe20000000000 */
[----:B------:R-:W-:Y:S01]  /*25b0*/  @!P6 IMAD.IADD R132, R132, 0x1, -R0 ;  /* 0x000000018484e824 */ /* 0x000fe200078e0a00 */
[----:B------:R-:W-:Y:S01]  /*25c0*/  ISETP.GT.U32.AND P6, PT, R0, R130, PT ;  /* 0x000000820000720c */ /* 0x000fe20003fc4070 */
[----:B------:R-:W-:Y:S01]  /*25d0*/  @!P3 IMAD.MOV R128, RZ, RZ, -R128 ;  /* 0x000000ffff80b224 */ /* 0x000fe200078e0a80 */
[----:B------:R-:W-:Y:S01]  /*25e0*/  @!P4 IADD3 R134, R134, -R0, RZ ;  /* 0x800000008686c210 */ /* 0x000fe20007ffe0ff */
[----:B------:R-:W-:Y:S01]  /*25f0*/  IMAD.HI.U32 R10, R5, R138, RZ ;  /* 0x0000008a050a7227 */ /* 0x000fe200078e00ff */
[----:B------:R-:W-:-:S02]  /*2600*/  ISETP.GT.U32.AND P4, PT, R0, R132, PT ;  /* 0x000000840000720c */ /* 0x000fc40003f84070 */
[----:B------:R-:W-:Y:S01]  /*2610*/  ISETP.GE.AND P3, PT, R12, RZ, PT ;  /* 0x000000ff0c00720c */ /* 0x000fe20003f66270 */
[C---:B------:R-:W-:Y:S01]  /*2620*/  IMAD.HI.U32 R9, R5.reuse, R142, RZ ;  /* 0x0000008e05097227 */ /* 0x040fe200078e00ff */
[----:B------:R-:W-:Y:S02]  /*2630*/  LOP3.LUT R12, R4, 0x58, RZ, 0xfc, !PT ;  /* 0x00000058040c7812 */ /* 0x000fe400078efcff */
[----:B------:R-:W-:Y:S01]  /*2640*/  IABS R160, R15 ;  /* 0x0000000f00a07213 */ /* 0x000fe20000000000 */
[----:B------:R-:W-:Y:S01]  /*2650*/  IMAD.MOV R11, RZ, RZ, -R10 ;  /* 0x000000ffff0b7224 */ /* 0x000fe200078e0a0a */
[----:B------:R-:W-:Y:S01]  /*2660*/  IABS R144, R12 ;  /* 0x0000000c00907213 */ /* 0x000fe20000000000 */
[----:B------:R-:W-:Y:S01]  /*2670*/  IMAD.MOV R9, RZ, RZ, -R9 ;  /* 0x000000ffff097224 */ /* 0x000fe200078e0a09 */
[----:B------:R-:W-:Y:S01]  /*2680*/  @!P6 IADD3 R130, R130, -R0, RZ ;  /* 0x800000008282e210 */ /* 0x000fe20007ffe0ff */
[C---:B------:R-:W-:Y:S01]  /*2690*/  IMAD R138, R0.reuse, R11, R138 ;  /* 0x0000000b008a7224 */ /* 0x040fe200078e028a */
[C---:B------:R-:W-:Y:S01]  /*26a0*/  ISETP.GT.U32.AND P6, PT, R0.reuse, R136, PT ;  /* 0x000000880000720c */ /* 0x040fe20003fc4070 */
[----:B------:R-:W-:Y:S01]  /*26b0*/  IMAD R142, R0, R9, R142 ;  /* 0x00000009008e7224 */ /* 0x000fe200078e028e */
[----:B------:R-:W-:Y:S01]  /*26c0*/  @!P4 IADD3 R132, R132, -R0, RZ ;  /* 0x800000008484c210 */ /* 0x000fe20007ffe0ff */
[----:B------:R-:W-:Y:S01]  /*26d0*/  IMAD.HI.U32 R9, R5, R144, RZ ;  /* 0x0000009005097227 */ /* 0x000fe200078e00ff */
[----:B------:R-:W-:-:S02]  /*26e0*/  ISETP.GT.U32.AND P4, PT, R0, R140, PT ;  /* 0x0000008c0000720c */ /* 0x000fc40003f84070 */
[----:B------:R-:W-:Y:S01]  /*26f0*/  @!P5 IADD3 R132, -R132, RZ, RZ ;  /* 0x000000ff8484d210 */ /* 0x000fe20007ffe1ff */
[----:B------:R-:W-:Y:S01]  /*2700*/  @!P0 IMAD.MOV R130, RZ, RZ, -R130 ;  /* 0x000000ffff828224 */ /* 0x000fe200078e0a82 */
[----:B------:R-:W-:Y:S01]  /*2710*/  ISETP.GT.U32.AND P5, PT, R0, R138, PT ;  /* 0x0000008a0000720c */ /* 0x000fe20003fa4070 */
[----:B------:R-:W-:Y:S01]  /*2720*/  IMAD.MOV R9, RZ, RZ, -R9 ;  /* 0x000000ffff097224 */ /* 0x000fe200078e0a09 */
[----:B------:R-:W-:Y:S01]  /*2730*/  LOP3.LUT R10, R4, 0x5a, RZ, 0xfc, !PT ;  /* 0x0000005a040a7812 */ /* 0x000fe200078efcff */
[----:B------:R-:W-:Y:S01]  /*2740*/  @!P2 IMAD.MOV R126, RZ, RZ, -R126 ;  /* 0x000000ffff7ea224 */ /* 0x000fe200078e0a7e */
[----:B------:R-:W-:Y:S01]  /*2750*/  ISETP.GT.U32.AND P2, PT, R0, R134, PT ;  /* 0x000000860000720c */ /* 0x000fe20003f44070 */
[----:B------:R-:W-:Y:S01]  /*2760*/  @!P6 IMAD.IADD R136, R136, 0x1, -R0 ;  /* 0x000000018888e824 */ /* 0x000fe200078e0a00 */
[----:B------:R-:W-:Y:S01]  /*2770*/  IABS R146, R10 ;  /* 0x0000000a00927213 */ /* 0x000fe20000000000 */
[C---:B------:R-:W-:Y:S01]  /*2780*/  IMAD R144, R0.reuse, R9, R144 ;  /* 0x0000000900907224 */ /* 0x040fe200078e0290 */
[----:B------:R-:W-:-:S02]  /*2790*/  ISETP.GT.U32.AND P6, PT, R0, R142, PT ;  /* 0x0000008e0000720c */ /* 0x000fc40003fc4070 */
[----:B------:R-:W-:Y:S01]  /*27a0*/  @!P4 IADD3 R140, R140, -R0, RZ ;  /* 0x800000008c8cc210 */ /* 0x000fe20007ffe0ff */
[----:B------:R-:W-:Y:S01]  /*27b0*/  IMAD.HI.U32 R9, R5, R146, RZ ;  /* 0x0000009205097227 */ /* 0x000fe200078e00ff */
[C---:B------:R-:W-:Y:S02]  /*27c0*/  ISETP.GT.U32.AND P0, PT, R0.reuse, R136, PT ;  /* 0x000000880000720c */ /* 0x040fe40003f04070 */
[----:B------:R-:W-:Y:S01]  /*27d0*/  ISETP.GT.U32.AND P4, PT, R0, R140, PT ;  /* 0x0000008c0000720c */ /* 0x000fe20003f84070 */
[--C-:B------:R-:W-:Y:S01]  /*27e0*/  @!P5 IMAD.IADD R138, R138, 0x1, -R0.reuse ;  /* 0x000000018a8ad824 */ /* 0x100fe200078e0a00 */
[----:B------:R-:W-:Y:S01]  /*27f0*/  IADD3 R9, -R9, RZ, RZ ;  /* 0x000000ff09097210 */ /* 0x000fe20007ffe1ff */
[----:B------:R-:W-:Y:S01]  /*2800*/  @!P2 IMAD.IADD R134, R134, 0x1, -R0 ;  /* 0x000000018686a824 */ /* 0x000fe200078e0a00 */
[----:B------:R-:W-:Y:S02]  /*2810*/  ISETP.GE.AND P2, PT, R13, RZ, PT ;  /* 0x000000ff0d00720c */ /* 0x000fe40003f46270 */
[----:B------:R-:W-:Y:S01]  /*2820*/  ISETP.GE.AND P5, PT, R12, RZ, PT ;  /* 0x000000ff0c00720c */ /* 0x000fe20003fa6270 */
[----:B------:R-:W-:Y:S01]  /*2830*/  IMAD R146, R0, R9, R146 ;  /* 0x0000000900927224 */ /* 0x000fe200078e0292 */
[----:B------:R-:W-:Y:S01]  /*2840*/  LOP3.LUT R9, R4, 0x5c, RZ, 0xfc, !PT ;  /* 0x0000005c04097812 */ /* 0x000fe200078efcff */
[----:B------:R-:W-:Y:S01]  /*2850*/  @!P6 IMAD.IADD R142, R142, 0x1, -R0 ;  /* 0x000000018e8ee824 */ /* 0x000fe200078e0a00 */
[----:B------:R-:W-:Y:S01]  /*2860*/  LOP3.LUT R11, R4, 0x60, RZ, 0xfc, !PT ;  /* 0x00000060040b7812 */ /* 0x000fe200078efcff */
[----:B------:R-:W-:Y:S01]  /*2870*/  @!P1 IMAD.MOV R134, RZ, RZ, -R134 ;  /* 0x000000ffff869224 */ /* 0x000fe200078e0a86 */
[----:B------:R-:W-:Y:S01]  /*2880*/  @!P0 IADD3 R136, R136, -R0, RZ ;  /* 0x8000000088888210 */ /* 0x000fe20007ffe0ff */
[----:B------:R-:W-:Y:S01]  /*2890*/  @!P4 IMAD.IADD R140, R140, 0x1, -R0 ;  /* 0x000000018c8cc824 */ /* 0x000fe200078e0a00 */
[----:B------:R-:W-:-:S02]  /*28a0*/  ISETP.GT.U32.AND P4, PT, R0, R144, PT ;  /* 0x000000900000720c */ /* 0x000fc40003f84070 */
[----:B------:R-:W-:Y:S01]  /*28b0*/  ISETP.GE.AND P0, PT, R17, RZ, PT ;  /* 0x000000ff1100720c */ /* 0x000fe20003f06270 */
[----:B------:R-:W-:Y:S01]  /*28c0*/  @!P3 IMAD.MOV R136, RZ, RZ, -R136 ;  /* 0x000000ffff88b224 */ /* 0x000fe200078e0a88 */
[C---:B------:R-:W-:Y:S01]  /*28d0*/  ISETP.GT.U32.AND P3, PT, R0.reuse, R138, PT ;  /* 0x0000008a0000720c */ /* 0x040fe20003f64070 */
[----:B------:R-:W-:Y:S01]  /*28e0*/  @!P2 IMAD.MOV R140, RZ, RZ, -R140 ;  /* 0x000000ffff8ca224 */ /* 0x000fe200078e0a8c */
[----:B------:R-:W-:Y:S02]  /*28f0*/  IABS R148, R9 ;  /* 0x0000000900947213 */ /* 0x000fe40000000000 */
[----:B------:R-:W-:Y:S02]  /*2900*/  ISETP.GE.AND P2, PT, R9, RZ, PT ;  /* 0x000000ff0900720c */ /* 0x000fe40003f46270 */
[----:B------:R-:W-:Y:S01]  /*2910*/  ISETP.GT.U32.AND P6, PT, R0, R142, PT ;  /* 0x0000008e0000720c */ /* 0x000fe20003fc4070 */
[----:B------:R-:W-:Y:S01]  /*2920*/  IMAD.HI.U32 R9, R5, R148, RZ ;  /* 0x0000009405097227 */ /* 0x000fe200078e00ff */
[----:B------:R-:W-:-:S02]  /*2930*/  IABS R150, R11 ;  /* 0x0000000b00967213 */ /* 0x000fc40000000000 */
[----:B------:R-:W-:Y:S02]  /*2940*/  @!P4 IADD3 R144, R144, -R0, RZ ;  /* 0x800000009090c210 */ /* 0x000fe40007ffe0ff */
[----:B------:R-:W-:Y:S01]  /*2950*/  ISETP.GE.AND P1, PT, R16, RZ, PT ;  /* 0x000000ff1000720c */ /* 0x000fe20003f26270 */
[----:B------:R-:W-:Y:S01]  /*2960*/  @!P3 IMAD.IADD R138, R138, 0x1, -R0 ;  /* 0x000000018a8ab824 */ /* 0x000fe200078e0a00 */
[C---:B------:R-:W-:Y:S02]  /*2970*/  ISETP.GT.U32.AND P4, PT, R0.reuse, R144, PT ;  /* 0x000000900000720c */ /* 0x040fe40003f84070 */
[----:B------:R-:W-:Y:S01]  /*2980*/  ISETP.GT.U32.AND P3, PT, R0, R146, PT ;  /* 0x000000920000720c */ /* 0x000fe20003f64070 */
[----:B------:R-:W-:Y:S01]  /*2990*/  @!P0 IMAD.MOV R138, RZ, RZ, -R138 ;  /* 0x000000ffff8a8224 */ /* 0x000fe200078e0a8a */
[----:B------:R-:W-:Y:S01]  /*29a0*/  ISETP.GE.AND P0, PT, R11, RZ, PT ;  /* 0x000000ff0b00720c */ /* 0x000fe20003f06270 */
[----:B------:R-:W-:Y:S01]  /*29b0*/  IMAD.MOV R11, RZ, RZ, -R9 ;  /* 0x000000ffff0b7224 */ /* 0x000fe200078e0a09 */
[----:B------:R-:W-:Y:S01]  /*29c0*/  LOP3.LUT R12, R4, 0x62, RZ, 0xfc, !PT ;  /* 0x00000062040c7812 */ /* 0x000fe200078efcff */
[----:B------:R-:W-:Y:S01]  /*29d0*/  @!P6 IMAD.IADD R142, R142, 0x1, -R0 ;  /* 0x000000018e8ee824 */ /* 0x000fe200078e0a00 */
[----:B------:R-:W-:Y:S01]  /*29e0*/  ISETP.GE.AND P6, PT, R10, RZ, PT ;  /* 0x000000ff0a00720c */ /* 0x000fe20003fc6270 */
[----:B------:R-:W-:Y:S01]  /*29f0*/  IMAD R148, R0, R11, R148 ;  /* 0x0000000b00947224 */ /* 0x000fe200078e0294 */
[----:B------:R-:W-:-:S02]  /*2a00*/  LOP3.LUT R10, R4, 0x5e, RZ, 0xfc, !PT ;  /* 0x0000005e040a7812 */ /* 0x000fc400078efcff */
[----:B------:R-:W-:Y:S01]  /*2a10*/  @!P1 IADD3 R142, -R142, RZ, RZ ;  /* 0x000000ff8e8e9210 */ /* 0x000fe20007ffe1ff */
[----:B------:R-:W-:Y:S01]  /*2a20*/  @!P4 IMAD.IADD R144, R144, 0x1, -R0 ;  /* 0x000000019090c824 */ /* 0x000fe200078e0a00 */
[----:B------:R-:W-:Y:S02]  /*2a30*/  ISETP.GE.AND P1, PT, R10, RZ, PT ;  /* 0x000000ff0a00720c */ /* 0x000fe40003f26270 */
[----:B------:R-:W-:Y:S01]  /*2a40*/  @!P3 IADD3 R146, R146, -R0, RZ ;  /* 0x800000009292b210 */ /* 0x000fe20007ffe0ff */
[----:B------:R-:W-:Y:S01]  /*2a50*/  @!P5 IMAD.MOV R144, RZ, RZ, -R144 ;  /* 0x000000ffff90d224 */ /* 0x000fe200078e0a90 */
[C---:B------:R-:W-:Y:S02]  /*2a60*/  ISETP.GT.U32.AND P5, PT, R0.reuse, R148, PT ;  /* 0x000000940000720c */ /* 0x040fe40003fa4070 */
[----:B------:R-:W-:Y:S02]  /*2a70*/  ISETP.GT.U32.AND P3, PT, R0, R146, PT ;  /* 0x000000920000720c */ /* 0x000fe40003f64070 */
[----:B------:R-:W-:Y:S01]  /*2a80*/  IABS R152, R10 ;  /* 0x0000000a00987213 */ /* 0x000fe20000000000 */
[----:B------:R-:W-:Y:S01]  /*2a90*/  IMAD.HI.U32 R10, R5, R150, RZ ;  /* 0x00000096050a7227 */ /* 0x000fe200078e00ff */
[----:B------:R-:W-:-:S02]  /*2aa0*/  IABS R154, R12 ;  /* 0x0000000c009a7213 */ /* 0x000fc40000000000 */
[----:B------:R-:W-:Y:S01]  /*2ab0*/  ISETP.GE.AND P4, PT, R12, RZ, PT ;  /* 0x000000ff0c00720c */ /* 0x000fe20003f86270 */
[C---:B------:R-:W-:Y:S01]  /*2ac0*/  IMAD.HI.U32 R9, R5.reuse, R152, RZ ;  /* 0x0000009805097227 */ /* 0x040fe200078e00ff */
[----:B------:R-:W-:Y:S02]  /*2ad0*/  IADD3 R13, -R10, RZ, RZ ;  /* 0x000000ff0a0d7210 */ /* 0x000fe40007ffe1ff */
[----:B------:R-:W-:Y:S01]  /*2ae0*/  LOP3.LUT R12, R4, 0x64, RZ, 0xfc, !PT ;  /* 0x00000064040c7812 */ /* 0x000fe200078efcff */
[----:B------:R-:W-:Y:S01]  /*2af0*/  @!P5 IMAD.IADD R148, R148, 0x1, -R0 ;  /* 0x000000019494d824 */ /* 0x000fe200078e0a00 */
[----:B------:R-:W-:Y:S01]  /*2b00*/  LOP3.LUT R16, R4, 0x6a, RZ, 0xfc, !PT ;  /* 0x0000006a04107812 */ /* 0x000fe200078efcff */
[----:B------:R-:W-:Y:S01]  /*2b10*/  IMAD.MOV R11, RZ, RZ, -R9 ;  /* 0x000000ffff0b7224 */ /* 0x000fe200078e0a09 */
[----:B------:R-:W-:Y:S01]  /*2b20*/  @!P3 IADD3 R146, R146, -R0, RZ ;  /* 0x800000009292b210 */ /* 0x000fe20007ffe0ff */
[----:B------:R-:W-:Y:S01]  /*2b30*/  IMAD.HI.U32 R9, R5, R154, RZ ;  /* 0x0000009a05097227 */ /* 0x000fe200078e00ff */
[----:B------:R-:W-:-:S02]  /*2b40*/  ISETP.GT.U32.AND P5, PT, R0, R148, PT ;  /* 0x000000940000720c */ /* 0x000fc40003fa4070 */
[----:B------:R-:W-:Y:S01]  /*2b50*/  IABS R156, R12 ;  /* 0x0000000c009c7213 */ /* 0x000fe20000000000 */
[----:B------:R-:W-:Y:S01]  /*2b60*/  IMAD R150, R0, R13, R150 ;  /* 0x0000000d00967224 */ /* 0x000fe200078e0296 */
[----:B------:R-:W-:Y:S01]  /*2b70*/  LOP3.LUT R13, R4, 0x66, RZ, 0xfc, !PT ;  /* 0x00000066040d7812 */ /* 0x000fe200078efcff */
[----:B------:R-:W-:Y:S01]  /*2b80*/  IMAD.MOV R9, RZ, RZ, -R9 ;  /* 0x000000ffff097224 */ /* 0x000fe200078e0a09 */
[----:B------:R-:W-:Y:S01]  /*2b90*/  IABS R162, R16 ;  /* 0x0000001000a27213 */ /* 0x000fe20000000000 */
[----:B------:R-:W-:Y:S01]  /*2ba0*/  @!P6 IMAD.MOV R146, RZ, RZ, -R146 ;  /* 0x000000ffff92e224 */ /* 0x000fe200078e0a92 */
[C---:B------:R-:W-:Y:S01]  /*2bb0*/  ISETP.GT.U32.AND P6, PT, R0.reuse, R150, PT ;  /* 0x000000960000720c */ /* 0x040fe20003fc4070 */
[C---:B------:R-:W-:Y:S01]  /*2bc0*/  IMAD R154, R0.reuse, R9, R154 ;  /* 0x00000009009a7224 */ /* 0x040fe200078e029a */
[----:B------:R-:W-:Y:S01]  /*2bd0*/  IABS R158, R13 ;  /* 0x0000000d009e7213 */ /* 0x000fe20000000000 */
[----:B------:R-:W-:Y:S01]  /*2be0*/  IMAD R152, R0, R11, R152 ;  /* 0x0000000b00987224 */ /* 0x000fe200078e0298 */
[----:B------:R-:W-:Y:S01]  /*2bf0*/  LOP3.LUT R17, R4, 0x6c, RZ, 0xfc, !PT ;  /* 0x0000006c04117812 */ /* 0x000fe200078efcff */
[----:B------:R-:W-:Y:S01]  /*2c00*/  @!P5 IMAD.IADD R148, R148, 0x1, -R0 ;  /* 0x000000019494d824 */ /* 0x000fe200078e0a00 */
[C---:B------:R-:W-:Y:S01]  /*2c10*/  ISETP.GT.U32.AND P5, PT, R0.reuse, R154, PT ;  /* 0x0000009a0000720c */ /* 0x040fe20003fa4070 */
[----:B------:R-:W-:Y:S01]  /*2c20*/  IMAD.HI.U32 R9, R5, R156, RZ ;  /* 0x0000009c05097227 */ /* 0x000fe200078e00ff */
[----:B------:R-:W-:-:S02]  /*2c30*/  ISETP.GT.U32.AND P3, PT, R0, R152, PT ;  /* 0x000000980000720c */ /* 0x000fc40003f64070 */
[----:B------:R-:W-:Y:S01]  /*2c40*/  IABS R164, R17 ;  /* 0x0000001100a47213 */ /* 0x000fe20000000000 */
[C---:B------:R-:W-:Y:S01]  /*2c50*/  IMAD.HI.U32 R10, R5.reuse, R158, RZ ;  /* 0x0000009e050a7227 */ /* 0x040fe200078e00ff */
[C---:B------:R-:W-:Y:S02]  /*2c60*/  LOP3.LUT R39, R4.reuse, 0xf4, RZ, 0xfc, !PT ;  /* 0x000000f404277812 */ /* 0x040fe400078efcff */
[----:B------:R-:W-:Y:S01]  /*2c70*/  LOP3.LUT R41, R4, 0xf6, RZ, 0xfc, !PT ;  /* 0x000000f604297812 */ /* 0x000fe200078efcff */
[--C-:B------:R-:W-:Y:S01]  /*2c80*/  @!P6 IMAD.IADD R150, R150, 0x1, -R0.reuse ;  /* 0x000000019696e824 */ /* 0x100fe200078e0a00 */
[----:B------:R-:W-:Y:S01]  /*2c90*/  IADD3 R11, -R10, RZ, RZ ;  /* 0x000000ff0a0b7210 */ /* 0x000fe20007ffe1ff */
[----:B------:R-:W-:Y:S01]  /*2ca0*/  IMAD.MOV R9, RZ, RZ, -R9 ;  /* 0x000000ffff097224 */ /* 0x000fe200078e0a09 */
[----:B------:R-:W-:Y:S01]  /*2cb0*/  LOP3.LUT R43, R4, 0xf8, RZ, 0xfc, !PT ;  /* 0x000000f8042b7812 */ /* 0x000fe200078efcff */
[----:B------:R-:W-:Y:S01]  /*2cc0*/  @!P5 IMAD.IADD R154, R154, 0x1, -R0 ;  /* 0x000000019a9ad824 */ /* 0x000fe200078e0a00 */
[C---:B------:R-:W-:Y:S01]  /*2cd0*/  ISETP.GT.U32.AND P6, PT, R0.reuse, R150, PT ;  /* 0x000000960000720c */ /* 0x040fe20003fc4070 */
[----:B------:R-:W-:Y:S01]  /*2ce0*/  IMAD R156, R0, R9, R156 ;  /* 0x00000009009c7224 */ /* 0x000fe200078e029c */
[----:B------:R-:W-:Y:S01]  /*2cf0*/  @!P3 IADD3 R152, R152, -R0, RZ ;  /* 0x800000009898b210 */ /* 0x000fe20007ffe0ff */
[----:B------:R-:W-:Y:S01]  /*2d00*/  IMAD.HI.U32 R9, R5, R160, RZ ;  /* 0x000000a005097227 */ /* 0x000fe200078e00ff */
[----:B------:R-:W-:-:S02]  /*2d10*/  ISETP.GE.AND P5, PT, R12, RZ, PT ;  /* 0x000000ff0c00720c */ /* 0x000fc40003fa6270 */
[C---:B------:R-:W-:Y:S01]  /*2d20*/  ISETP.GT.U32.AND P3, PT, R0.reuse, R152, PT ;  /* 0x000000980000720c */ /* 0x040fe20003f64070 */
[----:B------:R-:W-:Y:S01]  /*2d30*/  @!P2 IMAD.MOV R148, RZ, RZ, -R148 ;  /* 0x000000ffff94a224 */ /* 0x000fe200078e0a94 */
[C---:B------:R-:W-:Y:S01]  /*2d40*/  ISETP.GT.U32.AND P2, PT, R0.reuse, R154, PT ;  /* 0x0000009a0000720c */ /* 0x040fe20003f44070 */
[----:B------:R-:W-:Y:S01]  /*2d50*/  IMAD R158, R0, R11, R158 ;  /* 0x0000000b009e7224 */ /* 0x000fe200078e029e */
[----:B------:R-:W-:Y:S01]  /*2d60*/  IADD3 R9, -R9, RZ, RZ ;  /* 0x000000ff09097210 */ /* 0x000fe20007ffe1ff */
[C---:B------:R-:W-:Y:S01]  /*2d70*/  IMAD.HI.U32 R10, R5.reuse, R162, RZ ;  /* 0x000000a2050a7227 */ /* 0x040fe200078e00ff */
[----:B------:R-:W-:Y:S02]  /*2d80*/  LOP3.LUT R12, R4, 0x70, RZ, 0xfc, !PT ;  /* 0x00000070040c7812 */ /* 0x000fe400078efcff */
[----:B------:R-:W-:Y:S01]  /*2d90*/  @!P6 IADD3 R150, R150, -R0, RZ ;  /* 0x800000009696e210 */ /* 0x000fe20007ffe0ff */
[----:B------:R-:W-:Y:S01]  /*2da0*/  IMAD.MOV R11, RZ, RZ, -R10 ;  /* 0x000000ffff0b7224 */ /* 0x000fe200078e0a0a */
[C---:B------:R-:W-:Y:S01]  /*2db0*/  ISETP.GT.U32.AND P6, PT, R0.reuse, R158, PT ;  /* 0x0000009e0000720c */ /* 0x040fe20003fc4070 */
[----:B------:R-:W-:Y:S01]  /*2dc0*/  IMAD R160, R0, R9, R160 ;  /* 0x0000000900a07224 */ /* 0x000fe200078e02a0 */
[----:B------:R-:W-:Y:S01]  /*2dd0*/  LOP3.LUT R10, R4, 0x6e, RZ, 0xfc, !PT ;  /* 0x0000006e040a7812 */ /* 0x000fe200078efcff */
[----:B------:R-:W-:Y:S01]  /*2de0*/  IMAD R162, R0, R11, R162 ;  /* 0x0000000b00a27224 */ /* 0x000fe200078e02a2 */
[----:B------:R-:W-:Y:S01]  /*2df0*/  IABS R168, R12 ;  /* 0x0000000c00a87213 */ /* 0x000fe20000000000 */
[--C-:B------:R-:W-:Y:S01]  /*2e00*/  @!P2 IMAD.IADD R154, R154, 0x1, -R0.reuse ;  /* 0x000000019a9aa824 */ /* 0x100fe200078e0a00 */
[----:B------:R-:W-:Y:S01]  /*2e10*/  ISETP.GT.U32.AND P2, PT, R0, R160, PT ;  /* 0x000000a00000720c */ /* 0x000fe20003f44070 */
[----:B------:R-:W-:Y:S01]  /*2e20*/  @!P3 IMAD.IADD R152, R152, 0x1, -R0 ;  /* 0x000000019898b824 */ /* 0x000fe200078e0a00 */
[C---:B------:R-:W-:Y:S01]  /*2e30*/  ISETP.GT.U32.AND P3, PT, R0.reuse, R156, PT ;  /* 0x0000009c0000720c */ /* 0x040fe20003f64070 */
[----:B------:R-:W-:Y:S01]  /*2e40*/  @!P4 IMAD.MOV R154, RZ, RZ, -R154 ;  /* 0x000000ffff9ac224 */ /* 0x000fe200078e0a9a */
[----:B------:R-:W-:Y:S01]  /*2e50*/  ISETP.GT.U32.AND P4, PT, R0, R162, PT ;  /* 0x000000a20000720c */ /* 0x000fe20003f84070 */
[----:B------:R-:W-:Y:S01]  /*2e60*/  IMAD.HI.U32 R9, R5, R164, RZ ;  /* 0x000000a405097227 */ /* 0x000fe200078e00ff */
[----:B------:R-:W-:-:S02]  /*2e70*/  IABS R166, R10 ;  /* 0x0000000a00a67213 */ /* 0x000fc40000000000 */
[----:B------:R-:W-:Y:S01]  /*2e80*/  @!P6 IADD3 R158, R158, -R0, RZ ;  /* 0x800000009e9ee210 */ /* 0x000fe20007ffe0ff */
[----:B------:R-:W-:Y:S01]  /*2e90*/  @!P1 IMAD.MOV R152, RZ, RZ, -R152 ;  /* 0x000000ffff989224 */ /* 0x000fe200078e0a98 */
[----:B------:R-:W-:Y:S01]  /*2ea0*/  IADD3 R9, -R9, RZ, RZ ;  /* 0x000000ff09097210 */ /* 0x000fe20007ffe1ff */
[----:B------:R-:W-:Y:S01]  /*2eb0*/  @!P0 IMAD.MOV R150, RZ, RZ, -R150 ;  /* 0x000000ffff968224 */ /* 0x000fe200078e0a96 */
[----:B------:R-:W-:Y:S01]  /*2ec0*/  ISETP.GT.U32.AND P6, PT, R0, R158, PT ;  /* 0x0000009e0000720c */ /* 0x000fe20003fc4070 */
[--C-:B------:R-:W-:Y:S01]  /*2ed0*/  @!P2 IMAD.IADD R160, R160, 0x1, -R0.reuse ;  /* 0x00000001a0a0a824 */ /* 0x100fe200078e0a00 */
[----:B------:R-:W-:Y:S01]  /*2ee0*/  ISETP.GE.AND P0, PT, R15, RZ, PT ;  /* 0x000000ff0f00720c */ /* 0x000fe20003f06270 */
[----:B------:R-:W-:Y:S01]  /*2ef0*/  @!P3 IMAD.IADD R156, R156, 0x1, -R0 ;  /* 0x000000019c9cb824 */ /* 0x000fe200078e0a00 */
[----:B------:R-:W-:Y:S01]  /*2f00*/  ISETP.GE.AND P3, PT, R13, RZ, PT ;  /* 0x000000ff0d00720c */ /* 0x000fe20003f66270 */
[----:B------:R-:W-:Y:S01]  /*2f10*/  IMAD R164, R0, R9, R164 ;  /* 0x0000000900a47224 */ /* 0x000fe200078e02a4 */
[----:B------:R-:W-:Y:S01]  /*2f20*/  @!P4 IADD3 R162, R162, -R0, RZ ;  /* 0x80000000a2a2c210 */ /* 0x000fe20007ffe0ff */
[----:B------:R-:W-:Y:S01]  /*2f30*/  IMAD.HI.U32 R9, R5, R166, RZ ;  /* 0x000000a605097227 */ /* 0x000fe200078e00ff */
[----:B------:R-:W-:-:S02]  /*2f40*/  ISETP.GT.U32.AND P4, PT, R0, R160, PT ;  /* 0x000000a00000720c */ /* 0x000fc40003f84070 */
[----:B------:R-:W-:Y:S01]  /*2f50*/  ISETP.GT.U32.AND P1, PT, R0, R156, PT ;  /* 0x0000009c0000720c */ /* 0x000fe20003f24070 */
[----:B------:R-:W-:Y:S01]  /*2f60*/  IMAD.MOV R11, RZ, RZ, -R9 ;  /* 0x000000ffff0b7224 */ /* 0x000fe200078e0a09 */
[----:B------:R-:W-:Y:S01]  /*2f70*/  LOP3.LUT R13, R4, 0x72, RZ, 0xfc, !PT ;  /* 0x00000072040d7812 */ /* 0x000fe200078efcff */
[----:B------:R-:W-:Y:S01]  /*2f80*/  @!P6 IMAD.IADD R158, R158, 0x1, -R0 ;  /* 0x000000019e9ee824 */ /* 0x000fe200078e0a00 */
[C---:B------:R-:W-:Y:S01]  /*2f90*/  ISETP.GT.U32.AND P6, PT, R0.reuse, R164, PT ;  /* 0x000000a40000720c */ /* 0x040fe20003fc4070 */
[----:B------:R-:W-:Y:S01]  /*2fa0*/  IMAD R166, R0, R11, R166 ;  /* 0x0000000b00a67224 */ /* 0x000fe200078e02a6 */
[----:B------:R-:W-:Y:S01]  /*2fb0*/  IABS R170, R13 ;  /* 0x0000000d00aa7213 */ /* 0x000fe20000000000 */
[C---:B------:R-:W-:Y:S01]  /*2fc0*/  IMAD.HI.U32 R9, R5.reuse, R168, RZ ;  /* 0x000000a805097227 */ /* 0x040fe200078e00ff */
[----:B------:R-:W-:Y:S02]  /*2fd0*/  @!P3 IADD3 R158, -R158, RZ, RZ ;  /* 0x000000ff9e9eb210 */ /* 0x000fe40007ffe1ff */
[----:B------:R-:W-:Y:S01]  /*2fe0*/  LOP3.LUT R15, R4, 0x74, RZ, 0xfc, !PT ;  /* 0x00000074040f7812 */ /* 0x000fe200078efcff */
[----:B------:R-:W-:Y:S01]  /*2ff0*/  @!P4 IMAD.IADD R160, R160, 0x1, -R0 ;  /* 0x00000001a0a0c824 */ /* 0x000fe200078e0a00 */
[----:B------:R-:W-:Y:S01]  /*3000*/  ISETP.GT.U32.AND P4, PT, R0, R166, PT ;  /* 0x000000a60000720c */ /* 0x000fe20003f84070 */
[----:B------:R-:W-:Y:S01]  /*3010*/  IMAD.MOV R9, RZ, RZ, -R9 ;  /* 0x000000ffff097224 */ /* 0x000fe200078e0a09 */
[----:B------:R-:W-:Y:S01]  /*3020*/  @!P1 IADD3 R156, R156, -R0, RZ ;  /* 0x800000009c9c9210 */ /* 0x000fe20007ffe0ff */
[----:B------:R-:W-:Y:S01]  /*3030*/  @!P0 IMAD.MOV R160, RZ, RZ, -R160 ;  /* 0x000000ffffa08224 */ /* 0x000fe200078e0aa0 */
[----:B------:R-:W-:Y:S01]  /*3040*/  ISETP.GE.AND P1, PT, R16, RZ, PT ;  /* 0x000000ff1000720c */ /* 0x000fe20003f26270 */
[----:B------:R-:W-:Y:S01]  /*3050*/  @!P6 IMAD.IADD R164, R164, 0x1, -R0 ;  /* 0x00000001a4a4e824 */ /* 0x000fe200078e0a00 */
[----:B------:R-:W-:Y:S01]  /*3060*/  @!P5 IADD3 R156, -R156, RZ, RZ ;  /* 0x000000ff9c9cd210 */ /* 0x000fe20007ffe1ff */
[C---:B------:R-:W-:Y:S01]  /*3070*/  IMAD R168, R0.reuse, R9, R168 ;  /* 0x0000000900a87224 */ /* 0x040fe200078e02a8 */
[C---:B------:R-:W-:Y:S01]  /*3080*/  ISETP.GT.U32.AND P6, PT, R0.reuse, R162, PT ;  /* 0x000000a20000720c */ /* 0x040fe20003fc4070 */
[----:B------:R-:W-:Y:S01]  /*3090*/  IMAD.HI.U32 R9, R5, R170, RZ ;  /* 0x000000aa05097227 */ /* 0x000fe200078e00ff */
[----:B------:R-:W-:-:S02]  /*30a0*/  ISETP.GT.U32.AND P5, PT, R0, R164, PT ;  /* 0x000000a40000720c */ /* 0x000fc40003fa4070 */
[----:B------:R-:W-:Y:S01]  /*30b0*/  LOP3.LUT R16, R4, 0x76, RZ, 0xfc, !PT ;  /* 0x0000007604107812 */ /* 0x000fe200078efcff */
[----:B------:R-:W-:Y:S01]  /*30c0*/  @!P4 IMAD.IADD R166, R166, 0x1, -R0 ;  /* 0x00000001a6a6c824 */ /* 0x000fe200078e0a00 */
[----:B------:R-:W-:Y:S01]  /*30d0*/  IABS R172, R15 ;  /* 0x0000000f00ac7213 */ /* 0x000fe20000000000 */
[----:B------:R-:W-:Y:S01]  /*30e0*/  IMAD.MOV R9, RZ, RZ, -R9 ;  /* 0x000000ffff097224 */ /* 0x000fe200078e0a09 */
[----:B------:R-:W-:Y:S02]  /*30f0*/  IABS R176, R16 ;  /* 0x0000001000b07213 */ /* 0x000fe40000000000 */
[C---:B------:R-:W-:Y:S01]  /*3100*/  ISETP.GT.U32.AND P3, PT, R0.reuse, R166, PT ;  /* 0x000000a60000720c */ /* 0x040fe20003f64070 */
[----:B------:R-:W-:Y:S01]  /*3110*/  IMAD R170, R0, R9, R170 ;  /* 0x0000000900aa7224 */ /* 0x000fe200078e02aa */
[----:B------:R-:W-:Y:S01]  /*3120*/  ISETP.GE.AND P4, PT, R12, RZ, PT ;  /* 0x000000ff0c00720c */ /* 0x000fe20003f86270 */
[----:B------:R-:W-:Y:S01]  /*3130*/  IMAD.HI.U32 R9, R5, R176, RZ ;  /* 0x000000b005097227 */ /* 0x000fe200078e00ff */
[----:B------:R-:W-:-:S02]  /*3140*/  @!P6 IADD3 R162, R162, -R0, RZ ;  /* 0x80000000a2a2e210 */ /* 0x000fc40007ffe0ff */
[----:B------:R-:W-:Y:S01]  /*3150*/  ISETP.GE.AND P6, PT, R10, RZ, PT ;  /* 0x000000ff0a00720c */ /* 0x000fe20003fc6270 */
[--C-:B------:R-:W-:Y:S01]  /*3160*/  @!P5 IMAD.IADD R164, R164, 0x1, -R0.reuse ;  /* 0x00000001a4a4d824 */ /* 0x100fe200078e0a00 */
[----:B------:R-:W-:Y:S01]  /*3170*/  ISETP.GT.U32.AND P5, PT, R0, R168, PT ;  /* 0x000000a80000720c */ /* 0x000fe20003fa4070 */
[----:B------:R-:W-:Y:S01]  /*3180*/  IMAD.MOV R9, RZ, RZ, -R9 ;  /* 0x000000ffff097224 */ /* 0x000fe200078e0a09 */
[----:B------:R-:W-:Y:S01]  /*3190*/  LOP3.LUT R12, R4, 0x78, RZ, 0xfc, !PT ;  /* 0x00000078040c7812 */ /* 0x000fe200078efcff */
[----:B------:R-:W-:Y:S01]  /*31a0*/  IMAD.HI.U32 R10, R5, R172, RZ ;  /* 0x000000ac050a7227 */ /* 0x000fe200078e00ff */
[----:B------:R-:W-:Y:S02]  /*31b0*/  ISETP.GT.U32.AND P0, PT, R0, R170, PT ;  /* 0x000000aa0000720c */ /* 0x000fe40003f04070 */
[----:B------:R-:W-:Y:S01]  /*31c0*/  IABS R174, R12 ;  /* 0x0000000c00ae7213 */ /* 0x000fe20000000000 */
[----:B------:R-:W-:Y:S01]  /*31d0*/  @!P3 IMAD.IADD R166, R166, 0x1, -R0 ;  /* 0x00000001a6a6b824 */ /* 0x000fe200078e0a00 */
[----:B------:R-:W-:Y:S01]  /*31e0*/  IADD3 R11, -R10, RZ, RZ ;  /* 0x000000ff0a0b7210 */ /* 0x000fe20007ffe1ff */
[----:B------:R-:W-:Y:S01]  /*31f0*/  IMAD R176, R0, R9, R176 ;  /* 0x0000000900b07224 */ /* 0x000fe200078e02b0 */
[----:B------:R-:W-:Y:S01]  /*3200*/  ISETP.GE.AND P2, PT, R17, RZ, PT ;  /* 0x000000ff1100720c */ /* 0x000fe20003f46270 */
[----:B------:R-:W-:Y:S01]  /*3210*/  @!P6 IMAD.MOV R166, RZ, RZ, -R166 ;  /* 0x000000ffffa6e224 */ /* 0x000fe200078e0aa6 */
[----:B------:R-:W-:Y:S01]  /*3220*/  ISETP.GE.AND P3, PT, R15, RZ, PT ;  /* 0x000000ff0f00720c */ /* 0x000fe20003f66270 */
[----:B------:R-:W-:Y:S01]  /*3230*/  @!P5 IMAD.IADD R168, R168, 0x1, -R0 ;  /* 0x00000001a8a8d824 */ /* 0x000fe200078e0a00 */
[----:B------:R-:W-:Y:S01]  /*3240*/  ISETP.GT.U32.AND P6, PT, R0, R176, PT ;  /* 0x000000b00000720c */ /* 0x000fe20003fc4070 */
[----:B------:R-:W-:Y:S01]  /*3250*/  IMAD.HI.U32 R10, R5, R174, RZ ;  /* 0x000000ae050a7227 */ /* 0x000fe200078e00ff */
[----:B------:R-:W-:-:S02]  /*3260*/  LOP3.LUT R15, R4, 0x82, RZ, 0xfc, !PT ;  /* 0x00000082040f7812 */ /* 0x000fc400078efcff */
[C---:B------:R-:W-:Y:S01]  /*3270*/  ISETP.GT.U32.AND P5, PT, R0.reuse, R168, PT ;  /* 0x000000a80000720c */ /* 0x040fe20003fa4070 */
[----:B------:R-:W-:Y:S01]  /*3280*/  IMAD R172, R0, R11, R172 ;  /* 0x0000000b00ac7224 */ /* 0x000fe200078e02ac */
[----:B------:R-:W-:Y:S01]  /*3290*/  IADD3 R11, -R10, RZ, RZ ;  /* 0x000000ff0a0b7210 */ /* 0x000fe20007ffe1ff */
[----:B------:R-:W-:Y:S01]  /*32a0*/  @!P1 IMAD.MOV R162, RZ, RZ, -R162 ;  /* 0x000000ffffa29224 */ /* 0x000fe200078e0aa2 */
[----:B------:R-:W-:Y:S01]  /*32b0*/  LOP3.LUT R10, R4, 0x7a, RZ, 0xfc, !PT ;  /* 0x0000007a040a7812 */ /* 0x000fe200078efcff */
[----:B------:R-:W-:Y:S01]  /*32c0*/  @!P0 IMAD.IADD R170, R170, 0x1, -R0 ;  /* 0x00000001aaaa8824 */ /* 0x000fe200078e0a00 */
[C---:B------:R-:W-:Y:S01]  /*32d0*/  ISETP.GT.U32.AND P1, PT, R0.reuse, R172, PT ;  /* 0x000000ac0000720c */ /* 0x040fe20003f24070 */
[----:B------:R-:W-:Y:S01]  /*32e0*/  IMAD R174, R0, R11, R174 ;  /* 0x0000000b00ae7224 */ /* 0x000fe200078e02ae */
[----:B------:R-:W-:Y:S01]  /*32f0*/  IABS R178, R10 ;  /* 0x0000000a00b27213 */ /* 0x000fe20000000000 */
[----:B------:R-:W-:Y:S01]  /*3300*/  @!P6 IMAD.IADD R176, R176, 0x1, -R0 ;  /* 0x00000001b0b0e824 */ /* 0x000fe200078e0a00 */
[----:B------:R-:W-:-:S02]  /*3310*/  ISETP.GT.U32.AND P0, PT, R0, R170, PT ;  /* 0x000000aa0000720c */ /* 0x000fc40003f04070 */
[----:B------:R-:W-:Y:S01]  /*3320*/  @!P2 IADD3 R164, -R164, RZ, RZ ;  /* 0x000000ffa4a4a210 */ /* 0x000fe20007ffe1ff */
[----:B------:R-:W-:Y:S01]  /*3330*/  IMAD.HI.U32 R9, R5, R178, RZ ;  /* 0x000000b205097227 */ /* 0x000fe200078e00ff */
[----:B------:R-:W-:Y:S02]  /*3340*/  ISETP.GT.U32.AND P6, PT, R0, R176, PT ;  /* 0x000000b00000720c */ /* 0x000fe40003fc4070 */
[----:B------:R-:W-:Y:S01]  /*3350*/  ISETP.GE.AND P2, PT, R13, RZ, PT ;  /* 0x000000ff0d00720c */ /* 0x000fe20003f46270 */
[----:B------:R-:W-:Y:S01]  /*3360*/  @!P5 IMAD.IADD R168, R168, 0x1, -R0 ;  /* 0x00000001a8a8d824 */ /* 0x000fe200078e0a00 */
[----:B------:R-:W-:Y:S02]  /*3370*/  IADD3 R9, -R9, RZ, RZ ;  /* 0x000000ff09097210 */ /* 0x000fe40007ffe1ff */
[----:B------:R-:W-:Y:S01]  /*3380*/  @!P1 IADD3 R172, R172, -R0, RZ ;  /* 0x80000000acac9210 */ /* 0x000fe20007ffe0ff */
[----:B------:R-:W-:Y:S01]  /*3390*/  @!P4 IMAD.MOV R168, RZ, RZ, -R168 ;  /* 0x000000ffffa8c224 */ /* 0x000fe200078e0aa8 */
[C---:B------:R-:W-:Y:S01]  /*33a0*/  ISETP.GT.U32.AND P4, PT, R0.reuse, R174, PT ;  /* 0x000000ae0000720c */ /* 0x040fe20003f84070 */
[C---:B------:R-:W-:Y:S01]  /*33b0*/  IMAD R178, R0.reuse, R9, R178 ;  /* 0x0000000900b27224 */ /* 0x040fe200078e02b2 */
[----:B------:R-:W-:-:S02]  /*33c0*/  ISETP.GT.U32.AND P1, PT, R0, R172, PT ;  /* 0x000000ac0000720c */ /* 0x000fc40003f24070 */
[----:B------:R-:W-:Y:S01]  /*33d0*/  @!P0 IADD3 R170, R170, -R0, RZ ;  /* 0x80000000aaaa8210 */ /* 0x000fe20007ffe0ff */
[--C-:B------:R-:W-:Y:S01]  /*33e0*/  @!P6 IMAD.IADD R176, R176, 0x1, -R0.reuse ;  /* 0x00000001b0b0e824 */ /* 0x100fe200078e0a00 */
[----:B------:R-:W-:Y:S02]  /*33f0*/  ISETP.GE.AND P0, PT, R12, RZ, PT ;  /* 0x000000ff0c00720c */ /* 0x000fe40003f06270 */
[----:B------:R-:W-:Y:S02]  /*3400*/  ISETP.GT.U32.AND P6, PT, R0, R178, PT ;  /* 0x000000b20000720c */ /* 0x000fe40003fc4070 */
[C---:B------:R-:W-:Y:S02]  /*3410*/  LOP3.LUT R13, R4.reuse, 0x7c, RZ, 0xfc, !PT ;  /* 0x0000007c040d7812 */ /* 0x040fe400078efcff */
[----:B------:R-:W-:Y:S01]  /*3420*/  LOP3.LUT R12, R4, 0x7e, RZ, 0xfc, !PT ;  /* 0x0000007e040c7812 */ /* 0x000fe200078efcff */
[--C-:B------:R-:W-:Y:S01]  /*3430*/  @!P4 IMAD.IADD R174, R174, 0x1, -R0.reuse ;  /* 0x00000001aeaec824 */ /* 0x100fe200078e0a00 */
[----:B------:R-:W-:Y:S01]  /*3440*/  IABS R180, R13 ;  /* 0x0000000d00b47213 */ /* 0x000fe20000000000 */
[----:B------:R-:W-:Y:S01]  /*3450*/  @!P1 IMAD.IADD R172, R172, 0x1, -R0 ;  /* 0x00000001acac9824 */ /* 0x000fe200078e0a00 */
[----:B------:R-:W-:-:S02]  /*3460*/  IABS R184, R12 ;  /* 0x0000000c00b87213 */ /* 0x000fc40000000000 */
[----:B------:R-:W-:Y:S01]  /*3470*/  @!P2 IADD3 R170, -R170, RZ, RZ ;  /* 0x000000ffaaaaa210 */ /* 0x000fe20007ffe1ff */
[----:B------:R-:W-:Y:S01]  /*3480*/  @!P3 IMAD.MOV R172, RZ, RZ, -R172 ;  /* 0x000000ffffacb224 */ /* 0x000fe200078e0aac */
[----:B------:R-:W-:Y:S01]  /*3490*/  ISETP.GE.AND P1, PT, R10, RZ, PT ;  /* 0x000000ff0a00720c */ /* 0x000fe20003f26270 */
[----:B------:R-:W-:Y:S01]  /*34a0*/  IMAD.HI.U32 R10, R5, R180, RZ ;  /* 0x000000b4050a7227 */ /* 0x000fe200078e00ff */
[----:B------:R-:W-:Y:S02]  /*34b0*/  ISETP.GE.AND P2, PT, R13, RZ, PT ;  /* 0x000000ff0d00720c */ /* 0x000fe40003f46270 */
[----:B------:R-:W-:Y:S01]  /*34c0*/  ISETP.GT.U32.AND P4, PT, R0, R174, PT ;  /* 0x000000ae0000720c */ /* 0x000fe20003f84070 */
[C---:B------:R-:W-:Y:S01]  /*34d0*/  IMAD.HI.U32 R9, R5.reuse, R184, RZ ;  /* 0x000000b805097227 */ /* 0x040fe200078e00ff */
[----:B------:R-:W-:Y:S02]  /*34e0*/  LOP3.LUT R13, R4, 0x80, RZ, 0xfc, !PT ;  /* 0x00000080040d7812 */ /* 0x000fe400078efcff */
[----:B------:R-:W-:Y:S01]  /*34f0*/  ISETP.GE.AND P5, PT, R16, RZ, PT ;  /* 0x000000ff1000720c */ /* 0x000fe20003fa6270 */
[----:B------:R-:W-:Y:S01]  /*3500*/  @!P6 IMAD.IADD R178, R178, 0x1, -R0 ;  /* 0x00000001b2b2e824 */ /* 0x000fe200078e0a00 */
[----:B------:R-:W-:Y:S01]  /*3510*/  IABS R188, R13 ;  /* 0x0000000d00bc7213 */ /* 0x000fe20000000000 */
[----:B------:R-:W-:Y:S01]  /*3520*/  IMAD.MOV R11, RZ, RZ, -R10 ;  /* 0x000000ffff0b7224 */ /* 0x000fe200078e0a0a */
[----:B------:R-:W-:Y:S01]  /*3530*/  LOP3.LUT R16, R4, 0x84, RZ, 0xfc, !PT ;  /* 0x0000008404107812 */ /* 0x000fe200078efcff */
[----:B------:R-:W-:Y:S01]  /*3540*/  IMAD.MOV R9, RZ, RZ, -R9 ;  /* 0x000000ffff097224 */ /* 0x000fe200078e0a09 */
[C---:B------:R-:W-:Y:S01]  /*3550*/  ISETP.GT.U32.AND P3, PT, R0.reuse, R178, PT ;  /* 0x000000b20000720c */ /* 0x040fe20003f64070 */
[C---:B------:R-:W-:Y:S01]  /*3560*/  IMAD R180, R0.reuse, R11, R180 ;  /* 0x0000000b00b47224 */ /* 0x040fe200078e02b4 */
[----:B------:R-:W-:Y:S01]  /*3570*/  IABS R182, R16 ;  /* 0x0000001000b67213 */ /* 0x000fe20000000000 */
[----:B------:R-:W-:Y:S01]  /*3580*/  IMAD R184, R0, R9, R184 ;  /* 0x0000000900b87224 */ /* 0x000fe200078e02b8 */
[----:B------:R-:W-:Y:S01]  /*3590*/  @!P4 IADD3 R174, R174, -R0, RZ ;  /* 0x80000000aeaec210 */ /* 0x000fe20007ffe0ff */
[----:B------:R-:W-:Y:S01]  /*35a0*/  IMAD.HI.U32 R9, R5, R188, RZ ;  /* 0x000000bc05097227 */ /* 0x000fe200078e00ff */
[----:B------:R-:W-:-:S02]  /*35b0*/  ISETP.GT.U32.AND P4, PT, R0, R180, PT ;  /* 0x000000b40000720c */ /* 0x000fc40003f84070 */
[----:B------:R-:W-:Y:S01]  /*35c0*/  ISETP.GT.U32.AND P6, PT, R0, R184, PT ;  /* 0x000000b80000720c */ /* 0x000fe20003fc4070 */
[----:B------:R-:W-:Y:S01]  /*35d0*/  IMAD.MOV R9, RZ, RZ, -R9 ;  /* 0x000000ffff097224 */ /* 0x000fe200078e0a09 */
[----:B------:R-:W-:Y:S01]  /*35e0*/  IABS R186, R15 ;  /* 0x0000000f00ba7213 */ /* 0x000fe20000000000 */
[----:B------:R-:W-:Y:S01]  /*35f0*/  @!P5 IMAD.MOV R176, RZ, RZ, -R176 ;  /* 0x000000ffffb0d224 */ /* 0x000fe200078e0ab0 */
[----:B------:R-:W-:Y:S01]  /*3600*/  LOP3.LUT R17, R4, 0x86, RZ, 0xfc, !PT ;  /* 0x0000008604117812 */ /* 0x000fe200078efcff */
[----:B------:R-:W-:Y:S01]  /*3610*/  IMAD R188, R0, R9, R188 ;  /* 0x0000000900bc7224 */ /* 0x000fe200078e02bc */
[----:B------:R-:W-:Y:S01]  /*3620*/  @!P0 IADD3 R174, -R174, RZ, RZ ;  /* 0x000000ffaeae8210 */ /* 0x000fe20007ffe1ff */
[----:B------:R-:W-:Y:S01]  /*3630*/  @!P3 IMAD.IADD R178, R178, 0x1, -R0 ;  /* 0x00000001b2b2b824 */ /* 0x000fe200078e0a00 */
[----:B------:R-:W-:Y:S01]  /*3640*/  IABS R190, R17 ;  /* 0x0000001100be7213 */ /* 0x000fe20000000000 */
[----:B------:R-:W-:Y:S01]  /*3650*/  IMAD.HI.U32 R9, R5, R182, RZ ;  /* 0x000000b605097227 */ /* 0x000fe200078e00ff */
[----:B------:R-:W-:-:S02]  /*3660*/  ISETP.GT.U32.AND P3, PT, R0, R188, PT ;  /* 0x000000bc0000720c */ /* 0x000fc40003f64070 */
[----:B------:R-:W-:Y:S01]  /*3670*/  @!P1 IADD3 R178, -R178, RZ, RZ ;  /* 0x000000ffb2b29210 */ /* 0x000fe20007ffe1ff */
[----:B------:R-:W-:Y:S01]  /*3680*/  @!P4 IMAD.IADD R180, R180, 0x1, -R0 ;  /* 0x00000001b4b4c824 */ /* 0x000fe200078e0a00 */
[----:B------:R-:W-:Y:S01]  /*3690*/  @!P6 IADD3 R184, R184, -R0, RZ ;  /* 0x80000000b8b8e210 */ /* 0x000fe20007ffe0ff */
[----:B------:R-:W-:Y:S01]  /*36a0*/  IMAD.MOV R9, RZ, RZ, -R9 ;  /* 0x000000ffff097224 */ /* 0x000fe200078e0a09 */
[----:B------:R-:W-:Y:S01]  /*36b0*/  ISETP.GE.AND P4, PT, R12, RZ, PT ;  /* 0x000000ff0c00720c */ /* 0x000fe20003f86270 */
[C---:B------:R-:W-:Y:S01]  /*36c0*/  IMAD.HI.U32 R10, R5.reuse, R186, RZ ;  /* 0x000000ba050a7227 */ /* 0x040fe200078e00ff */
[C---:B------:R-:W-:Y:S02]  /*36d0*/  ISETP.GT.U32.AND P6, PT, R0.reuse, R180, PT ;  /* 0x000000b40000720c */ /* 0x040fe40003fc4070 */
[C---:B------:R-:W-:Y:S01]  /*36e0*/  ISETP.GT.U32.AND P5, PT, R0.reuse, R184, PT ;  /* 0x000000b80000720c */ /* 0x040fe20003fa4070 */
[----:B------:R-:W-:Y:S01]  /*36f0*/  IMAD R182, R0, R9, R182 ;  /* 0x0000000900b67224 */ /* 0x000fe200078e02b6 */
[----:B------:R-:W-:Y:S01]  /*3700*/  IADD3 R11, -R10, RZ, RZ ;  /* 0x000000ff0a0b7210 */ /* 0x000fe20007ffe1ff */
[----:B------:R-:W-:Y:S01]  /*3710*/  IMAD.HI.U32 R10, R5, R190, RZ ;  /* 0x000000be050a7227 */ /* 0x000fe200078e00ff */
[----:B------:R-:W-:-:S02]  /*3720*/  @!P3 IADD3 R188, R188, -R0, RZ ;  /* 0x80000000bcbcb210 */ /* 0x000fc40007ffe0ff */
[C---:B------:R-:W-:Y:S01]  /*3730*/  ISETP.GT.U32.AND P3, PT, R0.reuse, R182, PT ;  /* 0x000000b60000720c */ /* 0x040fe20003f64070 */
[----:B------:R-:W-:Y:S01]  /*3740*/  IMAD R186, R0, R11, R186 ;  /* 0x0000000b00ba7224 */ /* 0x000fe200078e02ba */
[----:B------:R-:W-:Y:S01]  /*3750*/  LOP3.LUT R12, R4, 0x88, RZ, 0xfc, !PT ;  /* 0x00000088040c7812 */ /* 0x000fe200078efcff */
[----:B------:R-:W-:Y:S01]  /*3760*/  IMAD.MOV R11, RZ, RZ, -R10 ;  /* 0x000000ffff0b7224 */ /* 0x000fe200078e0a0a */
[----:B------:R-:W-:Y:S01]  /*3770*/  ISETP.GE.AND P0, PT, R13, RZ, PT ;  /* 0x000000ff0d00720c */ /* 0x000fe20003f06270 */
[--C-:B------:R-:W-:Y:S01]  /*3780*/  @!P6 IMAD.IADD R180, R180, 0x1, -R0.reuse ;  /* 0x00000001b4b4e824 */ /* 0x100fe200078e0a00 */
[----:B------:R-:W-:Y:S01]  /*3790*/  ISETP.GT.U32.AND P1, PT, R0, R186, PT ;  /* 0x000000ba0000720c */ /* 0x000fe20003f24070 */
[----:B------:R-:W-:Y:S01]  /*37a0*/  @!P5 IMAD.IADD R184, R184, 0x1, -R0 ;  /* 0x00000001b8b8d824 */ /* 0x000fe200078e0a00 */
[----:B------:R-:W-:Y:S01]  /*37b0*/  IABS R194, R12 ;  /* 0x0000000c00c27213 */ /* 0x000fe20000000000 */
[----:B------:R-:W-:Y:S01]  /*37c0*/  @!P2 IMAD.MOV R180, RZ, RZ, -R180 ;  /* 0x000000ffffb4a224 */ /* 0x000fe200078e0ab4 */
[C---:B------:R-:W-:Y:S01]  /*37d0*/  ISETP.GT.U32.AND P2, PT, R0.reuse, R188, PT ;  /* 0x000000bc0000720c */ /* 0x040fe20003f44070 */
[----:B------:R-:W-:Y:S01]  /*37e0*/  IMAD R190, R0, R11, R190 ;  /* 0x0000000b00be7224 */ /* 0x000fe200078e02be */
[----:B------:R-:W-:Y:S01]  /*37f0*/  ISETP.GE.AND P5, PT, R16, RZ, PT ;  /* 0x000000ff1000720c */ /* 0x000fe20003fa6270 */
[----:B------:R-:W-:Y:S01]  /*3800*/  IMAD.HI.U32 R9, R5, R194, RZ ;  /* 0x000000c205097227 */ /* 0x000fe200078e00ff */
[----:B------:R-:W-:-:S02]  /*3810*/  @!P3 IADD3 R182, R182, -R0, RZ ;  /* 0x80000000b6b6b210 */ /* 0x000fc40007ffe0ff */
[----:B------:R-:W-:Y:S01]  /*3820*/  LOP3.LUT R16, R4, 0x8c, RZ, 0xfc, !PT ;  /* 0x0000008c04107812 */ /* 0x000fe200078efcff */
[----:B------:R-:W-:Y:S01]  /*3830*/  IMAD.MOV R9, RZ, RZ, -R9 ;  /* 0x000000ffff097224 */ /* 0x000fe200078e0a09 */
[----:B------:R-:W-:Y:S01]  /*3840*/  ISETP.GT.U32.AND P3, PT, R0, R182, PT ;  /* 0x000000b60000720c */ /* 0x000fe20003f64070 */
[----:B------:R-:W-:Y:S01]  /*3850*/  @!P1 IMAD.IADD R186, R186, 0x1, -R0 ;  /* 0x00000001baba9824 */ /* 0x000fe200078e0a00 */
[----:B------:R-:W-:Y:S01]  /*3860*/  IABS R196, R16 ;  /* 0x0000001000c47213 */ /* 0x000fe20000000000 */
[----:B------:R-:W-:Y:S01]  /*3870*/  IMAD R194, R0, R9, R194 ;  /* 0x0000000900c27224 */ /* 0x000fe200078e02c2 */
[----:B------:R-:W-:Y:S01]  /*3880*/  ISETP.GE.AND P6, PT, R15, RZ, PT ;  /* 0x000000ff0f00720c */ /* 0x000fe20003fc6270 */
[----:B------:R-:W-:Y:S01]  /*3890*/  @!P2 IMAD.IADD R188, R188, 0x1, -R0 ;  /* 0x00000001bcbca824 */ /* 0x000fe200078e0a00 */
[C---:B------:R-:W-:Y:S01]  /*38a0*/  ISETP.GT.U32.AND P2, PT, R0.reuse, R190, PT ;  /* 0x000000be0000720c */ /* 0x040fe20003f44070 */
[----:B------:R-:W-:Y:S01]  /*38b0*/  IMAD.HI.U32 R10, R5, R196, RZ ;  /* 0x000000c4050a7227 */ /* 0x000fe200078e00ff */
[----:B------:R-:W-:-:S02]  /*38c0*/  ISETP.GT.U32.AND P1, PT, R0, R186, PT ;  /* 0x000000ba0000720c */ /* 0x000fc40003f24070 */
[----:B------:R-:W-:Y:S01]  /*38d0*/  LOP3.LUT R15, R4, 0x8a, RZ, 0xfc, !PT ;  /* 0x0000008a040f7812 */ /* 0x000fe200078efcff */
[C---:B------:R-:W-:Y:S01]  /*38e0*/  IMAD.HI.U32 R11, R5.reuse, R198, RZ ;  /* 0x000000c6050b7227 */ /* 0x040fe200078e00ff */
[----:B------:R-:W-:Y:S02]  /*38f0*/  IADD3 R13, -R10, RZ, RZ ;  /* 0x000000ff0a0d7210 */ /* 0x000fe40007ffe1ff */
[----:B------:R-:W-:Y:S01]  /*3900*/  IABS R192, R15 ;  /* 0x0000000f00c07213 */ /* 0x000fe20000000000 */
[----:B------:R-:W-:Y:S01]  /*3910*/  @!P3 IMAD.IADD R182, R182, 0x1, -R0 ;  /* 0x00000001b6b6b824 */ /* 0x000fe200078e0a00 */
[C---:B------:R-:W-:Y:S01]  /*3920*/  ISETP.GT.U32.AND P3, PT, R0.reuse, R194, PT ;  /* 0x000000c20000720c */ /* 0x040fe20003f64070 */
[----:B------:R-:W-:Y:S01]  /*3930*/  IMAD R196, R0, R13, R196 ;  /* 0x0000000d00c47224 */ /* 0x000fe200078e02c4 */
[----:B------:R-:W-:Y:S01]  /*3940*/  LOP3.LUT R10, R4, 0x90, RZ, 0xfc, !PT ;  /* 0x00000090040a7812 */ /* 0x000fe200078efcff */
[----:B------:R-:W-:Y:S01]  /*3950*/  @!P2 IMAD.IADD R190, R190, 0x1, -R0 ;  /* 0x00000001bebea824 */ /* 0x000fe200078e0a00 */
[----:B------:R-:W-:Y:S01]  /*3960*/  ISETP.GE.AND P2, PT, R12, RZ, PT ;  /* 0x000000ff0c00720c */ /* 0x000fe20003f46270 */
[----:B------:R-:W-:Y:S01]  /*3970*/  IMAD.HI.U32 R9, R5, R192, RZ ;  /* 0x000000c005097227 */ /* 0x000fe200078e00ff */
[----:B------:R-:W-:-:S02]  /*3980*/  @!P1 IADD3 R186, R186, -R0, RZ ;  /* 0x80000000baba9210 */ /* 0x000fc40007ffe0ff */
[----:B------:R-:W-:Y:S01]  /*3990*/  ISETP.GE.AND P1, PT, R17, RZ, PT ;  /* 0x000000ff1100720c */ /* 0x000fe20003f26270 */
[----:B------:R-:W-:Y:S01]  /*39a0*/  IMAD.MOV R9, RZ, RZ, -R9 ;  /* 0x000000ffff097224 */ /* 0x000fe200078e0a09 */
[----:B------:R-:W-:Y:S01]  /*39b0*/  @!P6 IADD3 R186, -R186, RZ, RZ ;  /* 0x000000ffbabae210 */ /* 0x000fe20007ffe1ff */
[----:B------:R-:W-:Y:S01]  /*39c0*/  @!P4 IMAD.MOV R184, RZ, RZ, -R184 ;  /* 0x000000ffffb8c224 */ /* 0x000fe200078e0ab8 */
[C---:B------:R-:W-:Y:S01]  /*39d0*/  ISETP.GT.U32.AND P6, PT, R0.reuse, R196, PT ;  /* 0x000000c40000720c */ /* 0x040fe20003fc4070 */
[----:B------:R-:W-:Y:S01]  /*39e0*/  IMAD R192, R0, R9, R192 ;  /* 0x0000000900c07224 */ /* 0x000fe200078e02c0 */
[----:B------:R-:W-:Y:S01]  /*39f0*/  @!P3 IADD3 R194, R194, -R0, RZ ;  /* 0x80000000c2c2b210 */ /* 0x000fe20007ffe0ff */
[----:B------:R-:W-:Y:S01]  /*3a00*/  IMAD.MOV R11, RZ, RZ, -R11 ;  /* 0x000000ffff0b7224 */ /* 0x000fe200078e0a0b */
[C---:B------:R-:W-:Y:S01]  /*3a10*/  ISETP.GT.U32.AND P3, PT, R0.reuse, R190, PT ;  /* 0x000000be0000720c */ /* 0x040fe20003f64070 */
[----:B------:R-:W-:Y:S01]  /*3a20*/  @!P0 IMAD.MOV R188, RZ, RZ, -R188 ;  /* 0x000000ffffbc8224 */ /* 0x000fe200078e0abc */
[----:B------:R-:W-:Y:S01]  /*3a30*/  IABS R200, R10 ;  /* 0x0000000a00c87213 */ /* 0x000fe20000000000 */
[----:B------:R-:W-:Y:S01]  /*3a40*/  IMAD R198, R0, R11, R198 ;  /* 0x0000000b00c67224 */ /* 0x000fe200078e02c6 */
[----:B------:R-:W-:Y:S01]  /*3a50*/  LOP3.LUT R12, R4, 0x92, RZ, 0xfc, !PT ;  /* 0x00000092040c7812 */ /* 0x000fe200078efcff */
[----:B------:R-:W-:Y:S01]  /*3a60*/  @!P5 IMAD.MOV R182, RZ, RZ, -R182 ;  /* 0x000000ffffb6d224 */ /* 0x000fe200078e0ab6 */
[----:B------:R-:W-:Y:S01]  /*3a70*/  ISETP.GT.U32.AND P4, PT, R0, R194, PT ;  /* 0x000000c20000720c */ /* 0x000fe20003f84070 */
[----:B------:R-:W-:Y:S01]  /*3a80*/  IMAD.HI.U32 R9, R5, R200, RZ ;  /* 0x000000c805097227 */ /* 0x000fe200078e00ff */
[----:B------:R-:W-:-:S02]  /*3a90*/  IABS R202, R12 ;  /* 0x0000000c00ca7213 */ /* 0x000fc40000000000 */
[----:B------:R-:W-:Y:S02]  /*3aa0*/  ISETP.GT.U32.AND P0, PT, R0, R192, PT ;  /* 0x000000c00000720c */ /* 0x000fe40003f04070 */
[----:B------:R-:W-:Y:S01]  /*3ab0*/  @!P6 IADD3 R196, R196, -R0, RZ ;  /* 0x80000000c4c4e210 */ /* 0x000fe20007ffe0ff */
[--C-:B------:R-:W-:Y:S01]  /*3ac0*/  @!P3 IMAD.IADD R190, R190, 0x1, -R0.reuse ;  /* 0x00000001bebeb824 */ /* 0x100fe200078e0a00 */
[----:B------:R-:W-:Y:S01]  /*3ad0*/  IADD3 R11, -R9, RZ, RZ ;  /* 0x000000ff090b7210 */ /* 0x000fe20007ffe1ff */
[C---:B------:R-:W-:Y:S01]  /*3ae0*/  IMAD.HI.U32 R9, R5.reuse, R202, RZ ;  /* 0x000000ca05097227 */ /* 0x040fe200078e00ff */
[----:B------:R-:W-:Y:S02]  /*3af0*/  ISETP.GT.U32.AND P3, PT, R0, R198, PT ;  /* 0x000000c60000720c */ /* 0x000fe40003f64070 */
[----:B------:R-:W-:Y:S01]  /*3b00*/  @!P1 IADD3 R190, -R190, RZ, RZ ;  /* 0x000000ffbebe9210 */ /* 0x000fe20007ffe1ff */
[----:B------:R-:W-:Y:S01]  /*3b10*/  @!P4 IMAD.IADD R194, R194, 0x1, -R0 ;  /* 0x00000001c2c2c824 */ /* 0x000fe200078e0a00 */
[C---:B------:R-:W-:Y:S01]  /*3b20*/  ISETP.GT.U32.AND P1, PT, R0.reuse, R196, PT ;  /* 0x000000c40000720c */ /* 0x040fe20003f24070 */
[----:B------:R-:W-:Y:S01]  /*3b30*/  IMAD R200, R0, R11, R200 ;  /* 0x0000000b00c87224 */ /* 0x000fe200078e02c8 */
[C---:B------:R-:W-:Y:S01]  /*3b40*/  LOP3.LUT R13, R4.reuse, 0x96, RZ, 0xfc, !PT ;  /* 0x00000096040d7812 */ /* 0x040fe200078efcff */
[----:B------:R-:W-:Y:S01]  /*3b50*/  IMAD.MOV R9, RZ, RZ, -R9 ;  /* 0x000000ffff097224 */ /* 0x000fe200078e0a09 */
[----:B------:R-:W-:Y:S01]  /*3b60*/  LOP3.LUT R11, R4, 0x94, RZ, 0xfc, !PT ;  /* 0x00000094040b7812 */ /* 0x000fe200078efcff */
[----:B------:R-:W-:Y:S01]  /*3b70*/  @!P0 IMAD.IADD R192, R192, 0x1, -R0 ;  /* 0x00000001c0c08824 */ /* 0x000fe200078e0a00 */
[----:B------:R-:W-:Y:S01]  /*3b80*/  IABS R204, R13 ;  /* 0x0000000d00cc7213 */ /* 0x000fe20000000000 */
[C---:B------:R-:W-:Y:S01]  /*3b90*/  IMAD R202, R0.reuse, R9, R202 ;  /* 0x0000000900ca7224 */ /* 0x040fe200078e02ca */
[----:B------:R-:W-:Y:S01]  /*3ba0*/  IABS R208, R11 ;  /* 0x0000000b00d07213 */ /* 0x000fe20000000000 */
[----:B------:R-:W-:Y:S01]  /*3bb0*/  @!P2 IMAD.MOV R194, RZ, RZ, -R194 ;  /* 0x000000ffffc2a224 */ /* 0x000fe200078e0ac2 */
[----:B------:R-:W-:Y:S01]  /*3bc0*/  ISETP.GT.U32.AND P2, PT, R0, R200, PT ;  /* 0x000000c80000720c */ /* 0x000fe20003f44070 */
[----:B------:R-:W-:Y:S01]  /*3bd0*/  @!P3 IMAD.IADD R198, R198, 0x1, -R0 ;  /* 0x00000001c6c6b824 */ /* 0x000fe200078e0a00 */
[----:B------:R-:W-:Y:S01]  /*3be0*/  ISETP.GT.U32.AND P6, PT, R0, R192, PT ;  /* 0x000000c00000720c */ /* 0x000fe20003fc4070 */
[----:B------:R-:W-:Y:S01]  /*3bf0*/  IMAD.HI.U32 R9, R5, R208, RZ ;  /* 0x000000d005097227 */ /* 0x000fe200078e00ff */
[----:B------:R-:W-:-:S02]  /*3c00*/  @!P1 IADD3 R196, R196, -R0, RZ ;  /* 0x80000000c4c49210 */ /* 0x000fc40007ffe0ff */
[C---:B------:R-:W-:Y:S02]  /*3c10*/  ISETP.GT.U32.AND P1, PT, R0.reuse, R202, PT ;  /* 0x000000ca0000720c */ /* 0x040fe40003f24070 */
[----:B------:R-:W-:Y:S02]  /*3c20*/  ISETP.GT.U32.AND P3, PT, R0, R198, PT ;  /* 0x000000c60000720c */ /* 0x000fe40003f64070 */
[----:B------:R-:W-:Y:S02]  /*3c30*/  ISETP.GE.AND P5, PT, R15, RZ, PT ;  /* 0x000000ff0f00720c */ /* 0x000fe40003fa6270 */
[----:B------:R-:W-:Y:S01]  /*3c40*/  IADD3 R9, -R9, RZ, RZ ;  /* 0x000000ff09097210 */ /* 0x000fe20007ffe1ff */
[--C-:B------:R-:W-:Y:S01]  /*3c50*/  @!P2 IMAD.IADD R200, R200, 0x1, -R0.reuse ;  /* 0x00000001c8c8a824 */ /* 0x100fe200078e0a00 */
[----:B------:R-:W-:Y:S01]  /*3c60*/  ISETP.GE.AND P2, PT, R11, RZ, PT ;  /* 0x000000ff0b00720c */ /* 0x000fe20003f46270 */
[----:B------:R-:W-:Y:S01]  /*3c70*/  @!P6 IMAD.IADD R192, R192, 0x1, -R0 ;  /* 0x00000001c0c0e824 */ /* 0x000fe200078e0a00 */
[----:B------:R-:W-:Y:S01]  /*3c80*/  ISETP.GE.AND P6, PT, R10, RZ, PT ;  /* 0x000000ff0a00720c */ /* 0x000fe20003fc6270 */
[----:B------:R-:W-:Y:S01]  /*3c90*/  IMAD.HI.U32 R10, R5, R204, RZ ;  /* 0x000000cc050a7227 */ /* 0x000fe200078e00ff */
[----:B------:R-:W-:-:S02]  /*3ca0*/  ISETP.GE.AND P4, PT, R16, RZ, PT ;  /* 0x000000ff1000720c */ /* 0x000fc40003f86270 */
[----:B------:R-:W-:Y:S01]  /*3cb0*/  ISETP.GE.AND P0, PT, R19, RZ, PT ;  /* 0x000000ff1300720c */ /* 0x000fe20003f06270 */
[----:B------:R-:W-:Y:S01]  /*3cc0*/  @!P1 IMAD.IADD R202, R202, 0x1, -R0 ;  /* 0x00000001caca9824 */ /* 0x000fe200078e0a00 */
[----:B------:R-:W-:Y:S01]  /*3cd0*/  ISETP.GT.U32.AND P1, PT, R0, R200, PT ;  /* 0x000000c80000720c */ /* 0x000fe20003f24070 */
[----:B------:R-:W-:Y:S01]  /*3ce0*/  IMAD.MOV R11, RZ, RZ, -R10 ;  /* 0x000000ffff0b7224 */ /* 0x000fe200078e0a0a */
[----:B------:R-:W-:Y:S01]  /*3cf0*/  @!P5 IADD3 R192, -R192, RZ, RZ ;  /* 0x000000ffc0c0d210 */ /* 0x000fe20007ffe1ff */
[----:B------:R-:W-:Y:S01]  /*3d00*/  @!P3 IMAD.IADD R198, R198, 0x1, -R0 ;  /* 0x00000001c6c6b824 */ /* 0x000fe200078e0a00 */
[----:B------:R-:W-:Y:S01]  /*3d10*/  ISETP.GE.AND P3, PT, R12, RZ, PT ;  /* 0x000000ff0c00720c */ /* 0x000fe20003f66270 */
[----:B------:R-:W-:Y:S01]  /*3d20*/  IMAD R204, R0, R11, R204 ;  /* 0x0000000b00cc7224 */ /* 0x000fe200078e02cc */
[----:B------:R-:W-:Y:S01]  /*3d30*/  LOP3.LUT R12, R4, 0x98, RZ, 0xfc, !PT ;  /* 0x00000098040c7812 */ /* 0x000fe200078efcff */
[C---:B------:R-:W-:Y:S01]  /*3d40*/  IMAD R208, R0.reuse, R9, R208 ;  /* 0x0000000900d07224 */ /* 0x040fe200078e02d0 */
[C---:B------:R-:W-:Y:S01]  /*3d50*/  ISETP.GT.U32.AND P5, PT, R0.reuse, R202, PT ;  /* 0x000000ca0000720c */ /* 0x040fe20003fa4070 */
[----:B------:R-:W-:Y:S01]  /*3d60*/  @!P4 IMAD.MOV R196, RZ, RZ, -R196 ;  /* 0x000000ffffc4c224 */ /* 0x000fe200078e0ac4 */
[----:B------:R-:W-:Y:S01]  /*3d70*/  IABS R206, R12 ;  /* 0x0000000c00ce7213 */ /* 0x000fe20000000000 */
[----:B------:R-:W-:Y:S01]  /*3d80*/  @!P0 IMAD.MOV R198, RZ, RZ, -R198 ;  /* 0x000000ffffc68224 */ /* 0x000fe200078e0ac6 */
[----:B------:R-:W-:Y:S01]  /*3d90*/  ISETP.GT.U32.AND P4, PT, R0, R208, PT ;  /* 0x000000d00000720c */ /* 0x000fe20003f84070 */
[----:B------:R-:W-:Y:S01]  /*3da0*/  @!P1 IMAD.IADD R200, R200, 0x1, -R0 ;  /* 0x00000001c8c89824 */ /* 0x000fe200078e0a00 */
[----:B------:R-:W-:Y:S01]  /*3db0*/  ISETP.GT.U32.AND P1, PT, R0, R204, PT ;  /* 0x000000cc0000720c */ /* 0x000fe20003f24070 */
[----:B------:R-:W-:Y:S01]  /*3dc0*/  IMAD.HI.U32 R9, R5, R206, RZ ;  /* 0x000000ce05097227 */ /* 0x000fe200078e00ff */
[----:B------:R-:W-:-:S02]  /*3dd0*/  ISETP.GE.AND P0, PT, R13, RZ, PT ;  /* 0x000000ff0d00720c */ /* 0x000fc40003f06270 */
[----:B------:R-:W-:Y:S01]  /*3de0*/  LOP3.LUT R15, R4, 0x9e, RZ, 0xfc, !PT ;  /* 0x0000009e040f7812 */ /* 0x000fe200078efcff */
[----:B------:R-:W-:Y:S01]  /*3df0*/  @!P6 IMAD.MOV R200, RZ, RZ, -R200 ;  /* 0x000000ffffc8e224 */ /* 0x000fe200078e0ac8 */
[----:B------:R-:W-:Y:S01]  /*3e00*/  IADD3 R9, -R9, RZ, RZ ;  /* 0x000000ff09097210 */ /* 0x000fe20007ffe1ff */
[----:B------:R-:W-:Y:S01]  /*3e10*/  @!P5 IMAD.IADD R202, R202, 0x1, -R0 ;  /* 0x00000001cacad824 */ /* 0x000fe200078e0a00 */
[----:B------:R-:W-:Y:S02]  /*3e20*/  ISETP.GE.AND P5, PT, R12, RZ, PT ;  /* 0x000000ff0c00720c */ /* 0x000fe40003fa6270 */
[----:B------:R-:W-:Y:S01]  /*3e30*/  LOP3.LUT R12, R4, 0x9c, RZ, 0xfc, !PT ;  /* 0x0000009c040c7812 */ /* 0x000fe200078efcff */
[----:B------:R-:W-:Y:S01]  /*3e40*/  IMAD R206, R0, R9, R206 ;  /* 0x0000000900ce7224 */ /* 0x000fe200078e02ce */
[----:B------:R-:W-:Y:S01]  /*3e50*/  LOP3.LUT R9, R4, 0x9a, RZ, 0xfc, !PT ;  /* 0x0000009a04097812 */ /* 0x000fe200078efcff */
[----:B------:R-:W-:Y:S01]  /*3e60*/  @!P1 IMAD.IADD R204, R204, 0x1, -R0 ;  /* 0x00000001cccc9824 */ /* 0x000fe200078e0a00 */
[----:B------:R-:W-:-:S02]  /*3e70*/  @!P3 IADD3 R202, -R202, RZ, RZ ;  /* 0x000000ffcacab210 */ /* 0x000fc40007ffe1ff */
[----:B------:R-:W-:Y:S02]  /*3e80*/  IABS R210, R9 ;  /* 0x0000000900d27213 */ /* 0x000fe40000000000 */
[C---:B------:R-:W-:Y:S02]  /*3e90*/  ISETP.GT.U32.AND P1, PT, R0.reuse, R204, PT ;  /* 0x000000cc0000720c */ /* 0x040fe40003f24070 */
[----:B------:R-:W-:Y:S01]  /*3ea0*/  ISETP.GE.AND P6, PT, R9, RZ, PT ;  /* 0x000000ff0900720c */ /* 0x000fe20003fc6270 */
[----:B------:R-:W-:Y:S01]  /*3eb0*/  IMAD.HI.U32 R9, R5, R210, RZ ;  /* 0x000000d205097227 */ /* 0x000fe200078e00ff */
[----:B------:R-:W-:Y:S02]  /*3ec0*/  ISETP.GT.U32.AND P3, PT, R0, R206, PT ;  /* 0x000000ce0000720c */ /* 0x000fe40003f64070 */
[----:B------:R-:W-:Y:S01]  /*3ed0*/  @!P4 IADD3 R208, R208, -R0, RZ ;  /* 0x80000000d0d0c210 */ /* 0x000fe20007ffe0ff */
[----:B------:R-:W-:Y:S01]  /*3ee0*/  IMAD.MOV R9, RZ, RZ, -R9 ;  /* 0x000000ffff097224 */ /* 0x000fe200078e0a09 */
[----:B------:R-:W-:-:S02]  /*3ef0*/  IABS R214, R12 ;  /* 0x0000000c00d67213 */ /* 0x000fc40000000000 */
[C---:B------:R-:W-:Y:S01]  /*3f00*/  ISETP.GT.U32.AND P4, PT, R0.reuse, R208, PT ;  /* 0x000000d00000720c */ /* 0x040fe20003f84070 */
[----:B------:R-:W-:Y:S01]  /*3f10*/  IMAD R210, R0, R9, R210 ;  /* 0x0000000900d27224 */ /* 0x000fe200078e02d2 */
[----:B------:R-:W-:Y:S01]  /*3f20*/  LOP3.LUT R9, R4, 0xa0, RZ, 0xfc, !PT ;  /* 0x000000a004097812 */ /* 0x000fe200078efcff */
[----:B------:R-:W-:Y:S01]  /*3f30*/  @!P1 IMAD.IADD R204, R204, 0x1, -R0 ;  /* 0x00000001cccc9824 */ /* 0x000fe200078e0a00 */
[----:B------:R-:W-:Y:S01]  /*3f40*/  IABS R212, R15 ;  /* 0x0000000f00d47213 */ /* 0x000fe20000000000 */
[C---:B------:R-:W-:Y:S01]  /*3f50*/  IMAD.HI.U32 R10, R5.reuse, R214, RZ ;  /* 0x000000d6050a7227 */ /* 0x040fe200078e00ff */
[----:B------:R-:W-:Y:S02]  /*3f60*/  IABS R216, R9 ;  /* 0x0000000900d87213 */ /* 0x000fe40000000000 */
[----:B------:R-:W-:Y:S01]  /*3f70*/  @!P3 IADD3 R206, R206, -R0, RZ ;  /* 0x80000000ceceb210 */ /* 0x000fe20007ffe0ff */
[----:B------:R-:W-:Y:S01]  /*3f80*/  @!P0 IMAD.MOV R204, RZ, RZ, -R204 ;  /* 0x000000ffffcc8224 */ /* 0x000fe200078e0acc */
[C---:B------:R-:W-:Y:S01]  /*3f90*/  ISETP.GT.U32.AND P0, PT, R0.reuse, R210, PT ;  /* 0x000000d20000720c */ /* 0x040fe20003f04070 */
[----:B------:R-:W-:Y:S01]  /*3fa0*/  IMAD.HI.U32 R11, R5, R212, RZ ;  /* 0x000000d4050b7227 */ /* 0x000fe200078e00ff */
[----:B------:R-:W-:-:S02]  /*3fb0*/  ISETP.GT.U32.AND P3, PT, R0, R206, PT ;  /* 0x000000ce0000720c */ /* 0x000fc40003f64070 */
[----:B------:R-:W-:Y:S01]  /*3fc0*/  IADD3 R13, -R10, RZ, RZ ;  /* 0x000000ff0a0d7210 */ /* 0x000fe20007ffe1ff */
[----:B------:R-:W-:Y:S01]  /*3fd0*/  @!P4 IMAD.IADD R208, R208, 0x1, -R0 ;  /* 0x00000001d0d0c824 */ /* 0x000fe200078e0a00 */
[----:B------:R-:W-:Y:S01]  /*3fe0*/  ISETP.GE.AND P4, PT, R12, RZ, PT ;  /* 0x000000ff0c00720c */ /* 0x000fe20003f86270 */
[----:B------:R-:W-:Y:S01]  /*3ff0*/  IMAD.MOV R11, RZ, RZ, -R11 ;  /* 0x000000ffff0b7224 */ /* 0x000fe200078e0a0b */
[----:B------:R-:W-:Y:S01]  /*4000*/  ISETP.GE.AND P1, PT, R15, RZ, PT ;  /* 0x000000ff0f00720c */ /* 0x000fe20003f26270 */
[----:B------:R-:W-:Y:S01]  /*4010*/  IMAD R214, R0, R13, R214 ;  /* 0x0000000d00d67224 */ /* 0x000fe200078e02d6 */
[----:B------:R-:W-:Y:S01]  /*4020*/  LOP3.LUT R12, R4, 0xa2, RZ, 0xfc, !PT ;  /* 0x000000a2040c7812 */ /* 0x000fe200078efcff */
[----:B------:R-:W-:Y:S01]  /*4030*/  @!P2 IMAD.MOV R208, RZ, RZ, -R208 ;  /* 0x000000ffffd0a224 */ /* 0x000fe200078e0ad0 */
[----:B------:R-:W-:Y:S01]  /*4040*/  ISETP.GE.AND P2, PT, R9, RZ, PT ;  /* 0x000000ff0900720c */ /* 0x000fe20003f46270 */
[----:B------:R-:W-:Y:S01]  /*4050*/  @!P0 IMAD.IADD R210, R210, 0x1, -R0 ;  /* 0x00000001d2d28824 */ /* 0x000fe200078e0a00 */
[----:B------:R-:W-:Y:S01]  /*4060*/  LOP3.LUT R15, R4, 0xa4, RZ, 0xfc, !PT ;  /* 0x000000a4040f7812 */ /* 0x000fe200078efcff */
[----:B------:R-:W-:Y:S01]  /*4070*/  IMAD.HI.U32 R9, R5, R216, RZ ;  /* 0x000000d805097227 */ /* 0x000fe200078e00ff */
[----:B------:R-:W-:-:S02]  /*4080*/  @!P3 IADD3 R206, R206, -R0, RZ ;  /* 0x80000000ceceb210 */ /* 0x000fc40007ffe0ff */
[C---:B------:R-:W-:Y:S01]  /*4090*/  ISETP.GT.U32.AND P3, PT, R0.reuse, R214, PT ;  /* 0x000000d60000720c */ /* 0x040fe20003f64070 */
[C---:B------:R-:W-:Y:S01]  /*40a0*/  IMAD R212, R0.reuse, R11, R212 ;  /* 0x0000000b00d47224 */ /* 0x040fe200078e02d4 */
[C---:B------:R-:W-:Y:S01]  /*40b0*/  ISETP.GT.U32.AND P0, PT, R0.reuse, R210, PT ;  /* 0x000000d20000720c */ /* 0x040fe20003f04070 */
[----:B------:R-:W-:Y:S01]  /*40c0*/  @!P5 IMAD.MOV R206, RZ, RZ, -R206 ;  /* 0x000000ffffced224 */ /* 0x000fe200078e0ace */
[----:B------:R-:W-:Y:S02]  /*40d0*/  IADD3 R9, -R9, RZ, RZ ;  /* 0x000000ff09097210 */ /* 0x000fe40007ffe1ff */
[C---:B------:R-:W-:Y:S02]  /*40e0*/  ISETP.GT.U32.AND P5, PT, R0.reuse, R212, PT ;  /* 0x000000d40000720c */ /* 0x040fe40003fa4070 */
[----:B------:R-:W-:Y:S01]  /*40f0*/  IABS R220, R12 ;  /* 0x0000000c00dc7213 */ /* 0x000fe20000000000 */
[----:B------:R-:W-:Y:S01]  /*4100*/  IMAD R216, R0, R9, R216 ;  /* 0x0000000900d87224 */ /* 0x000fe200078e02d8 */
[----:B------:R-:W-:-:S02]  /*4110*/  IABS R218, R15 ;  /* 0x0000000f00da7213 */ /* 0x000fc40000000000 */
[----:B------:R-:W-:Y:S01]  /*4120*/  LOP3.LUT R16, R4, 0xa6, RZ, 0xfc, !PT ;  /* 0x000000a604107812 */ /* 0x000fe200078efcff */
[--C-:B------:R-:W-:Y:S01]  /*4130*/  @!P3 IMAD.IADD R214, R214, 0x1, -R0.reuse ;  /* 0x00000001d6d6b824 */ /* 0x100fe200078e0a00 */
[----:B------:R-:W-:Y:S01]  /*4140*/  LOP3.LUT R17, R4, 0xa8, RZ, 0xfc, !PT ;  /* 0x000000a804117812 */ /* 0x000fe200078efcff */
[----:B------:R-:W-:Y:S01]  /*4150*/  @!P0 IMAD.IADD R210, R210, 0x1, -R0 ;  /* 0x00000001d2d28824 */ /* 0x000fe200078e0a00 */
[C---:B------:R-:W-:Y:S01]  /*4160*/  ISETP.GT.U32.AND P0, PT, R0.reuse, R216, PT ;  /* 0x000000d80000720c */ /* 0x040fe20003f04070 */
[C---:B------:R-:W-:Y:S01]  /*4170*/  IMAD.HI.U32 R10, R5.reuse, R220, RZ ;  /* 0x000000dc050a7227 */ /* 0x040fe200078e00ff */
[----:B------:R-:W-:Y:S02]  /*4180*/  ISETP.GT.U32.AND P3, PT, R0, R214, PT ;  /* 0x000000d60000720c */ /* 0x000fe40003f64070 */
[----:B------:R-:W-:Y:S01]  /*4190*/  IABS R222, R16 ;  /* 0x0000001000de7213 */ /* 0x000fe20000000000 */
[----:B------:R-:W-:Y:S01]  /*41a0*/  IMAD.HI.U32 R11, R5, R218, RZ ;  /* 0x000000da050b7227 */ /* 0x000fe200078e00ff */
[----:B------:R-:W-:-:S02]  /*41b0*/  IABS R226, R17 ;  /* 0x0000001100e27213 */ /* 0x000fc40000000000 */
[----:B------:R-:W-:Y:S01]  /*41c0*/  @!P6 IADD3 R210, -R210, RZ, RZ ;  /* 0x000000ffd2d2e210 */ /* 0x000fe20007ffe1ff */
[----:B------:R-:W-:Y:S01]  /*41d0*/  IMAD.MOV R13, RZ, RZ, -R10 ;  /* 0x000000ffff0d7224 */ /* 0x000fe200078e0a0a */
[----:B------:R-:W-:Y:S01]  /*41e0*/  IADD3 R11, -R11, RZ, RZ ;  /* 0x000000ff0b0b7210 */ /* 0x000fe20007ffe1ff */
[----:B------:R-:W-:Y:S01]  /*41f0*/  @!P5 IMAD.IADD R212, R212, 0x1, -R0 ;  /* 0x00000001d4d4d824 */ /* 0x000fe200078e0a00 */
[----:B------:R-:W-:Y:S01]  /*4200*/  LOP3.LUT R19, R4, 0xac, RZ, 0xfc, !PT ;  /* 0x000000ac04137812 */ /* 0x000fe200078efcff */
[----:B------:R-:W-:Y:S01]  /*4210*/  IMAD R220, R0, R13, R220 ;  /* 0x0000000d00dc7224 */ /* 0x000fe200078e02dc */
[----:B------:R-:W-:Y:S01]  /*4220*/  @!P0 IADD3 R216, R216, -R0, RZ ;  /* 0x80000000d8d88210 */ /* 0x000fe20007ffe0ff */
[C---:B------:R-:W-:Y:S01]  /*4230*/  IMAD R218, R0.reuse, R11, R218 ;  /* 0x0000000b00da7224 */ /* 0x040fe200078e02da */
[----:B------:R-:W-:Y:S01]  /*4240*/  ISETP.GT.U32.AND P0, PT, R0, R212, PT ;  /* 0x000000d40000720c */ /* 0x000fe20003f04070 */
[----:B------:R-:W-:Y:S01]  /*4250*/  IMAD.HI.U32 R9, R5, R222, RZ ;  /* 0x000000de05097227 */ /* 0x000fe200078e00ff */
[----:B------:R-:W-:-:S02]  /*4260*/  LOP3.LUT R13, R4, 0xaa, RZ, 0xfc, !PT ;  /* 0x000000aa040d7812 */ /* 0x000fc400078efcff */
[----:B------:R-:W-:Y:S01]  /*4270*/  ISETP.GT.U32.AND P5, PT, R0, R218, PT ;  /* 0x000000da0000720c */ /* 0x000fe20003fa4070 */
[----:B------:R-:W-:Y:S01]  /*4280*/  @!P3 IMAD.IADD R214, R214, 0x1, -R0 ;  /* 0x00000001d6d6b824 */ /* 0x000fe200078e0a00 */
[----:B------:R-:W-:Y:S01]  /*4290*/  ISETP.GT.U32.AND P3, PT, R0, R220, PT ;  /* 0x000000dc0000720c */ /* 0x000fe20003f64070 */
[----:B------:R-:W-:Y:S01]  /*42a0*/  IMAD.MOV R9, RZ, RZ, -R9 ;  /* 0x000000ffff097224 */ /* 0x000fe200078e0a09 */
[----:B------:R-:W-:Y:S01]  /*42b0*/  IABS R228, R13 ;  /* 0x0000000d00e47213 */ /* 0x000fe20000000000 */
[C---:B------:R-:W-:Y:S01]  /*42c0*/  IMAD.HI.U32 R10, R5.reuse, R226, RZ ;  /* 0x000000e2050a7227 */ /* 0x040fe200078e00ff */
[----:B------:R-:W-:Y:S02]  /*42d0*/  IABS R230, R19 ;  /* 0x0000001300e67213 */ /* 0x000fe40000000000 */
[----:B------:R-:W-:Y:S01]  /*42e0*/  LOP3.LUT R45, R4, 0xfa, RZ, 0xfc, !PT ;  /* 0x000000fa042d7812 */ /* 0x000fe200078efcff */
[----:B------:R-:W-:Y:S01]  /*42f0*/  IMAD R222, R0, R9, R222 ;  /* 0x0000000900de7224 */ /* 0x000fe200078e02de */
[----:B------:R-:W-:Y:S01]  /*4300*/  IADD3 R11, -R10, RZ, RZ ;  /* 0x000000ff0a0b7210 */ /* 0x000fe20007ffe1ff */
[--C-:B------:R-:W-:Y:S01]  /*4310*/  @!P0 IMAD.IADD R212, R212, 0x1, -R0.reuse ;  /* 0x00000001d4d48824 */ /* 0x100fe200078e0a00 */
[----:B------:R-:W-:Y:S01]  /*4320*/  IABS R244, R41 ;  /* 0x0000002900f47213 */ /* 0x000fe20000000000 */
[--C-:B------:R-:W-:Y:S01]  /*4330*/  @!P5 IMAD.IADD R218, R218, 0x1, -R0.reuse ;  /* 0x00000001dadad824 */ /* 0x100fe200078e0a00 */
[----:B------:R-:W-:Y:S01]  /*4340*/  ISETP.GT.U32.AND P0, PT, R0, R222, PT ;  /* 0x000000de0000720c */ /* 0x000fe20003f04070 */
[----:B------:R-:W-:Y:S01]  /*4350*/  @!P3 IMAD.IADD R220, R220, 0x1, -R0 ;  /* 0x00000001dcdcb824 */ /* 0x000fe200078e0a00 */
[C---:B------:R-:W-:Y:S01]  /*4360*/  ISETP.GT.U32.AND P3, PT, R0.reuse, R216, PT ;  /* 0x000000d80000720c */ /* 0x040fe20003f64070 */
[C---:B------:R-:W-:Y:S01]  /*4370*/  IMAD R226, R0.reuse, R11, R226 ;  /* 0x0000000b00e27224 */ /* 0x040fe200078e02e2 */
[C---:B------:R-:W-:Y:S01]  /*4380*/  ISETP.GT.U32.AND P5, PT, R0.reuse, R218, PT ;  /* 0x000000da0000720c */ /* 0x040fe20003fa4070 */
[----:B------:R-:W-:Y:S01]  /*4390*/  IMAD.HI.U32 R9, R5, R228, RZ ;  /* 0x000000e405097227 */ /* 0x000fe200078e00ff */
[----:B------:R-:W-:-:S02]  /*43a0*/  ISETP.GT.U32.AND P6, PT, R0, R220, PT ;  /* 0x000000dc0000720c */ /* 0x000fc40003fc4070 */
[----:B------:R-:W-:Y:S01]  /*43b0*/  @!P1 IADD3 R212, -R212, RZ, RZ ;  /* 0x000000ffd4d49210 */ /* 0x000fe20007ffe1ff */
[----:B------:R-:W-:Y:S01]  /*43c0*/  IMAD.HI.U32 R10, R5, R248, RZ ;  /* 0x000000f8050a7227 */ /* 0x000fe200078e00ff */
[----:B------:R-:W-:Y:S02]  /*43d0*/  IABS R22, R43 ;  /* 0x0000002b00167213 */ /* 0x000fe40000000000 */
[----:B------:R-:W-:Y:S01]  /*43e0*/  IABS R242, R45 ;  /* 0x0000002d00f27213 */ /* 0x000fe20000000000 */
[----:B------:R-:W-:Y:S01]  /*43f0*/  IMAD.MOV R9, RZ, RZ, -R9 ;  /* 0x000000ffff097224 */ /* 0x000fe200078e0a09 */
[-C--:B------:R-:W-:Y:S01]  /*4400*/  @!P0 IADD3 R222, R222, -R0.reuse, RZ ;  /* 0x80000000dede8210 */ /* 0x080fe20007ffe0ff */
[----:B------:R-:W-:Y:S01]  /*4410*/  IMAD.MOV R11, RZ, RZ, -R10 ;  /* 0x000000ffff0b7224 */ /* 0x000fe200078e0a0a */
[----:B------:R-:W-:Y:S01]  /*4420*/  ISETP.GE.AND P0, PT, R15, RZ, PT ;  /* 0x000000ff0f00720c */ /* 0x000fe20003f06270 */
[----:B------:R-:W-:Y:S01]  /*4430*/  IMAD R228, R0, R9, R228 ;  /* 0x0000000900e47224 */ /* 0x000fe200078e02e4 */
[----:B------:R-:W-:Y:S01]  /*4440*/  @!P3 IADD3 R216, R216, -R0, RZ ;  /* 0x80000000d8d8b210 */ /* 0x000fe20007ffe0ff */
[----:B------:R-:W-:Y:S01]  /*4450*/  @!P5 IMAD.IADD R218, R218, 0x1, -R0 ;  /* 0x00000001dadad824 */ /* 0x000fe200078e0a00 */
[C---:B------:R-:W-:Y:S01]  /*4460*/  ISETP.GT.U32.AND P3, PT, R0.reuse, R226, PT ;  /* 0x000000e20000720c */ /* 0x040fe20003f64070 */
[C---:B------:R-:W-:Y:S01]  /*4470*/  IMAD R248, R0.reuse, R11, R248 ;  /* 0x0000000b00f87224 */ /* 0x040fe200078e02f8 */
[C---:B------:R-:W-:Y:S01]  /*4480*/  ISETP.GT.U32.AND P5, PT, R0.reuse, R228, PT ;  /* 0x000000e40000720c */ /* 0x040fe20003fa4070 */
[----:B------:R-:W-:Y:S01]  /*4490*/  @!P4 IMAD.MOV R214, RZ, RZ, -R214 ;  /* 0x000000ffffd6c224 */ /* 0x000fe200078e0ad6 */
[----:B------:R-:W-:Y:S01]  /*44a0*/  ISETP.GT.U32.AND P4, PT, R0, R222, PT ;  /* 0x000000de0000720c */ /* 0x000fe20003f84070 */
[----:B------:R-:W-:Y:S01]  /*44b0*/  @!P6 IMAD.IADD R220, R220, 0x1, -R0 ;  /* 0x00000001dcdce824 */ /* 0x000fe200078e0a00 */
[----:B------:R-:W-:Y:S01]  /*44c0*/  ISETP.GE.AND P6, PT, R12, RZ, PT ;  /* 0x000000ff0c00720c */ /* 0x000fe20003fc6270 */
[----:B------:R-:W-:Y:S01]  /*44d0*/  IMAD.HI.U32 R9, R5, R230, RZ ;  /* 0x000000e605097227 */ /* 0x000fe200078e00ff */
[----:B------:R-:W-:-:S02]  /*44e0*/  LOP3.LUT R12, R4, 0xb0, RZ, 0xfc, !PT ;  /* 0x000000b0040c7812 */ /* 0x000fc400078efcff */
[----:B------:R-:W-:Y:S01]  /*44f0*/  @!P0 IADD3 R218, -R218, RZ, RZ ;  /* 0x000000ffdada8210 */ /* 0x000fe20007ffe1ff */
[----:B------:R-:W-:Y:S01]  /*4500*/  IMAD.MOV R9, RZ, RZ, -R9 ;  /* 0x000000ffff097224 */ /* 0x000fe200078e0a09 */
[----:B------:R-:W-:Y:S01]  /*4510*/  ISETP.GT.U32.AND P0, PT, R0, R248, PT ;  /* 0x000000f80000720c */ /* 0x000fe20003f04070 */
[----:B------:R-:W-:Y:S01]  /*4520*/  @!P2 IMAD.MOV R216, RZ, RZ, -R216 ;  /* 0x000000ffffd8a224 */ /* 0x000fe200078e0ad8 */
[----:B------:R-:W-:Y:S01]  /*4530*/  @!P3 IADD3 R226, R226, -R0, RZ ;  /* 0x80000000e2e2b210 */ /* 0x000fe20007ffe0ff */
[--C-:B------:R-:W-:Y:S01]  /*4540*/  @!P5 IMAD.IADD R228, R228, 0x1, -R0.reuse ;  /* 0x00000001e4e4d824 */ /* 0x100fe200078e0a00 */
[----:B------:R-:W-:Y:S01]  /*4550*/  ISETP.GE.AND P3, PT, R16, RZ, PT ;  /* 0x000000ff1000720c */ /* 0x000fe20003f66270 */
[----:B------:R-:W-:Y:S01]  /*4560*/  @!P4 IMAD.IADD R222, R222, 0x1, -R0 ;  /* 0x00000001dedec824 */ /* 0x000fe200078e0a00 */
[----:B------:R-:W-:Y:S01]  /*4570*/  IABS R250, R12 ;  /* 0x0000000c00fa7213 */ /* 0x000fe20000000000 */
[C---:B------:R-:W-:Y:S01]  /*4580*/  IMAD R230, R0.reuse, R9, R230 ;  /* 0x0000000900e67224 */ /* 0x040fe200078e02e6 */
[C---:B------:R-:W-:Y:S01]  /*4590*/  ISETP.GT.U32.AND P5, PT, R0.reuse, R228, PT ;  /* 0x000000e40000720c */ /* 0x040fe20003fa4070 */
[----:B------:R-:W-:Y:S01]  /*45a0*/  @!P6 IMAD.MOV R220, RZ, RZ, -R220 ;  /* 0x000000ffffdce224 */ /* 0x000fe200078e0adc */
[----:B------:R-:W-:Y:S01]  /*45b0*/  ISETP.GE.AND P4, PT, R13, RZ, PT ;  /* 0x000000ff0d00720c */ /* 0x000fe20003f86270 */
[----:B------:R-:W-:Y:S01]  /*45c0*/  IMAD.HI.U32 R9, R5, R250, RZ ;  /* 0x000000fa05097227 */ /* 0x000fe200078e00ff */
[----:B------:R-:W-:-:S02]  /*45d0*/  ISETP.GT.U32.AND P2, PT, R0, R230, PT ;  /* 0x000000e60000720c */ /* 0x000fc40003f44070 */
[----:B------:R-:W-:Y:S02]  /*45e0*/  @!P0 IADD3 R248, R248, -R0, RZ ;  /* 0x80000000f8f88210 */ /* 0x000fe40007ffe0ff */
[----:B------:R-:W-:Y:S01]  /*45f0*/  IADD3 R9, -R9, RZ, RZ ;  /* 0x000000ff09097210 */ /* 0x000fe20007ffe1ff */
[----:B------:R-:W-:Y:S01]  /*4600*/  @!P3 IMAD.MOV R222, RZ, RZ, -R222 ;  /* 0x000000ffffdeb224 */ /* 0x000fe200078e0ade */
[----:B------:R-:W-:Y:S02]  /*4610*/  ISETP.GT.U32.AND P3, PT, R0, R248, PT ;  /* 0x000000f80000720c */ /* 0x000fe40003f64070 */
[----:B------:R-:W-:Y:S01]  /*4620*/  LOP3.LUT R10, R4, 0xb4, RZ, 0xfc, !PT ;  /* 0x000000b4040a7812 */ /* 0x000fe200078efcff */
[C---:B------:R-:W-:Y:S01]  /*4630*/  IMAD R250, R0.reuse, R9, R250 ;  /* 0x0000000900fa7224 */ /* 0x040fe200078e02fa */
[----:B------:R-:W-:Y:S01]  /*4640*/  ISETP.GT.U32.AND P1, PT, R0, R226, PT ;  /* 0x000000e20000720c */ /* 0x000fe20003f24070 */
[--C-:B------:R-:W-:Y:S01]  /*4650*/  @!P5 IMAD.IADD R228, R228, 0x1, -R0.reuse ;  /* 0x00000001e4e4d824 */ /* 0x100fe200078e0a00 */
[----:B------:R-:W-:Y:S01]  /*4660*/  IABS R187, R10 ;  /* 0x0000000a00bb7213 */ /* 0x000fe20000000000 */
[----:B------:R-:W-:Y:S01]  /*4670*/  @!P2 IMAD.IADD R230, R230, 0x1, -R0 ;  /* 0x00000001e6e6a824 */ /* 0x000fe200078e0a00 */
[----:B------:R-:W-:-:S02]  /*4680*/  ISETP.GE.AND P6, PT, R17, RZ, PT ;  /* 0x000000ff1100720c */ /* 0x000fc40003fc6270 */
[----:B------:R-:W-:Y:S02]  /*4690*/  @!P4 IADD3 R228, -R228, RZ, RZ ;  /* 0x000000ffe4e4c210 */ /* 0x000fe40007ffe1ff */
[----:B------:R-:W-:Y:S01]  /*46a0*/  ISETP.GE.AND P5, PT, R20, RZ, PT ;  /* 0x000000ff1400720c */ /* 0x000fe20003fa6270 */
[----:B------:R-:W-:Y:S01]  /*46b0*/  @!P3 IMAD.IADD R248, R248, 0x1, -R0 ;  /* 0x00000001f8f8b824 */ /* 0x000fe200078e0a00 */
[----:B------:R-:W-:Y:S02]  /*46c0*/  ISETP.GT.U32.AND P3, PT, R0, R250, PT ;  /* 0x000000fa0000720c */ /* 0x000fe40003f64070 */
[----:B------:R-:W-:Y:S01]  /*46d0*/  ISETP.GE.AND P4, PT, R10, RZ, PT ;  /* 0x000000ff0a00720c */ /* 0x000fe20003f86270 */
[----:B------:R-:W-:Y:S01]  /*46e0*/  IMAD.HI.U32 R10, R5, R187, RZ ;  /* 0x000000bb050a7227 */ /* 0x000fe200078e00ff */
[----:B------:R-:W-:Y:S02]  /*46f0*/  ISETP.GT.U32.AND P0, PT, R0, R230, PT ;  /* 0x000000e60000720c */ /* 0x000fe40003f04070 */
[C---:B------:R-:W-:Y:S01]  /*4700*/  LOP3.LUT R9, R4.reuse, 0xb2, RZ, 0xfc, !PT ;  /* 0x000000b204097812 */ /* 0x040fe200078efcff */
[----:B------:R-:W-:Y:S01]  /*4710*/  IMAD.MOV R10, RZ, RZ, -R10 ;  /* 0x000000ffff0a7224 */ /* 0x000fe200078e0a0a */
[----:B------:R-:W-:Y:S01]  /*4720*/  LOP3.LUT R11, R4, 0xb6, RZ, 0xfc, !PT ;  /* 0x000000b6040b7812 */ /* 0x000fe200078efcff */
[----:B------:R-:W-:Y:S01]  /*4730*/  @!P1 IMAD.IADD R226, R226, 0x1, -R0 ;  /* 0x00000001e2e29824 */ /* 0x000fe200078e0a00 */
[----:B------:R-:W-:Y:S01]  /*4740*/  IABS R193, R9 ;  /* 0x0000000900c17213 */ /* 0x000fe20000000000 */
[----:B------:R-:W-:Y:S01]  /*4750*/  IMAD R187, R0, R10, R187 ;  /* 0x0000000a00bb7224 */ /* 0x000fe200078e02bb */
[----:B------:R-:W-:Y:S01]  /*4760*/  ISETP.GE.AND P2, PT, R12, RZ, PT ;  /* 0x000000ff0c00720c */ /* 0x000fe20003f46270 */
[----:B------:R-:W-:Y:S01]  /*4770*/  @!P6 IMAD.MOV R226, RZ, RZ, -R226 ;  /* 0x000000ffffe2e224 */ /* 0x000fe200078e0ae2 */
[----:B------:R-:W-:Y:S01]  /*4780*/  @!P3 IADD3 R250, R250, -R0, RZ ;  /* 0x80000000fafab210 */ /* 0x000fe20007ffe0ff */
[----:B------:R-:W-:Y:S01]  /*4790*/  @!P5 IMAD.MOV R248, RZ, RZ, -R248 ;  /* 0x000000fffff8d224 */ /* 0x000fe200078e0af8 */
[----:B------:R-:W-:Y:S01]  /*47a0*/  ISETP.GE.AND P6, PT, R9, RZ, PT ;  /* 0x000000ff0900720c */ /* 0x000fe20003fc6270 */
[----:B------:R-:W-:Y:S01]  /*47b0*/  IMAD.HI.U32 R9, R5, R193, RZ ;  /* 0x000000c105097227 */ /* 0x000fe200078e00ff */
[----:B------:R-:W-:-:S02]  /*47c0*/  IABS R221, R11 ;  /* 0x0000000b00dd7213 */ /* 0x000fc40000000000 */
[----:B------:R-:W-:Y:S01]  /*47d0*/  ISETP.GT.U32.AND P3, PT, R0, R250, PT ;  /* 0x000000fa0000720c */ /* 0x000fe20003f64070 */
[----:B------:R-:W-:Y:S01]  /*47e0*/  @!P0 IMAD.IADD R230, R230, 0x1, -R0 ;  /* 0x00000001e6e68824 */ /* 0x000fe200078e0a00 */
[----:B------:R-:W-:Y:S02]  /*47f0*/  ISETP.GT.U32.AND P5, PT, R0, R187, PT ;  /* 0x000000bb0000720c */ /* 0x000fe40003fa4070 */
[----:B------:R-:W-:Y:S02]  /*4800*/  LOP3.LUT R12, R4, 0xb8, RZ, 0xfc, !PT ;  /* 0x000000b8040c7812 */ /* 0x000fe400078efcff */
[----:B------:R-:W-:Y:S02]  /*4810*/  ISETP.GE.AND P0, PT, R11, RZ, PT ;  /* 0x000000ff0b00720c */ /* 0x000fe40003f06270 */
[----:B------:R-:W-:Y:S01]  /*4820*/  IADD3 R11, -R9, RZ, RZ ;  /* 0x000000ff090b7210 */ /* 0x000fe20007ffe1ff */
[----:B------:R-:W-:Y:S01]  /*4830*/  IMAD.HI.U32 R9, R5, R221, RZ ;  /* 0x000000dd05097227 */ /* 0x000fe200078e00ff */
[----:B------:R-:W-:-:S02]  /*4840*/  ISETP.GE.AND P1, PT, R19, RZ, PT ;  /* 0x000000ff1300720c */ /* 0x000fc40003f26270 */
[----:B------:R-:W-:Y:S01]  /*4850*/  IABS R191, R12 ;  /* 0x0000000c00bf7213 */ /* 0x000fe20000000000 */
[----:B------:R-:W-:Y:S01]  /*4860*/  IMAD R193, R0, R11, R193 ;  /* 0x0000000b00c17224 */ /* 0x000fe200078e02c1 */
[C---:B------:R-:W-:Y:S01]  /*4870*/  LOP3.LUT R15, R4.reuse, 0xbc, RZ, 0xfc, !PT ;  /* 0x000000bc040f7812 */ /* 0x040fe200078efcff */
[----:B------:R-:W-:Y:S01]  /*4880*/  IMAD.MOV R11, RZ, RZ, -R9 ;  /* 0x000000ffff0b7224 */ /* 0x000fe200078e0a09 */
[----:B------:R-:W-:Y:S01]  /*4890*/  LOP3.LUT R13, R4, 0xba, RZ, 0xfc, !PT ;  /* 0x000000ba040d7812 */ /* 0x000fe200078efcff */
[----:B------:R-:W-:Y:S01]  /*48a0*/  IMAD.HI.U32 R9, R5, R191, RZ ;  /* 0x000000bf05097227 */ /* 0x000fe200078e00ff */
[----:B------:R-:W-:Y:S02]  /*48b0*/  IABS R195, R15 ;  /* 0x0000000f00c37213 */ /* 0x000fe40000000000 */
[----:B------:R-:W-:Y:S01]  /*48c0*/  IABS R201, R13 ;  /* 0x0000000d00c97213 */ /* 0x000fe20000000000 */
[--C-:B------:R-:W-:Y:S01]  /*48d0*/  @!P3 IMAD.IADD R250, R250, 0x1, -R0.reuse ;  /* 0x00000001fafab824 */ /* 0x100fe200078e0a00 */
[C---:B------:R-:W-:Y:S01]  /*48e0*/  LOP3.LUT R16, R4.reuse, 0xbe, RZ, 0xfc, !PT ;  /* 0x000000be04107812 */ /* 0x040fe200078efcff */
[----:B------:R-:W-:Y:S01]  /*48f0*/  @!P5 IMAD.IADD R187, R187, 0x1, -R0 ;  /* 0x00000001bbbbd824 */ /* 0x000fe200078e0a00 */
[----:B------:R-:W-:Y:S01]  /*4900*/  LOP3.LUT R17, R4, 0xc0, RZ, 0xfc, !PT ;  /* 0x000000c004117812 */ /* 0x000fe200078efcff */
[----:B------:R-:W-:Y:S01]  /*4910*/  IMAD.MOV R9, RZ, RZ, -R9 ;  /* 0x000000ffff097224 */ /* 0x000fe200078e0a09 */
[----:B------:R-:W-:Y:S01]  /*4920*/  IABS R199, R16 ;  /* 0x0000001000c77213 */ /* 0x000fe20000000000 */
[----:B------:R-:W-:Y:S01]  /*4930*/  @!P2 IMAD.MOV R250, RZ, RZ, -R250 ;  /* 0x000000fffffaa224 */ /* 0x000fe200078e0afa */
[C---:B------:R-:W-:Y:S01]  /*4940*/  ISETP.GT.U32.AND P2, PT, R0.reuse, R187, PT ;  /* 0x000000bb0000720c */ /* 0x040fe20003f44070 */
[----:B------:R-:W-:Y:S01]  /*4950*/  IMAD R221, R0, R11, R221 ;  /* 0x0000000b00dd7224 */ /* 0x000fe200078e02dd */
[----:B------:R-:W-:Y:S01]  /*4960*/  LOP3.LUT R19, R4, 0xc2, RZ, 0xfc, !PT ;  /* 0x000000c204137812 */ /* 0x000fe200078efcff */
[----:B------:R-:W-:Y:S01]  /*4970*/  @!P1 IMAD.MOV R230, RZ, RZ, -R230 ;  /* 0x000000ffffe69224 */ /* 0x000fe200078e0ae6 */
[C---:B------:R-:W-:Y:S01]  /*4980*/  ISETP.GT.U32.AND P1, PT, R0.reuse, R193, PT ;  /* 0x000000c10000720c */ /* 0x040fe20003f24070 */
[C---:B------:R-:W-:Y:S01]  /*4990*/  IMAD R191, R0.reuse, R9, R191 ;  /* 0x0000000900bf7224 */ /* 0x040fe200078e02bf */
[----:B------:R-:W-:Y:S01]  /*49a0*/  ISETP.GT.U32.AND P3, PT, R0, R221, PT ;  /* 0x000000dd0000720c */ /* 0x000fe20003f64070 */
[----:B------:R-:W-:Y:S01]  /*49b0*/  IMAD.HI.U32 R9, R5, R195, RZ ;  /* 0x000000c305097227 */ /* 0x000fe200078e00ff */
[----:B------:R-:W-:-:S02]  /*49c0*/  IABS R11, R19 ;  /* 0x00000013000b7213 */ /* 0x000fc40000000000 */
[----:B------:R-:W-:Y:S01]  /*49d0*/  LOP3.LUT R20, R4, 0xc4, RZ, 0xfc, !PT ;  /* 0x000000c404147812 */ /* 0x000fe200078efcff */
[----:B------:R-:W-:Y:S02]  /*49e0*/  IMAD.MOV R9, RZ, RZ, -R9 ;  /* 0x000000ffff097224 */ /* 0x000fe400078e0a09 */
[----:B------:R-:W-:Y:S01]  /*49f0*/  IMAD.HI.U32 R10, R5, R201, RZ ;  /* 0x000000c9050a7227 */ /* 0x000fe200078e00ff */
[----:B------:R-:W-:-:S03]  /*4a00*/  IABS R27, R20 ;  /* 0x00000014001b7213 */ /* 0x000fc60000000000 */
[----:B------:R-:W-:Y:S01]  /*4a10*/  IMAD R195, R0, R9, R195 ;  /* 0x0000000900c37224 */ /* 0x000fe200078e02c3 */
[----:B------:R-:W-:Y:S01]  /*4a20*/  IADD3 R10, -R10, RZ, RZ ;  /* 0x000000ff0a0a7210 */ /* 0x000fe20007ffe1ff */
[----:B------:R-:W-:Y:S01]  /*4a30*/  IMAD.HI.U32 R9, R5, R199, RZ ;  /* 0x000000c705097227 */ /* 0x000fe200078e00ff */
[----:B------:R-:W-:Y:S02]  /*4a40*/  @!P1 IADD3 R193, R193, -R0, RZ ;  /* 0x80000000c1c19210 */ /* 0x000fe40007ffe0ff */
[C---:B------:R-:W-:Y:S01]  /*4a50*/  ISETP.GT.U32.AND P1, PT, R0.reuse, R191, PT ;  /* 0x000000bf0000720c */ /* 0x040fe20003f24070 */
[----:B------:R-:W-:Y:S01]  /*4a60*/  @!P2 IMAD.IADD R187, R187, 0x1, -R0 ;  /* 0x00000001bbbba824 */ /* 0x000fe200078e0a00 */
[C---:B------:R-:W-:Y:S01]  /*4a70*/  ISETP.GT.U32.AND P2, PT, R0.reuse, R195, PT ;  /* 0x000000c30000720c */ /* 0x040fe20003f44070 */
[C---:B------:R-:W-:Y:S01]  /*4a80*/  IMAD R201, R0.reuse, R10, R201 ;  /* 0x0000000a00c97224 */ /* 0x040fe200078e02c9 */
[----:B------:R-:W-:Y:S01]  /*4a90*/  IABS R10, R17 ;  /* 0x00000011000a7213 */ /* 0x000fe20000000000 */
[----:B------:R-:W-:Y:S01]  /*4aa0*/  IMAD.MOV R9, RZ, RZ, -R9 ;  /* 0x000000ffff097224 */ /* 0x000fe200078e0a09 */
[----:B------:R-:W-:Y:S01]  /*4ab0*/  @!P3 IADD3 R221, R221, -R0, RZ ;  /* 0x80000000ddddb210 */ /* 0x000fe20007ffe0ff */
[----:B------:R-:W-:Y:S01]  /*4ac0*/  @!P4 IMAD.MOV R187, RZ, RZ, -R187 ;  /* 0x000000ffffbbc224 */ /* 0x000fe200078e0abb */
[C---:B------:R-:W-:Y:S01]  /*4ad0*/  ISETP.GT.U32.AND P5, PT, R0.reuse, R193, PT ;  /* 0x000000c10000720c */ /* 0x040fe20003fa4070 */
[C---:B------:R-:W-:Y:S01]  /*4ae0*/  IMAD R199, R0.reuse, R9, R199 ;  /* 0x0000000900c77224 */ /* 0x040fe200078e02c7 */
[----:B------:R-:W-:Y:S01]  /*4af0*/  ISETP.GT.U32.AND P3, PT, R0, R221, PT ;  /* 0x000000dd0000720c */ /* 0x000fe20003f64070 */
[----:B------:R-:W-:-:S04]  /*4b00*/  IMAD.HI.U32 R9, R5, R10, RZ ;  /* 0x0000000a05097227 */ /* 0x000fc800078e00ff */
[--C-:B------:R-:W-:Y:S01]  /*4b10*/  @!P2 IMAD.IADD R195, R195, 0x1, -R0.reuse ;  /* 0x00000001c3c3a824 */ /* 0x100fe200078e0a00 */
[----:B------:R-:W-:Y:S01]  /*4b20*/  IADD3 R9, -R9, RZ, RZ ;  /* 0x000000ff09097210 */ /* 0x000fe20007ffe1ff */
[----:B------:R-:W-:Y:S01]  /*4b30*/  @!P1 IMAD.IADD R191, R191, 0x1, -R0 ;  /* 0x00000001bfbf9824 */ /* 0x000fe200078e0a00 */
[----:B------:R-:W-:Y:S02]  /*4b40*/  ISETP.GE.AND P2, PT, R15, RZ, PT ;  /* 0x000000ff0f00720c */ /* 0x000fe40003f46270 */
[C---:B------:R-:W-:Y:S01]  /*4b50*/  ISETP.GT.U32.AND P4, PT, R0.reuse, R195, PT ;  /* 0x000000c30000720c */ /* 0x040fe20003f84070 */
[C---:B------:R-:W-:Y:S01]  /*4b60*/  IMAD R9, R0.reuse, R9, R10 ;  /* 0x0000000900097224 */ /* 0x040fe200078e020a */
[----:B------:R-:W-:Y:S01]  /*4b70*/  ISETP.GT.U32.AND P1, PT, R0, R191, PT ;  /* 0x000000bf0000720c */ /* 0x000fe20003f24070 */
[----:B------:R-:W-:Y:S01]  /*4b80*/  IMAD.HI.U32 R10, R5, R11, RZ ;  /* 0x0000000b050a7227 */ /* 0x000fe200078e00ff */
[-C--:B------:R-:W-:Y:S02]  /*4b90*/  @!P3 IADD3 R221, R221, -R0.reuse, RZ ;  /* 0x80000000ddddb210 */ /* 0x080fe40007ffe0ff */
[----:B------:R-:W-:Y:S01]  /*4ba0*/  ISETP.GE.AND P3, PT, R12, RZ, PT ;  /* 0x000000ff0c00720c */ /* 0x000fe20003f66270 */
[----:B------:R-:W-:Y:S01]  /*4bb0*/  IMAD.MOV R12, RZ, RZ, -R10 ;  /* 0x000000ffff0c7224 */ /* 0x000fe200078e0a0a */
[----:B------:R-:W-:Y:S01]  /*4bc0*/  @!P5 IADD3 R193, R193, -R0, RZ ;  /* 0x80000000c1c1d210 */ /* 0x000fe20007ffe0ff */
[----:B------:R-:W-:Y:S01]  /*4bd0*/  IMAD.HI.U32 R10, R5, R27, RZ ;  /* 0x0000001b050a7227 */ /* 0x000fe200078e00ff */
[----:B------:R-:W-:-:S02]  /*4be0*/  ISETP.GT.U32.AND P5, PT, R0, R201, PT ;  /* 0x000000c90000720c */ /* 0x000fc40003fa4070 */
[----:B------:R-:W-:Y:S01]  /*4bf0*/  @!P0 IADD3 R221, -R221, RZ, RZ ;  /* 0x000000ffdddd8210 */ /* 0x000fe20007ffe1ff */
[C---:B------:R-:W-:Y:S01]  /*4c00*/  IMAD R11, R0.reuse, R12, R11 ;  /* 0x0000000c000b7224 */ /* 0x040fe200078e020b */
[----:B------:R-:W-:Y:S01]  /*4c10*/  ISETP.GT.U32.AND P0, PT, R0, R9, PT ;  /* 0x000000090000720c */ /* 0x000fe20003f04070 */
[--C-:B------:R-:W-:Y:S01]  /*4c20*/  @!P4 IMAD.IADD R195, R195, 0x1, -R0.reuse ;  /* 0x00000001c3c3c824 */ /* 0x100fe200078e0a00 */
[----:B------:R-:W-:Y:S01]  /*4c30*/  IADD3 R10, -R10, RZ, RZ ;  /* 0x000000ff0a0a7210 */ /* 0x000fe20007ffe1ff */
[--C-:B------:R-:W-:Y:S01]  /*4c40*/  @!P1 IMAD.IADD R191, R191, 0x1, -R0.reuse ;  /* 0x00000001bfbf9824 */ /* 0x100fe200078e0a00 */
[C---:B------:R-:W-:Y:S02]  /*4c50*/  ISETP.GT.U32.AND P4, PT, R0.reuse, R11, PT ;  /* 0x0000000b0000720c */ /* 0x040fe40003f84070 */
[C---:B------:R-:W-:Y:S01]  /*4c60*/  ISETP.GT.U32.AND P1, PT, R0.reuse, R199, PT ;  /* 0x000000c70000720c */ /* 0x040fe20003f24070 */
[----:B------:R-:W-:Y:S01]  /*4c70*/  @!P3 IMAD.MOV R191, RZ, RZ, -R191 ;  /* 0x000000ffffbfb224 */ /* 0x000fe200078e0abf */
[----:B------:R-:W-:Y:S01]  /*4c80*/  @!P2 IADD3 R195, -R195, RZ, RZ ;  /* 0x000000ffc3c3a210 */ /* 0x000fe20007ffe1ff */
[----:B------:R-:W-:Y:S01]  /*4c90*/  @!P5 IMAD.IADD R201, R201, 0x1, -R0 ;  /* 0x00000001c9c9d824 */ /* 0x000fe200078e0a00 */
[----:B------:R-:W-:Y:S01]  /*4ca0*/  ISETP.GE.AND P5, PT, R13, RZ, PT ;  /* 0x000000ff0d00720c */ /* 0x000fe20003fa6270 */
[----:B------:R-:W-:Y:S01]  /*4cb0*/  IMAD R27, R0, R10, R27 ;  /* 0x0000000a001b7224 */ /* 0x000fe200078e021b */
[----:B------:R-:W-:-:S02]  /*4cc0*/  @!P6 IADD3 R193, -R193, RZ, RZ ;  /* 0x000000ffc1c1e210 */ /* 0x000fc40007ffe1ff */
[----:B------:R-:W-:Y:S02]  /*4cd0*/  ISETP.GE.AND P3, PT, R16, RZ, PT ;  /* 0x000000ff1000720c */ /* 0x000fe40003f66270 */
[----:B------:R-:W-:Y:S01]  /*4ce0*/  @!P0 IADD3 R9, R9, -R0, RZ ;  /* 0x8000000009098210 */ /* 0x000fe20007ffe0ff */
[--C-:B------:R-:W-:Y:S01]  /*4cf0*/  @!P4 IMAD.IADD R11, R11, 0x1, -R0.reuse ;  /* 0x000000010b0bc824 */ /* 0x100fe200078e0a00 */
[----:B------:R-:W-:Y:S01]  /*4d00*/  LOP3.LUT R10, R4, 0xc6, RZ, 0xfc, !PT ;  /* 0x000000c6040a7812 */ /* 0x000fe200078efcff */
[----:B------:R-:W-:Y:S01]  /*4d10*/  @!P1 IMAD.IADD R199, R199, 0x1, -R0 ;  /* 0x00000001c7c79824 */ /* 0x000fe200078e0a00 */
[C---:B------:R-:W-:Y:S02]  /*4d20*/  ISETP.GT.U32.AND P1, PT, R0.reuse, R201, PT ;  /* 0x000000c90000720c */ /* 0x040fe40003f24070 */
[C---:B------:R-:W-:Y:S02]  /*4d30*/  ISETP.GT.U32.AND P2, PT, R0.reuse, R11, PT ;  /* 0x0000000b0000720c */ /* 0x040fe40003f44070 */
[----:B------:R-:W-:-:S02]  /*4d40*/  ISETP.GT.U32.AND P6, PT, R0, R199, PT ;  /* 0x000000c70000720c */ /* 0x000fc40003fc4070 */
[C---:B------:R-:W-:Y:S02]  /*4d50*/  LOP3.LUT R12, R4.reuse, 0xc8, RZ, 0xfc, !PT ;  /* 0x000000c8040c7812 */ /* 0x040fe400078efcff */
[----:B------:R-:W-:Y:S02]  /*4d60*/  IABS R203, R10 ;  /* 0x0000000a00cb7213 */ /* 0x000fe40000000000 */
[----:B------:R-:W-:Y:S02]  /*4d70*/  IABS R224, R12 ;  /* 0x0000000c00e07213 */ /* 0x000fe40000000000 */
[----:B------:R-:W-:Y:S01]  /*4d80*/  LOP3.LUT R13, R4, 0xca, RZ, 0xfc, !PT ;  /* 0x000000ca040d7812 */ /* 0x000fe200078efcff */
[--C-:B------:R-:W-:Y:S01]  /*4d90*/  @!P1 IMAD.IADD R201, R201, 0x1, -R0.reuse ;  /* 0x00000001c9c99824 */ /* 0x100fe200078e0a00 */
[----:B------:R-:W-:Y:S02]  /*4da0*/  ISETP.GE.AND P1, PT, R17, RZ, PT ;  /* 0x000000ff1100720c */ /* 0x000fe40003f26270 */
[----:B------:R-:W-:Y:S01]  /*4db0*/  @!P2 IADD3 R11, R11, -R0, RZ ;  /* 0x800000000b0ba210 */ /* 0x000fe20007ffe0ff */
[----:B------:R-:W-:Y:S01]  /*4dc0*/  @!P5 IMAD.MOV R201, RZ, RZ, -R201 ;  /* 0x000000ffffc9d224 */ /* 0x000fe200078e0ac9 */
[C---:B------:R-:W-:Y:S01]  /*4dd0*/  ISETP.GT.U32.AND P2, PT, R0.reuse, R27, PT ;  /* 0x0000001b0000720c */ /* 0x040fe20003f44070 */
[----:B------:R-:W-:Y:S01]  /*4de0*/  @!P6 IMAD.IADD R199, R199, 0x1, -R0 ;  /* 0x00000001c7c7e824 */ /* 0x000fe200078e0a00 */
[----:B------:R-:W-:-:S02]  /*4df0*/  ISETP.GT.U32.AND P5, PT, R0, R9, PT ;  /* 0x000000090000720c */ /* 0x000fc40003fa4070 */
[----:B------:R-:W-:Y:S01]  /*4e00*/  ISETP.GE.AND P4, PT, R10, RZ, PT ;  /* 0x000000ff0a00720c */ /* 0x000fe20003f86270 */
[----:B------:R-:W-:Y:S01]  /*4e10*/  @!P3 IMAD.MOV R199, RZ, RZ, -R199 ;  /* 0x000000ffffc7b224 */ /* 0x000fe200078e0ac7 */
[----:B------:R-:W-:Y:S01]  /*4e20*/  ISETP.GE.AND P6, PT, R19, RZ, PT ;  /* 0x000000ff1300720c */ /* 0x000fe20003fc6270 */
[C---:B------:R-:W-:Y:S01]  /*4e30*/  IMAD.HI.U32 R10, R5.reuse, R203, RZ ;  /* 0x000000cb050a7227 */ /* 0x040fe200078e00ff */
[----:B------:R-:W-:Y:S02]  /*4e40*/  ISETP.GE.AND P3, PT, R12, RZ, PT ;  /* 0x000000ff0c00720c */ /* 0x000fe40003f66270 */
[----:B------:R-:W-:Y:S01]  /*4e50*/  IABS R56, R13 ;  /* 0x0000000d00387213 */ /* 0x000fe20000000000 */
[----:B------:R-:W-:Y:S01]  /*4e60*/  IMAD.HI.U32 R12, R5, R224, RZ ;  /* 0x000000e0050c7227 */ /* 0x000fe200078e00ff */
[----:B------:R-:W-:Y:S02]  /*4e70*/  LOP3.LUT R16, R4, 0xcc, RZ, 0xfc, !PT ;  /* 0x000000cc04107812 */ /* 0x000fe400078efcff */
[----:B------:R-:W-:Y:S01]  /*4e80*/  ISETP.GE.AND P0, PT, R20, RZ, PT ;  /* 0x000000ff1400720c */ /* 0x000fe20003f06270 */
[--C-:B------:R-:W-:Y:S01]  /*4e90*/  @!P2 IMAD.IADD R27, R27, 0x1, -R0.reuse ;  /* 0x000000011b1ba824 */ /* 0x100fe200078e0a00 */
[----:B------:R-:W-:Y:S01]  /*4ea0*/  IABS R54, R16 ;  /* 0x0000001000367213 */ /* 0x000fe20000000000 */
[----:B------:R-:W-:Y:S01]  /*4eb0*/  @!P5 IMAD.IADD R9, R9, 0x1, -R0 ;  /* 0x000000010909d824 */ /* 0x000fe200078e0a00 */
[----:B------:R-:W-:Y:S01]  /*4ec0*/  ISETP.GE.AND P5, PT, R13, RZ, PT ;  /* 0x000000ff0d00720c */ /* 0x000fe20003fa6270 */
[----:B------:R-:W-:Y:S01]  /*4ed0*/  IMAD.MOV R10, RZ, RZ, -R10 ;  /* 0x000000ffff0a7224 */ /* 0x000fe200078e0a0a */
[----:B------:R-:W-:Y:S01]  /*4ee0*/  ISETP.GT.U32.AND P2, PT, R0, R27, PT ;  /* 0x0000001b0000720c */ /* 0x000fe20003f44070 */
[----:B------:R-:W-:Y:S01]  /*4ef0*/  IMAD.MOV R15, RZ, RZ, -R12 ;  /* 0x000000ffff0f7224 */ /* 0x000fe200078e0a0c */
[C---:B------:R-:W-:Y:S01]  /*4f00*/  LOP3.LUT R19, R4.reuse, 0xd0, RZ, 0xfc, !PT ;  /* 0x000000d004137812 */ /* 0x040fe200078efcff */
[----:B------:R-:W-:Y:S01]  /*4f10*/  IMAD.HI.U32 R13, R5, R56, RZ ;  /* 0x00000038050d7227 */ /* 0x000fe200078e00ff */
[----:B------:R-:W-:-:S02]  /*4f20*/  LOP3.LUT R17, R4, 0xce, RZ, 0xfc, !PT ;  /* 0x000000ce04117812 */ /* 0x000fc400078efcff */
[----:B------:R-:W-:Y:S01]  /*4f30*/  IABS R50, R19 ;  /* 0x0000001300327213 */ /* 0x000fe20000000000 */
[C---:B------:R-:W-:Y:S01]  /*4f40*/  IMAD R203, R0.reuse, R10, R203 ;  /* 0x0000000a00cb7224 */ /* 0x040fe200078e02cb */
[----:B------:R-:W-:Y:S01]  /*4f50*/  IADD3 R13, -R13, RZ, RZ ;  /* 0x000000ff0d0d7210 */ /* 0x000fe20007ffe1ff */
[----:B------:R-:W-:Y:S01]  /*4f60*/  IMAD R224, R0, R15, R224 ;  /* 0x0000000f00e07224 */ /* 0x000fe200078e02e0 */
[----:B------:R-:W-:Y:S01]  /*4f70*/  IABS R52, R17 ;  /* 0x0000001100347213 */ /* 0x000fe20000000000 */
[----:B------:R-:W-:Y:S01]  /*4f80*/  IMAD.HI.U32 R10, R5, R54, RZ ;  /* 0x00000036050a7227 */ /* 0x000fe200078e00ff */
[----:B------:R-:W-:Y:S02]  /*4f90*/  LOP3.LUT R20, R4, 0xd2, RZ, 0xfc, !PT ;  /* 0x000000d204147812 */ /* 0x000fe400078efcff */
[----:B------:R-:W-:Y:S01]  /*4fa0*/  @!P2 IADD3 R27, R27, -R0, RZ ;  /* 0x800000001b1ba210 */ /* 0x000fe20007ffe0ff */
[----:B------:R-:W-:Y:S01]  /*4fb0*/  @!P1 IMAD.MOV R9, RZ, RZ, -R9 ;  /* 0x000000ffff099224 */ /* 0x000fe200078e0a09 */
[C---:B------:R-:W-:Y:S01]  /*4fc0*/  ISETP.GT.U32.AND P1, PT, R0.reuse, R203, PT ;  /* 0x000000cb0000720c */ /* 0x040fe20003f24070 */
[----:B------:R-:W-:Y:S01]  /*4fd0*/  @!P6 IMAD.MOV R11, RZ, RZ, -R11 ;  /* 0x000000ffff0be224 */ /* 0x000fe200078e0a0b */
[C---:B------:R-:W-:Y:S01]  /*4fe0*/  ISETP.GT.U32.AND P6, PT, R0.reuse, R224, PT ;  /* 0x000000e00000720c */ /* 0x040fe20003fc4070 */
[----:B------:R-:W-:Y:S01]  /*4ff0*/  IMAD R56, R0, R13, R56 ;  /* 0x0000000d00387224 */ /* 0x000fe200078e0238 */
[----:B------:R-:W-:Y:S01]  /*5000*/  IADD3 R13, -R10, RZ, RZ ;  /* 0x000000ff0a0d7210 */ /* 0x000fe20007ffe1ff */
[----:B------:R-:W-:Y:S01]  /*5010*/  @!P0 IMAD.MOV R27, RZ, RZ, -R27 ;  /* 0x000000ffff1b8224 */ /* 0x000fe200078e0a1b */
[----:B------:R-:W-:Y:S01]  /*5020*/  IABS R48, R20 ;  /* 0x0000001400307213 */ /* 0x000fe20000000000 */
[----:B------:R-:W-:Y:S01]  /*5030*/  IMAD.HI.U32 R10, R5, R50, RZ ;  /* 0x00000032050a7227 */ /* 0x000fe200078e00ff */
[----:B------:R-:W-:-:S03]  /*5040*/  ISETP.GT.U32.AND P2, PT, R0, R56, PT ;  /* 0x000000380000720c */ /* 0x000fc60003f44070 */
[----:B------:R-:W-:Y:S01]  /*5050*/  IMAD R54, R0, R13, R54 ;  /* 0x0000000d00367224 */ /* 0x000fe200078e0236 */
[----:B------:R-:W-:Y:S01]  /*5060*/  IADD3 R13, -R10, RZ, RZ ;  /* 0x000000ff0a0d7210 */ /* 0x000fe20007ffe1ff */
[--C-:B------:R-:W-:Y:S02]  /*5070*/  @!P1 IMAD.IADD R203, R203, 0x1, -R0.reuse ;  /* 0x00000001cbcb9824 */ /* 0x100fe400078e0a00 */
[----:B------:R-:W-:Y:S01]  /*5080*/  @!P6 IMAD.IADD R224, R224, 0x1, -R0 ;  /* 0x00000001e0e0e824 */ /* 0x000fe200078e0a00 */
[C---:B------:R-:W-:Y:S01]  /*5090*/  ISETP.GT.U32.AND P0, PT, R0.reuse, R54, PT ;  /* 0x000000360000720c */ /* 0x040fe20003f04070 */
[----:B------:R-:W-:Y:S01]  /*50a0*/  IMAD.HI.U32 R12, R5, R52, RZ ;  /* 0x00000034050c7227 */ /* 0x000fe200078e00ff */
[C---:B------:R-:W-:Y:S02]  /*50b0*/  ISETP.GT.U32.AND P1, PT, R0.reuse, R203, PT ;  /* 0x000000cb0000720c */ /* 0x040fe40003f24070 */
[----:B------:R-:W-:Y:S01]  /*50c0*/  ISETP.GT.U32.AND P6, PT, R0, R224, PT ;  /* 0x000000e00000720c */ /* 0x000fe20003fc4070 */
[----:B------:R-:W-:-:S02]  /*50d0*/  IMAD.MOV R15, RZ, RZ, -R12 ;  /* 0x000000ffff0f7224 */ /* 0x000fc400078e0a0c */
[C---:B------:R-:W-:Y:S02]  /*50e0*/  IMAD R50, R0.reuse, R13, R50 ;  /* 0x0000000d00327224 */ /* 0x040fe400078e0232 */
[----:B------:R-:W-:Y:S02]  /*50f0*/  IMAD R52, R0, R15, R52 ;  /* 0x0000000f00347224 */ /* 0x000fe400078e0234 */
[--C-:B------:R-:W-:Y:S02]  /*5100*/  @!P2 IMAD.IADD R56, R56, 0x1, -R0.reuse ;  /* 0x000000013838a824 */ /* 0x100fe400078e0a00 */
[----:B------:R-:W-:Y:S02]  /*5110*/  @!P0 IMAD.IADD R54, R54, 0x1, -R0 ;  /* 0x0000000136368824 */ /* 0x000fe400078e0a00 */
[----:B------:R-:W-:Y:S01]  /*5120*/  @!P1 IADD3 R203, R203, -R0, RZ ;  /* 0x80000000cbcb9210 */ /* 0x000fe20007ffe0ff */
[----:B------:R-:W-:Y:S01]  /*5130*/  IMAD.HI.U32 R10, R5, R48, RZ ;  /* 0x00000030050a7227 */ /* 0x000fe200078e00ff */
[----:B------:R-:W-:-:S02]  /*5140*/  ISETP.GT.U32.AND P1, PT, R0, R52, PT ;  /* 0x000000340000720c */ /* 0x000fc40003f24070 */
[----:B------:R-:W-:Y:S01]  /*5150*/  ISETP.GT.U32.AND P0, PT, R0, R54, PT ;  /* 0x000000360000720c */ /* 0x000fe20003f04070 */
[----:B------:R-:W-:Y:S01]  /*5160*/  @!P6 IMAD.IADD R224, R224, 0x1, -R0 ;  /* 0x00000001e0e0e824 */ /* 0x000fe200078e0a00 */
[----:B------:R-:W-:Y:S01]  /*5170*/  ISETP.GT.U32.AND P6, PT, R0, R50, PT ;  /* 0x000000320000720c */ /* 0x000fe20003fc4070 */
[----:B------:R-:W-:Y:S01]  /*5180*/  IMAD.HI.U32 R12, R5, R46, RZ ;  /* 0x0000002e050c7227 */ /* 0x000fe200078e00ff */
[----:B------:R-:W-:Y:S02]  /*5190*/  @!P4 IADD3 R203, -R203, RZ, RZ ;  /* 0x000000ffcbcbc210 */ /* 0x000fe40007ffe1ff */
[----:B------:R-:W-:Y:S01]  /*51a0*/  ISETP.GE.AND P4, PT, R16, RZ, PT ;  /* 0x000000ff1000720c */ /* 0x000fe20003f86270 */
[----:B------:R-:W-:Y:S01]  /*51b0*/  IMAD.MOV R13, RZ, RZ, -R10 ;  /* 0x000000ffff0d7224 */ /* 0x000fe200078e0a0a */
[----:B------:R-:W-:Y:S01]  /*51c0*/  ISETP.GT.U32.AND P2, PT, R0, R56, PT ;  /* 0x000000380000720c */ /* 0x000fe20003f44070 */
[----:B------:R-:W-:Y:S01]  /*51d0*/  IMAD.MOV R15, RZ, RZ, -R12 ;  /* 0x000000ffff0f7224 */ /* 0x000fe200078e0a0c */
[----:B------:R-:W-:Y:S01]  /*51e0*/  @!P3 IADD3 R224, -R224, RZ, RZ ;  /* 0x000000ffe0e0b210 */ /* 0x000fe20007ffe1ff */
[----:B------:R-:W-:Y:S01]  /*51f0*/  IMAD R48, R0, R13, R48 ;  /* 0x0000000d00307224 */ /* 0x000fe200078e0230 */
[----:B------:R-:W-:Y:S01]  /*5200*/  LOP3.LUT R10, R4, 0xd6, RZ, 0xfc, !PT ;  /* 0x000000d6040a7812 */ /* 0x000fe200078efcff */
[--C-:B------:R-:W-:Y:S01]  /*5210*/  @!P1 IMAD.IADD R52, R52, 0x1, -R0.reuse ;  /* 0x0000000134349824 */ /* 0x100fe200078e0a00 */
[----:B------:R-:W-:Y:S01]  /*5220*/  LOP3.LUT R13, R4, 0xd8, RZ, 0xfc, !PT ;  /* 0x000000d8040d7812 */ /* 0x000fe200078efcff */
[----:B------:R-:W-:Y:S01]  /*5230*/  @!P0 IMAD.IADD R54, R54, 0x1, -R0 ;  /* 0x0000000136368824 */ /* 0x000fe200078e0a00 */
[C---:B------:R-:W-:Y:S01]  /*5240*/  ISETP.GT.U32.AND P0, PT, R0.reuse, R48, PT ;  /* 0x000000300000720c */ /* 0x040fe20003f04070 */
[C---:B------:R-:W-:Y:S01]  /*5250*/  IMAD R46, R0.reuse, R15, R46 ;  /* 0x0000000f002e7224 */ /* 0x040fe200078e022e */
[----:B------:R-:W-:Y:S01]  /*5260*/  ISETP.GT.U32.AND P3, PT, R0, R52, PT ;  /* 0x000000340000720c */ /* 0x000fe20003f64070 */
[----:B------:R-:W-:Y:S01]  /*5270*/  @!P6 IMAD.IADD R50, R50, 0x1, -R0 ;  /* 0x000000013232e824 */ /* 0x000fe200078e0a00 */
[----:B------:R-:W-:-:S02]  /*5280*/  @!P4 IADD3 R54, -R54, RZ, RZ ;  /* 0x000000ff3636c210 */ /* 0x000fc40007ffe1ff */
[C---:B------:R-:W-:Y:S02]  /*5290*/  ISETP.GT.U32.AND P4, PT, R0.reuse, R46, PT ;  /* 0x0000002e0000720c */ /* 0x040fe40003f84070 */
[----:B------:R-:W-:Y:S02]  /*52a0*/  ISETP.GT.U32.AND P6, PT, R0, R50, PT ;  /* 0x000000320000720c */ /* 0x000fe40003fc4070 */
[----:B------:R-:W-:Y:S02]  /*52b0*/  @!P2 IADD3 R56, R56, -R0, RZ ;  /* 0x800000003838a210 */ /* 0x000fe40007ffe0ff */
[----:B------:R-:W-:Y:S02]  /*52c0*/  ISETP.GE.AND P2, PT, R17, RZ, PT ;  /* 0x000000ff1100720c */ /* 0x000fe40003f46270 */
[----:B------:R-:W-:Y:S01]  /*52d0*/  IABS R44, R10 ;  /* 0x0000000a002c7213 */ /* 0x000fe20000000000 */
[----:B------:R-:W-:Y:S01]  /*52e0*/  @!P3 IMAD.IADD R52, R52, 0x1, -R0 ;  /* 0x000000013434b824 */ /* 0x000fe200078e0a00 */
[----:B------:R-:W-:Y:S01]  /*52f0*/  @!P0 IADD3 R48, R48, -R0, RZ ;  /* 0x8000000030308210 */ /* 0x000fe20007ffe0ff */
[----:B------:R-:W-:Y:S01]  /*5300*/  @!P5 IMAD.MOV R56, RZ, RZ, -R56 ;  /* 0x000000ffff38d224 */ /* 0x000fe200078e0a38 */
[----:B------:R-:W-:-:S02]  /*5310*/  IABS R236, R13 ;  /* 0x0000000d00ec7213 */ /* 0x000fc40000000000 */
[----:B------:R-:W-:Y:S01]  /*5320*/  @!P4 IADD3 R46, R46, -R0, RZ ;  /* 0x800000002e2ec210 */ /* 0x000fe20007ffe0ff */
[----:B------:R-:W-:Y:S01]  /*5330*/  @!P6 IMAD.IADD R50, R50, 0x1, -R0 ;  /* 0x000000013232e824 */ /* 0x000fe200078e0a00 */
[----:B------:R-:W-:Y:S01]  /*5340*/  ISETP.GE.AND P6, PT, R10, RZ, PT ;  /* 0x000000ff0a00720c */ /* 0x000fe20003fc6270 */
[----:B------:R-:W-:Y:S01]  /*5350*/  IMAD.HI.U32 R10, R5, R44, RZ ;  /* 0x0000002c050a7227 */ /* 0x000fe200078e00ff */
[C---:B------:R-:W-:Y:S02]  /*5360*/  ISETP.GT.U32.AND P4, PT, R0.reuse, R48, PT ;  /* 0x000000300000720c */ /* 0x040fe40003f84070 */
[----:B------:R-:W-:Y:S01]  /*5370*/  ISETP.GE.AND P0, PT, R13, RZ, PT ;  /* 0x000000ff0d00720c */ /* 0x000fe20003f06270 */
[----:B------:R-:W-:Y:S01]  /*5380*/  @!P2 IMAD.MOV R52, RZ, RZ, -R52 ;  /* 0x000000ffff34a224 */ /* 0x000fe200078e0a34 */
[----:B------:R-:W-:Y:S01]  /*5390*/  ISETP.GT.U32.AND P2, PT, R0, R46, PT ;  /* 0x0000002e0000720c */ /* 0x000fe20003f44070 */
[----:B------:R-:W-:Y:S01]  /*53a0*/  IMAD.MOV R13, RZ, RZ, -R10 ;  /* 0x000000ffff0d7224 */ /* 0x000fe200078e0a0a */
[----:B------:R-:W-:Y:S01]  /*53b0*/  ISETP.GE.AND P3, PT, R21, RZ, PT ;  /* 0x000000ff1500720c */ /* 0x000fe20003f66270 */
[----:B------:R-:W-:Y:S01]  /*53c0*/  IMAD.HI.U32 R12, R5, R236, RZ ;  /* 0x000000ec050c7227 */ /* 0x000fe200078e00ff */
[----:B------:R-:W-:-:S02]  /*53d0*/  ISETP.GE.AND P1, PT, R19, RZ, PT ;  /* 0x000000ff1300720c */ /* 0x000fc40003f26270 */
[----:B------:R-:W-:Y:S01]  /*53e0*/  LOP3.LUT R10, R4, 0xda, RZ, 0xfc, !PT ;  /* 0x000000da040a7812 */ /* 0x000fe200078efcff */
[----:B------:R-:W-:Y:S01]  /*53f0*/  IMAD R44, R0, R13, R44 ;  /* 0x0000000d002c7224 */ /* 0x000fe200078e022c */
[----:B------:R-:W-:Y:S01]  /*5400*/  ISETP.GE.AND P5, PT, R20, RZ, PT ;  /* 0x000000ff1400720c */ /* 0x000fe20003fa6270 */
[----:B------:R-:W-:Y:S01]  /*5410*/  IMAD.MOV R15, RZ, RZ, -R12 ;  /* 0x000000ffff0f7224 */ /* 0x000fe200078e0a0c */
[----:B------:R-:W-:Y:S02]  /*5420*/  @!P4 IADD3 R48, R48, -R0, RZ ;  /* 0x800000003030c210 */ /* 0x000fe40007ffe0ff */
[----:B------:R-:W-:Y:S01]  /*5430*/  ISETP.GT.U32.AND P4, PT, R0, R44, PT ;  /* 0x0000002c0000720c */ /* 0x000fe20003f84070 */
[----:B------:R-:W-:Y:S01]  /*5440*/  @!P2 IMAD.IADD R46, R46, 0x1, -R0 ;  /* 0x000000012e2ea824 */ /* 0x000fe200078e0a00 */
[----:B------:R-:W-:Y:S01]  /*5450*/  LOP3.LUT R12, R4, 0xdc, RZ, 0xfc, !PT ;  /* 0x000000dc040c7812 */ /* 0x000fe200078efcff */
[----:B------:R-:W-:Y:S01]  /*5460*/  IMAD R236, R0, R15, R236 ;  /* 0x0000000f00ec7224 */ /* 0x000fe200078e02ec */
[----:B------:R-:W-:Y:S01]  /*5470*/  IABS R234, R10 ;  /* 0x0000000a00ea7213 */ /* 0x000fe20000000000 */
[----:B------:R-:W-:Y:S01]  /*5480*/  @!P1 IMAD.MOV R50, RZ, RZ, -R50 ;  /* 0x000000ffff329224 */ /* 0x000fe200078e0a32 */
[----:B------:R-:W-:-:S02]  /*5490*/  @!P3 IADD3 R46, -R46, RZ, RZ ;  /* 0x000000ff2e2eb210 */ /* 0x000fc40007ffe1ff */
[----:B------:R-:W-:Y:S01]  /*54a0*/  ISETP.GT.U32.AND P3, PT, R0, R236, PT ;  /* 0x000000ec0000720c */ /* 0x000fe20003f64070 */
[----:B------:R-:W-:Y:S01]  /*54b0*/  @!P5 IMAD.MOV R48, RZ, RZ, -R48 ;  /* 0x000000ffff30d224 */ /* 0x000fe200078e0a30 */
[----:B------:R-:W-:Y:S02]  /*54c0*/  LOP3.LUT R15, R4, 0xde, RZ, 0xfc, !PT ;  /* 0x000000de040f7812 */ /* 0x000fe400078efcff */
[----:B------:R-:W-:Y:S01]  /*54d0*/  IABS R42, R12 ;  /* 0x0000000c002a7213 */ /* 0x000fe20000000000 */
[----:B------:R-:W-:Y:S01]  /*54e0*/  @!P4 IMAD.IADD R44, R44, 0x1, -R0 ;  /* 0x000000012c2cc824 */ /* 0x000fe200078e0a00 */
[----:B------:R-:W-:Y:S01]  /*54f0*/  ISETP.GE.AND P1, PT, R10, RZ, PT ;  /* 0x000000ff0a00720c */ /* 0x000fe20003f26270 */
[----:B------:R-:W-:Y:S01]  /*5500*/  IMAD.HI.U32 R10, R5, R234, RZ ;  /* 0x000000ea050a7227 */ /* 0x000fe200078e00ff */
[----:B------:R-:W-:Y:S02]  /*5510*/  IABS R40, R15 ;  /* 0x0000000f00287213 */ /* 0x000fe40000000000 */
[----:B------:R-:W-:Y:S01]  /*5520*/  ISETP.GT.U32.AND P4, PT, R0, R44, PT ;  /* 0x0000002c0000720c */ /* 0x000fe20003f84070 */
[----:B------:R-:W-:Y:S01]  /*5530*/  IMAD.MOV R13, RZ, RZ, -R10 ;  /* 0x000000ffff0d7224 */ /* 0x000fe200078e0a0a */
[----:B------:R-:W-:Y:S01]  /*5540*/  ISETP.GE.AND P2, PT, R12, RZ, PT ;  /* 0x000000ff0c00720c */ /* 0x000fe20003f46270 */
[----:B------:R-:W-:Y:S01]  /*5550*/  @!P3 IMAD.IADD R236, R236, 0x1, -R0 ;  /* 0x00000001ececb824 */ /* 0x000fe200078e0a00 */
[----:B------:R-:W-:Y:S01]  /*5560*/  ISETP.GE.AND P5, PT, R15, RZ, PT ;  /* 0x000000ff0f00720c */ /* 0x000fe20003fa6270 */
[----:B------:R-:W-:Y:S01]  /*5570*/  IMAD.HI.U32 R12, R5, R42, RZ ;  /* 0x0000002a050c7227 */ /* 0x000fe200078e00ff */
[----:B------:R-:W-:-:S02]  /*5580*/  LOP3.LUT R19, R4, 0xe0, RZ, 0xfc, !PT ;  /* 0x000000e004137812 */ /* 0x000fc400078efcff */
[----:B------:R-:W-:Y:S01]  /*5590*/  ISETP.GT.U32.AND P3, PT, R0, R236, PT ;  /* 0x000000ec0000720c */ /* 0x000fe20003f64070 */
[C---:B------:R-:W-:Y:S01]  /*55a0*/  IMAD.HI.U32 R10, R5.reuse, R40, RZ ;  /* 0x00000028050a7227 */ /* 0x040fe200078e00ff */
[----:B------:R-:W-:Y:S02]  /*55b0*/  IADD3 R15, -R12, RZ, RZ ;  /* 0x000000ff0c0f7210 */ /* 0x000fe40007ffe1ff */
[----:B------:R-:W-:Y:S01]  /*55c0*/  IABS R38, R19 ;  /* 0x0000001300267213 */ /* 0x000fe20000000000 */
[----:B------:R-:W-:Y:S01]  /*55d0*/  IMAD R234, R0, R13, R234 ;  /* 0x0000000d00ea7224 */ /* 0x000fe200078e02ea */
[----:B------:R-:W-:Y:S01]  /*55e0*/  IADD3 R13, -R10, RZ, RZ ;  /* 0x000000ff0a0d7210 */ /* 0x000fe20007ffe1ff */
[----:B------:R-:W-:Y:S01]  /*55f0*/  @!P4 IMAD.IADD R44, R44, 0x1, -R0 ;  /* 0x000000012c2cc824 */ /* 0x000fe200078e0a00 */
[----:B------:R-:W-:Y:S01]  /*5600*/  LOP3.LUT R20, R4, 0xe2, RZ, 0xfc, !PT ;  /* 0x000000e204147812 */ /* 0x000fe200078efcff */
[----:B------:R-:W-:Y:S01]  /*5610*/  IMAD R42, R0, R15, R42 ;  /* 0x0000000f002a7224 */ /* 0x000fe200078e022a */
[----:B------:R-:W-:Y:S01]  /*5620*/  LOP3.LUT R21, R4, 0xe4, RZ, 0xfc, !PT ;  /* 0x000000e404157812 */ /* 0x000fe200078efcff */
[----:B------:R-:W-:Y:S01]  /*5630*/  IMAD R40, R0, R13, R40 ;  /* 0x0000000d00287224 */ /* 0x000fe200078e0228 */
[----:B------:R-:W-:Y:S01]  /*5640*/  @!P6 IADD3 R44, -R44, RZ, RZ ;  /* 0x000000ff2c2ce210 */ /* 0x000fe20007ffe1ff */
[----:B------:R-:W-:Y:S01]  /*5650*/  @!P3 IMAD.IADD R236, R236, 0x1, -R0 ;  /* 0x00000001ececb824 */ /* 0x000fe200078e0a00 */
[C---:B------:R-:W-:Y:S01]  /*5660*/  ISETP.GT.U32.AND P6, PT, R0.reuse, R42, PT ;  /* 0x0000002a0000720c */ /* 0x040fe20003fc4070 */
[----:B------:R-:W-:Y:S01]  /*5670*/  IMAD.HI.U32 R12, R5, R38, RZ ;  /* 0x00000026050c7227 */ /* 0x000fe200078e00ff */
[----:B------:R-:W-:-:S02]  /*5680*/  ISETP.GT.U32.AND P3, PT, R0, R40, PT ;  /* 0x000000280000720c */ /* 0x000fc40003f64070 */
[----:B------:R-:W-:Y:S01]  /*5690*/  IABS R36, R20 ;  /* 0x0000001400247213 */ /* 0x000fe20000000000 */
[----:B------:R-:W-:Y:S01]  /*56a0*/  IMAD.MOV R15, RZ, RZ, -R12 ;  /* 0x000000ffff0f7224 */ /* 0x000fe200078e0a0c */
[----:B------:R-:W-:Y:S02]  /*56b0*/  IABS R12, R21 ;  /* 0x00000015000c7213 */ /* 0x000fe40000000000 */
[----:B------:R-:W-:Y:S01]  /*56c0*/  ISETP.GT.U32.AND P4, PT, R0, R234, PT ;  /* 0x000000ea0000720c */ /* 0x000fe20003f84070 */
[----:B------:R-:W-:Y:S01]  /*56d0*/  IMAD.HI.U32 R10, R5, R36, RZ ;  /* 0x00000024050a7227 */ /* 0x000fe200078e00ff */
[----:B------:R-:W-:Y:S02]  /*56e0*/  IABS R16, R23 ;  /* 0x0000001700107213 */ /* 0x000fe40000000000 */
[----:B------:R-:W-:Y:S01]  /*56f0*/  @!P0 IADD3 R236, -R236, RZ, RZ ;  /* 0x000000ffecec8210 */ /* 0x000fe20007ffe1ff */
[----:B------:R-:W-:Y:S01]  /*5700*/  IMAD.MOV R13, RZ, RZ, -R10 ;  /* 0x000000ffff0d7224 */ /* 0x000fe200078e0a0a */
[----:B------:R-:W-:Y:S01]  /*5710*/  @!P6 IADD3 R42, R42, -R0, RZ ;  /* 0x800000002a2ae210 */ /* 0x000fe20007ffe0ff */
[----:B------:R-:W-:-:S02]  /*5720*/  @!P3 IMAD.IADD R40, R40, 0x1, -R0 ;  /* 0x000000012828b824 */ /* 0x000fc400078e0a00 */
[----:B------:R-:W-:Y:S01]  /*5730*/  IMAD.HI.U32 R10, R5, R12, RZ ;  /* 0x0000000c050a7227 */ /* 0x000fe200078e00ff */
[C---:B------:R-:W-:Y:S02]  /*5740*/  ISETP.GT.U32.AND P6, PT, R0.reuse, R42, PT ;  /* 0x0000002a0000720c */ /* 0x040fe40003fc4070 */
[C---:B------:R-:W-:Y:S01]  /*5750*/  ISETP.GT.U32.AND P3, PT, R0.reuse, R40, PT ;  /* 0x000000280000720c */ /* 0x040fe20003f64070 */
[----:B------:R-:W-:Y:S02]  /*5760*/  IMAD R36, R0, R13, R36 ;  /* 0x0000000d00247224 */ /* 0x000fe400078e0224 */
[----:B------:R-:W-:Y:S02]  /*5770*/  IMAD.MOV R13, RZ, RZ, -R10 ;  /* 0x000000ffff0d7224 */ /* 0x000fe400078e0a0a */
[----:B------:R-:W-:Y:S02]  /*5780*/  @!P4 IMAD.IADD R234, R234, 0x1, -R0 ;  /* 0x00000001eaeac824 */ /* 0x000fe400078e0a00 */
[----:B------:R-:W-:-:S02]  /*5790*/  IMAD R10, R0, R13, R12 ;  /* 0x0000000d000a7224 */ /* 0x000fc400078e020c */
[----:B------:R-:W-:Y:S01]  /*57a0*/  IMAD.HI.U32 R13, R5, R34, RZ ;  /* 0x00000022050d7227 */ /* 0x000fe200078e00ff */
[----:B------:R-:W-:-:S03]  /*57b0*/  ISETP.GT.U32.AND P4, PT, R0, R234, PT ;  /* 0x000000ea0000720c */ /* 0x000fc60003f84070 */
[--C-:B------:R-:W-:Y:S01]  /*57c0*/  @!P6 IMAD.IADD R42, R42, 0x1, -R0.reuse ;  /* 0x000000012a2ae824 */ /* 0x100fe200078e0a00 */
[----:B------:R-:W-:Y:S01]  /*57d0*/  ISETP.GT.U32.AND P6, PT, R0, R36, PT ;  /* 0x000000240000720c */ /* 0x000fe20003fc4070 */
[----:B------:R-:W-:Y:S01]  /*57e0*/  @!P3 IMAD.IADD R40, R40, 0x1, -R0 ;  /* 0x000000012828b824 */ /* 0x000fe200078e0a00 */
[C---:B------:R-:W-:Y:S01]  /*57f0*/  ISETP.GT.U32.AND P3, PT, R0.reuse, R10, PT ;  /* 0x0000000a0000720c */ /* 0x040fe20003f64070 */
[----:B------:R-:W-:Y:S01]  /*5800*/  IMAD R38, R0, R15, R38 ;  /* 0x0000000f00267224 */ /* 0x000fe200078e0226 */
[----:B------:R-:W-:Y:S01]  /*5810*/  IADD3 R13, -R13, RZ, RZ ;  /* 0x000000ff0d0d7210 */ /* 0x000fe20007ffe1ff */
[----:B------:R-:W-:Y:S01]  /*5820*/  IMAD.HI.U32 R12, R5, R16, RZ ;  /* 0x00000010050c7227 */ /* 0x000fe200078e00ff */
[----:B------:R-:W-:-:S03]  /*5830*/  @!P2 IADD3 R42, -R42, RZ, RZ ;  /* 0x000000ff2a2aa210 */ /* 0x000fc60007ffe1ff */
[----:B------:R-:W-:Y:S01]  /*5840*/  IMAD R34, R0, R13, R34 ;  /* 0x0000000d00227224 */ /* 0x000fe200078e0222 */
[----:B------:R-:W-:Y:S01]  /*5850*/  @!P4 IADD3 R234, R234, -R0, RZ ;  /* 0x80000000eaeac210 */ /* 0x000fe20007ffe0ff */
[----:B------:R-:W-:Y:S01]  /*5860*/  IMAD.MOV R17, RZ, RZ, -R12 ;  /* 0x000000ffff117224 */ /* 0x000fe200078e0a0c */
[----:B------:R-:W-:Y:S01]  /*5870*/  ISETP.GT.U32.AND P4, PT, R0, R38, PT ;  /* 0x000000260000720c */ /* 0x000fe20003f84070 */
[--C-:B------:R-:W-:Y:S02]  /*5880*/  @!P6 IMAD.IADD R36, R36, 0x1, -R0.reuse ;  /* 0x000000012424e824 */ /* 0x100fe400078e0a00 */
[----:B------:R-:W-:Y:S02]  /*5890*/  @!P3 IMAD.IADD R10, R10, 0x1, -R0 ;  /* 0x000000010a0ab824 */ /* 0x000fe400078e0a00 */
[----:B------:R-:W-:Y:S01]  /*58a0*/  IMAD.HI.U32 R13, R5, R32, RZ ;  /* 0x00000020050d7227 */ /* 0x000fe200078e00ff */
[C---:B------:R-:W-:Y:S02]  /*58b0*/  ISETP.GT.U32.AND P3, PT, R0.reuse, R36, PT ;  /* 0x000000240000720c */ /* 0x040fe40003f64070 */
[C---:B------:R-:W-:Y:S01]  /*58c0*/  ISETP.GT.U32.AND P0, PT, R0.reuse, R10, PT ;  /* 0x0000000a0000720c */ /* 0x040fe20003f04070 */
[----:B------:R-:W-:-:S02]  /*58d0*/  IMAD R12, R0, R17, R16 ;  /* 0x00000011000c7224 */ /* 0x000fc400078e0210 */
[----:B------:R-:W-:Y:S02]  /*58e0*/  IMAD.MOV R17, RZ, RZ, -R13 ;  /* 0x000000ffff117224 */ /* 0x000fe400078e0a0d */
[----:B------:R-:W-:Y:S01]  /*58f0*/  @!P4 IADD3 R38, R38, -R0, RZ ;  /* 0x800000002626c210 */ /* 0x000fe20007ffe0ff */
[----:B------:R-:W-:Y:S01]  /*5900*/  IMAD.HI.U32 R13, R5, R240, RZ ;  /* 0x000000f0050d7227 */ /* 0x000fe200078e00ff */
[----:B------:R-:W-:Y:S02]  /*5910*/  ISETP.GE.AND P4, PT, R19, RZ, PT ;  /* 0x000000ff1300720c */ /* 0x000fe40003f86270 */
[C---:B------:R-:W-:Y:S01]  /*5920*/  ISETP.GT.U32.AND P6, PT, R0.reuse, R38, PT ;  /* 0x000000260000720c */ /* 0x040fe20003fc4070 */
[----:B------:R-:W-:Y:S01]  /*5930*/  IMAD R32, R0, R17, R32 ;  /* 0x0000001100207224 */ /* 0x000fe200078e0220 */
[----:B------:R-:W-:Y:S01]  /*5940*/  IADD3 R13, -R13, RZ, RZ ;  /* 0x000000ff0d0d7210 */ /* 0x000fe20007ffe1ff */
[----:B------:R-:W-:Y:S01]  /*5950*/  @!P3 IMAD.IADD R36, R36, 0x1, -R0 ;  /* 0x000000012424b824 */ /* 0x000fe200078e0a00 */
[----:B------:R-:W-:Y:S01]  /*5960*/  ISETP.GT.U32.AND P3, PT, R0, R34, PT ;  /* 0x000000220000720c */ /* 0x000fe20003f64070 */
[----:B------:R-:W-:Y:S01]  /*5970*/  IMAD.HI.U32 R15, R5, R238, RZ ;  /* 0x000000ee050f7227 */ /* 0x000fe200078e00ff */
[----:B------:R-:W-:-:S03]  /*5980*/  @!P0 IADD3 R10, R10, -R0, RZ ;  /* 0x800000000a0a8210 */ /* 0x000fc60007ffe0ff */
[----:B------:R-:W-:Y:S02]  /*5990*/  IMAD.MOV R15, RZ, RZ, -R15 ;  /* 0x000000ffff0f7224 */ /* 0x000fe400078e0a0f */
[C---:B------:R-:W-:Y:S02]  /*59a0*/  IMAD R240, R0.reuse, R13, R240 ;  /* 0x0000000d00f07224 */ /* 0x040fe400078e02f0 */
[----:B------:R-:W-:Y:S02]  /*59b0*/  IMAD R238, R0, R15, R238 ;  /* 0x0000000f00ee7224 */ /* 0x000fe400078e02ee */
[--C-:B------:R-:W-:Y:S01]  /*59c0*/  @!P6 IMAD.IADD R38, R38, 0x1, -R0.reuse ;  /* 0x000000012626e824 */ /* 0x100fe200078e0a00 */
[----:B------:R-:W-:Y:S01]  /*59d0*/  ISETP.GT.U32.AND P6, PT, R0, R12, PT ;  /* 0x0000000c0000720c */ /* 0x000fe20003fc4070 */
[----:B------:R-:W-:Y:S01]  /*59e0*/  @!P3 IMAD.IADD R34, R34, 0x1, -R0 ;  /* 0x000000012222b824 */ /* 0x000fe200078e0a00 */
[C---:B------:R-:W-:Y:S01]  /*59f0*/  ISETP.GT.U32.AND P3, PT, R0.reuse, R32, PT ;  /* 0x000000200000720c */ /* 0x040fe20003f64070 */
[----:B------:R-:W-:Y:S01]  /*5a00*/  IMAD.HI.U32 R15, R5, R26, RZ ;  /* 0x0000001a050f7227 */ /* 0x000fe200078e00ff */
[----:B------:R-:W-:-:S02]  /*5a10*/  ISETP.GT.U32.AND P0, PT, R0, R238, PT ;  /* 0x000000ee0000720c */ /* 0x000fc40003f04070 */
[----:B------:R-:W-:Y:S01]  /*5a20*/  ISETP.GT.U32.AND P2, PT, R0, R34, PT ;  /* 0x000000220000720c */ /* 0x000fe20003f44070 */
[----:B------:R-:W-:Y:S02]  /*5a30*/  IMAD.MOV R15, RZ, RZ, -R15 ;  /* 0x000000ffff0f7224 */ /* 0x000fe400078e0a0f */
[----:B------:R-:W-:-:S04]  /*5a40*/  IMAD.HI.U32 R16, R5, R246, RZ ;  /* 0x000000f605107227 */ /* 0x000fc800078e00ff */
[----:B------:R-:W-:Y:S01]  /*5a50*/  IMAD R26, R0, R15, R26 ;  /* 0x0000000f001a7224 */ /* 0x000fe200078e021a */
[----:B------:R-:W-:Y:S01]  /*5a60*/  IADD3 R17, -R16, RZ, RZ ;  /* 0x000000ff10117210 */ /* 0x000fe20007ffe1ff */
[--C-:B------:R-:W-:Y:S01]  /*5a70*/  @!P3 IMAD.IADD R32, R32, 0x1, -R0.reuse ;  /* 0x000000012020b824 */ /* 0x100fe200078e0a00 */
[----:B------:R-:W-:Y:S01]  /*5a80*/  ISETP.GT.U32.AND P3, PT, R0, R240, PT ;  /* 0x000000f00000720c */ /* 0x000fe20003f64070 */
[--C-:B------:R-:W-:Y:S01]  /*5a90*/  @!P6 IMAD.IADD R12, R12, 0x1, -R0.reuse ;  /* 0x000000010c0ce824 */ /* 0x100fe200078e0a00 */
[----:B------:R-:W-:Y:S01]  /*5aa0*/  ISETP.GE.AND P6, PT, R20, RZ, PT ;  /* 0x000000ff1400720c */ /* 0x000fe20003fc6270 */
[----:B------:R-:W-:Y:S01]  /*5ab0*/  @!P0 IMAD.IADD R238, R238, 0x1, -R0 ;  /* 0x00000001eeee8824 */ /* 0x000fe200078e0a00 */
[----:B------:R-:W-:Y:S01]  /*5ac0*/  ISETP.GE.AND P0, PT, R21, RZ, PT ;  /* 0x000000ff1500720c */ /* 0x000fe20003f06270 */
[----:B------:R-:W-:Y:S01]  /*5ad0*/  @!P1 IMAD.MOV R234, RZ, RZ, -R234 ;  /* 0x000000ffffea9224 */ /* 0x000fe200078e0aea */
[----:B------:R-:W-:Y:S01]  /*5ae0*/  IABS R20, R39 ;  /* 0x0000002700147213 */ /* 0x000fe20000000000 */
[----:B------:R-:W-:Y:S01]  /*5af0*/  IMAD R246, R0, R17, R246 ;  /* 0x0000001100f67224 */ /* 0x000fe200078e02f6 */
[----:B------:R-:W-:Y:S01]  /*5b00*/  LOP3.LUT R21, R4, 0xfc, RZ, 0xfc, !PT ;  /* 0x000000fc04157812 */ /* 0x000fe200078efcff */
[----:B------:R-:W-:Y:S01]  /*5b10*/  IMAD.HI.U32 R13, R5, R244, RZ ;  /* 0x000000f4050d7227 */ /* 0x000fe200078e00ff */
[----:B------:R-:W-:-:S02]  /*5b20*/  ISETP.GT.U32.AND P1, PT, R0, R12, PT ;  /* 0x0000000c0000720c */ /* 0x000fc40003f24070 */
[----:B------:R-:W-:Y:S01]  /*5b30*/  IABS R19, R21 ;  /* 0x0000001500137213 */ /* 0x000fe20000000000 */
[----:B------:R-:W-:Y:S01]  /*5b40*/  IMAD.HI.U32 R4, R5, R20, RZ ;  /* 0x0000001405047227 */ /* 0x000fe200078e00ff */
[----:B------:R-:W-:Y:S02]  /*5b50*/  @!P3 IADD3 R240, R240, -R0, RZ ;  /* 0x80000000f0f0b210 */ /* 0x000fe40007ffe0ff */
[----:B------:R-:W-:Y:S01]  /*5b60*/  ISETP.GT.U32.AND P3, PT, R0, R26, PT ;  /* 0x0000001a0000720c */ /* 0x000fe20003f64070 */
[----:B------:R-:W-:Y:S01]  /*5b70*/  IMAD.MOV R17, RZ, RZ, -R4 ;  /* 0x000000ffff117224 */ /* 0x000fe200078e0a04 */
[----:B------:R-:W-:Y:S01]  /*5b80*/  IADD3 R13, -R13, RZ, RZ ;  /* 0x000000ff0d0d7210 */ /* 0x000fe20007ffe1ff */
[----:B------:R-:W-:Y:S01]  /*5b90*/  IMAD.HI.U32 R15, R5, R22, RZ ;  /* 0x00000016050f7227 */ /* 0x000fe200078e00ff */
[----:B------:R-:W-:Y:S02]  /*5ba0*/  @!P6 IADD3 R36, -R36, RZ, RZ ;  /* 0x000000ff2424e210 */ /* 0x000fe40007ffe1ff */
[C---:B------:R-:W-:Y:S01]  /*5bb0*/  ISETP.GT.U32.AND P6, PT, R0.reuse, R240, PT ;  /* 0x000000f00000720c */ /* 0x040fe20003fc4070 */
[----:B------:R-:W-:Y:S01]  /*5bc0*/  IMAD R20, R0, R17, R20 ;  /* 0x0000001100147224 */ /* 0x000fe200078e0214 */
[----:B------:R-:W-:Y:S01]  /*5bd0*/  @!P2 IADD3 R34, R34, -R0, RZ ;  /* 0x800000002222a210 */ /* 0x000fe20007ffe0ff */
[----:B------:R-:W-:Y:S01]  /*5be0*/  @!P0 IMAD.MOV R10, RZ, RZ, -R10 ;  /* 0x000000ffff0a8224 */ /* 0x000fe200078e0a0a */
[----:B------:R-:W-:Y:S01]  /*5bf0*/  ISETP.GT.U32.AND P0, PT, R0, R246, PT ;  /* 0x000000f60000720c */ /* 0x000fe20003f04070 */
[----:B------:R-:W-:-:S02]  /*5c00*/  @!P5 IMAD.MOV R40, RZ, RZ, -R40 ;  /* 0x000000ffff28d224 */ /* 0x000fc400078e0a28 */
[--C-:B------:R-:W-:Y:S01]  /*5c10*/  @!P3 IMAD.IADD R26, R26, 0x1, -R0.reuse ;  /* 0x000000011a1ab824 */ /* 0x100fe200078e0a00 */
[C---:B------:R-:W-:Y:S01]  /*5c20*/  ISETP.GT.U32.AND P3, PT, R0.reuse, R238, PT ;  /* 0x000000ee0000720c */ /* 0x040fe20003f64070 */
[----:B------:R-:W-:Y:S02]  /*5c30*/  IMAD.MOV.U32 R4, RZ, RZ, R19 ;  /* 0x000000ffff047224 */ /* 0x000fe400078e0013 */
[----:B------:R-:W-:Y:S01]  /*5c40*/  IMAD.MOV R15, RZ, RZ, -R15 ;  /* 0x000000ffff0f7224 */ /* 0x000fe200078e0a0f */
[----:B------:R-:W-:Y:S01]  /*5c50*/  ISETP.GT.U32.AND P5, PT, R0, R26, PT ;  /* 0x0000001a0000720c */ /* 0x000fe20003fa4070 */
[----:B------:R-:W-:Y:S01]  /*5c60*/  @!P1 IMAD.IADD R12, R12, 0x1, -R0 ;  /* 0x000000010c0c9824 */ /* 0x000fe200078e0a00 */
[----:B------:R-:W-:Y:S01]  /*5c70*/  ISETP.GT.U32.AND P1, PT, R0, R20, PT ;  /* 0x000000140000720c */ /* 0x000fe20003f24070 */
[----:B------:R-:W-:Y:S01]  /*5c80*/  IMAD.HI.U32 R16, R5, R242, RZ ;  /* 0x000000f205107227 */ /* 0x000fe200078e00ff */
[----:B------:R-:W-:-:S03]  /*5c90*/  @!P6 IADD3 R240, R240, -R0, RZ ;  /* 0x80000000f0f0e210 */ /* 0x000fc60007ffe0ff */
[----:B------:R-:W-:-:S04]  /*5ca0*/  IMAD.HI.U32 R5, R5, R4, RZ ;  /* 0x0000000405057227 */ /* 0x000fc800078e00ff */
[C---:B------:R-:W-:Y:S01]  /*5cb0*/  IMAD R244, R0.reuse, R13, R244 ;  /* 0x0000000d00f47224 */ /* 0x040fe200078e02f4 */
[----:B------:R-:W-:Y:S01]  /*5cc0*/  IADD3 R5, -R5, RZ, RZ ;  /* 0x000000ff05057210 */ /* 0x000fe20007ffe1ff */
[C---:B------:R-:W-:Y:S02]  /*5cd0*/  IMAD R22, R0.reuse, R15, R22 ;  /* 0x0000000f00167224 */ /* 0x040fe400078e0216 */
[----:B------:R-:W-:Y:S01]  /*5ce0*/  @!P4 IMAD.MOV R38, RZ, RZ, -R38 ;  /* 0x000000ffff26c224 */ /* 0x000fe200078e0a26 */
[----:B------:R-:W-:Y:S01]  /*5cf0*/  ISETP.GT.U32.AND P4, PT, R0, R32, PT ;  /* 0x000000200000720c */ /* 0x000fe20003f84070 */
[----:B------:R-:W-:Y:S01]  /*5d00*/  @!P3 IMAD.IADD R238, R238, 0x1, -R0 ;  /* 0x00000001eeeeb824 */ /* 0x000fe200078e0a00 */
[C---:B------:R-:W-:Y:S01]  /*5d10*/  ISETP.GT.U32.AND P2, PT, R0.reuse, R244, PT ;  /* 0x000000f40000720c */ /* 0x040fe20003f44070 */
[----:B------:R-:W-:Y:S01]  /*5d20*/  IMAD.MOV R19, RZ, RZ, -R16 ;  /* 0x000000ffff137224 */ /* 0x000fe200078e0a10 */
[----:B------:R-:W-:Y:S01]  /*5d30*/  ISETP.GT.U32.AND P3, PT, R0, R22, PT ;  /* 0x000000160000720c */ /* 0x000fe20003f64070 */
[--C-:B------:R-:W-:Y:S01]  /*5d40*/  @!P0 IMAD.IADD R246, R246, 0x1, -R0.reuse ;  /* 0x00000001f6f68824 */ /* 0x100fe200078e0a00 */
[----:B------:R-:W-:Y:S01]  /*5d50*/  ISETP.GE.AND P0, PT, R25, RZ, PT ;  /* 0x000000ff1900720c */ /* 0x000fe20003f06270 */
[----:B------:R-:W-:Y:S01]  /*5d60*/  @!P5 IMAD.IADD R26, R26, 0x1, -R0 ;  /* 0x000000011a1ad824 */ /* 0x000fe200078e0a00 */
[----:B------:R-:W-:Y:S01]  /*5d70*/  ISETP.GE.AND P5, PT, R23, RZ, PT ;  /* 0x000000ff1700720c */ /* 0x000fe20003fa6270 */
[----:B------:R-:W-:Y:S01]  /*5d80*/  IMAD R16, R0, R5, R4 ;  /* 0x0000000500107224 */ /* 0x000fe200078e0204 */
[----:B------:R-:W-:Y:S01]  /*5d90*/  @!P1 IADD3 R20, R20, -R0, RZ ;  /* 0x8000000014149210 */ /* 0x000fe20007ffe0ff */
[----:B------:R-:W-:Y:S01]  /*5da0*/  IMAD R242, R0, R19, R242 ;  /* 0x0000001300f27224 */ /* 0x000fe200078e02f2 */
[----:B------:R-:W-:Y:S01]  /*5db0*/  ISETP.GE.AND P1, PT, R29, RZ, PT ;  /* 0x000000ff1d00720c */ /* 0x000fe20003f26270 */
[--C-:B------:R-:W-:Y:S01]  /*5dc0*/  @!P4 IMAD.IADD R32, R32, 0x1, -R0.reuse ;  /* 0x000000012020c824 */ /* 0x100fe200078e0a00 */
[----:B------:R-:W-:Y:S01]  /*5dd0*/  ISETP.GT.U32.AND P6, PT, R0, R16, PT ;  /* 0x000000100000720c */ /* 0x000fe20003fc4070 */
[--C-:B------:R-:W-:Y:S01]  /*5de0*/  @!P2 IMAD.IADD R244, R244, 0x1, -R0.reuse ;  /* 0x00000001f4f4a824 */ /* 0x100fe200078e0a00 */
[----:B------:R-:W-:Y:S01]  /*5df0*/  ISETP.GT.U32.AND P4, PT, R0, R242, PT ;  /* 0x000000f20000720c */ /* 0x000fe20003f84070 */
[----:B------:R-:W-:Y:S01]  /*5e00*/  @!P3 IMAD.IADD R22, R22, 0x1, -R0 ;  /* 0x000000011616b824 */ /* 0x000fe200078e0a00 */
[----:B------:R-:W-:-:S02]  /*5e10*/  ISETP.GE.AND P2, PT, R31, RZ, PT ;  /* 0x000000ff1f00720c */ /* 0x000fc40003f46270 */
[----:B------:R-:W-:Y:S01]  /*5e20*/  ISETP.GE.AND P3, PT, R33, RZ, PT ;  /* 0x000000ff2100720c */ /* 0x000fe20003f66270 */
[----:B------:R-:W-:Y:S01]  /*5e30*/  @!P5 IMAD.MOV R12, RZ, RZ, -R12 ;  /* 0x000000ffff0cd224 */ /* 0x000fe200078e0a0c */
[----:B------:R-:W-:Y:S02]  /*5e40*/  @!P0 IADD3 R34, -R34, RZ, RZ ;  /* 0x000000ff22228210 */ /* 0x000fe40007ffe1ff */
[C---:B------:R-:W-:Y:S01]  /*5e50*/  ISETP.GT.U32.AND P0, PT, R0.reuse, R20, PT ;  /* 0x000000140000720c */ /* 0x040fe20003f04070 */
[----:B------:R-:W-:Y:S01]  /*5e60*/  @!P1 IMAD.MOV R238, RZ, RZ, -R238 ;  /* 0x000000ffffee9224 */ /* 0x000fe200078e0aee */
[----:B------:R-:W-:Y:S01]  /*5e70*/  ISETP.GT.U32.AND P5, PT, R0, R246, PT ;  /* 0x000000f60000720c */ /* 0x000fe20003fa4070 */
[----:B------:R-:W-:Y:S01]  /*5e80*/  @!P6 IMAD.IADD R16, R16, 0x1, -R0 ;  /* 0x000000011010e824 */ /* 0x000fe200078e0a00 */
[----:B------:R-:W-:Y:S02]  /*5e90*/  ISETP.GT.U32.AND P1, PT, R0, R244, PT ;  /* 0x000000f40000720c */ /* 0x000fe40003f24070 */
[----:B------:R-:W-:Y:S01]  /*5ea0*/  @!P4 IADD3 R242, R242, -R0, RZ ;  /* 0x80000000f2f2c210 */ /* 0x000fe20007ffe0ff */
[----:B------:R-:W-:Y:S01]  /*5eb0*/  @!P2 IMAD.MOV R32, RZ, RZ, -R32 ;  /* 0x000000ffff20a224 */ /* 0x000fe200078e0a20 */
[----:B------:R-:W-:-:S02]  /*5ec0*/  ISETP.GT.U32.AND P2, PT, R0, R22, PT ;  /* 0x000000160000720c */ /* 0x000fc40003f44070 */
[----:B------:R-:W-:Y:S02]  /*5ed0*/  @!P3 IADD3 R240, -R240, RZ, RZ ;  /* 0x000000fff0f0b210 */ /* 0x000fe40007ffe1ff */
[C---:B------:R-:W-:Y:S02]  /*5ee0*/  ISETP.GT.U32.AND P6, PT, R0.reuse, R242, PT ;  /* 0x000000f20000720c */ /* 0x040fe40003fc4070 */
[----:B------:R-:W-:Y:S01]  /*5ef0*/  ISETP.GT.U32.AND P3, PT, R0, R16, PT ;  /* 0x000000100000720c */ /* 0x000fe20003f64070 */
[--C-:B------:R-:W-:Y:S01]  /*5f00*/  @!P5 IMAD.IADD R246, R246, 0x1, -R0.reuse ;  /* 0x00000001f6f6d824 */ /* 0x100fe200078e0a00 */
[----:B------:R-:W-:Y:S01]  /*5f10*/  ISETP.GE.AND P4, PT, R35, RZ, PT ;  /* 0x000000ff2300720c */ /* 0x000fe20003f86270 */
[--C-:B------:R-:W-:Y:S01]  /*5f20*/  @!P1 IMAD.IADD R244, R244, 0x1, -R0.reuse ;  /* 0x00000001f4f49824 */ /* 0x100fe200078e0a00 */
[----:B------:R-:W-:Y:S02]  /*5f30*/  @!P0 IADD3 R20, R20, -R0, RZ ;  /* 0x8000000014148210 */ /* 0x000fe40007ffe0ff */
[----:B------:R-:W-:Y:S01]  /*5f40*/  ISETP.GE.AND P0, PT, R41, RZ, PT ;  /* 0x000000ff2900720c */ /* 0x000fe20003f06270 */
[----:B------:R-:W-:Y:S01]  /*5f50*/  @!P2 IMAD.IADD R22, R22, 0x1, -R0 ;  /* 0x000000011616a824 */ /* 0x000fe200078e0a00 */
[----:B------:R-:W-:-:S02]  /*5f60*/  ISETP.GE.AND P5, PT, R39, RZ, PT ;  /* 0x000000ff2700720c */ /* 0x000fc40003fa6270 */
[----:B------:R-:W-:Y:S02]  /*5f70*/  ISETP.GE.AND P1, PT, R43, RZ, PT ;  /* 0x000000ff2b00720c */ /* 0x000fe40003f26270 */
[----:B------:R-:W-:Y:S01]  /*5f80*/  @!P6 IADD3 R242, R242, -R0, RZ ;  /* 0x80000000f2f2e210 */ /* 0x000fe20007ffe0ff */
[----:B------:R-:W-:Y:S01]  /*5f90*/  @!P3 IMAD.IADD R16, R16, 0x1, -R0 ;  /* 0x000000011010b824 */ /* 0x000fe200078e0a00 */
[----:B------:R-:W-:Y:S01]  /*5fa0*/  ISETP.GE.AND P2, PT, R45, RZ, PT ;  /* 0x000000ff2d00720c */ /* 0x000fe20003f46270 */
[----:B------:R-:W-:Y:S01]  /*5fb0*/  @!P4 IMAD.MOV R26, RZ, RZ, -R26 ;  /* 0x000000ffff1ac224 */ /* 0x000fe200078e0a1a */
[----:B------:R-:W-:Y:S01]  /*5fc0*/  ISETP.GE.AND P4, PT, R37, RZ, PT ;  /* 0x000000ff2500720c */ /* 0x000fe20003f86270 */
[----:B------:R-:W-:Y:S01]  /*5fd0*/  IMAD R0, R252, R233, RZ ;  /* 0x000000e9fc007224 */ /* 0x000fe200078e02ff */
[----:B------:R-:W-:Y:S01]  /*5fe0*/  ISETP.GE.AND P6, PT, R21, RZ, PT ;  /* 0x000000ff1500720c */ /* 0x000fe20003fc6270 */
[----:B------:R-:W-:Y:S01]  /*5ff0*/  @!P0 IMAD.MOV R244, RZ, RZ, -R244 ;  /* 0x000000fffff48224 */ /* 0x000fe200078e0af4 */
[----:B------:R-:W-:Y:S01]  /*6000*/  ISETP.NE.AND P3, PT, R3, RZ, PT ;  /* 0x000000ff0300720c */ /* 0x000fe20003f65270 */
[----:B--2---:R-:W2:Y:S01]  /*6010*/  S2R R233, SR_TID.X ;  /* 0x0000000000e97919 */ /* 0x004ea20000002100 */
[----:B------:R-:W-:Y:S01]  /*6020*/  ISETP.GE.AND P0, PT, R7, RZ, PT ;  /* 0x000000ff0700720c */ /* 0x000fe20003f06270 */
[----:B------:R-:W-:Y:S01]  /*6030*/  @!P1 IMAD.MOV R22, RZ, RZ, -R22 ;  /* 0x000000ffff169224 */ /* 0x000fe200078e0a16 */
[----:B------:R-:W-:-:S02]  /*6040*/  @!P5 IADD3 R20, -R20, RZ, RZ ;  /* 0x000000ff1414d210 */ /* 0x000fc40007ffe1ff */
[----:B------:R-:W-:Y:S01]  /*6050*/  LEA R4, P5, R0, UR4, 0x2 ;  /* 0x0000000400047c11 */ /* 0x000fe2000f8a10ff */
[----:B------:R-:W3:Y:S01]  /*6060*/  S2UR UR4, SR_CgaCtaId ;  /* 0x00000000000479c3 */ /* 0x000ee20000008800 */
[----:B------:R-:W-:Y:S01]  /*6070*/  ISETP.GE.AND P1, PT, R8, RZ, PT ;  /* 0x000000ff0800720c */ /* 0x000fe20003f26270 */
[----:B------:R-:W-:Y:S01]  /*6080*/  @!P4 IMAD.MOV R246, RZ, RZ, -R246 ;  /* 0x000000fffff6c224 */ /* 0x000fe200078e0af6 */
[C---:B------:R-:W-:Y:S01]  /*6090*/  SEL R35, R241.reuse, R30, !P3 ;  /* 0x0000001ef1237207 */ /* 0x040fe20005800000 */
[----:B------:R-:W-:Y:S01]  /*60a0*/  @!P6 IMAD.MOV R16, RZ, RZ, -R16 ;  /* 0x000000ffff10e224 */ /* 0x000fe200078e0a10 */
[----:B------:R-:W-:Y:S01]  /*60b0*/  LEA.HI.X.SX32 R0, R0, UR5, 0x2, P5 ;  /* 0x0000000500007c11 */ /* 0x000fe2000a8f16ff */
[----:B------:R-:W-:Y:S01]  /*60c0*/  ULDC UR5, c[0x0][0x240] ;  /* 0x0000900000057ab9 */ /* 0x000fe20000000800 */
[----:B------:R-:W-:Y:S01]  /*60d0*/  SEL R227, R241, R28, !P3 ;  /* 0x0000001cf1e37207 */ /* 0x000fe20005800000 */
[----:B------:R-:W-:Y:S01]  /*60e0*/  IMAD R35, R35, UR5, RZ ;  /* 0x0000000523237c24 */ /* 0x000fe2000f8e02ff */
[C---:B------:R-:W-:Y:S01]  /*60f0*/  SEL R53, R241.reuse, R60, !P3 ;  /* 0x0000003cf1357207 */ /* 0x040fe20005800000 */
[----:B------:R-:W-:Y:S01]  /*6100*/  @!P0 IMAD.MOV R18, RZ, RZ, -R18 ;  /* 0x000000ffff128224 */ /* 0x000fe200078e0a12 */
[----:B------:R-:W-:Y:S01]  /*6110*/  SEL R61, R241, R62, !P3 ;  /* 0x0000003ef13d7207 */ /* 0x000fe20005800000 */
[----:B------:R-:W-:Y:S01]  /*6120*/  IMAD R227, R227, UR5, RZ ;  /* 0x00000005e3e37c24 */ /* 0x000fe2000f8e02ff */
[----:B------:R-:W-:Y:S01]  /*6130*/  SEL R37, R241, R58, !P3 ;  /* 0x0000003af1257207 */ /* 0x000fe20005800000 */
[----:B------:R-:W-:Y:S01]  /*6140*/  IMAD R53, R53, UR5, RZ ;  /* 0x0000000535357c24 */ /* 0x000fe2000f8e02ff */
[----:B------:R-:W-:Y:S01]  /*6150*/  SEL R33, R241, R64, !P3 ;  /* 0x00000040f1217207 */ /* 0x000fe20005800000 */
[----:B------:R-:W-:Y:S01]  /*6160*/  IMAD R61, R61, UR5, RZ ;  /* 0x000000053d3d7c24 */ /* 0x000fe2000f8e02ff */
[----:B------:R-:W-:Y:S01]  /*6170*/  SEL R43, R241, R66, !P3 ;  /* 0x00000042f12b7207 */ /* 0x000fe20005800000 */
[----:B------:R-:W-:Y:S01]  /*6180*/  IMAD R37, R37, UR5, RZ ;  /* 0x0000000525257c24 */ /* 0x000fe2000f8e02ff */
[----:B------:R-:W-:Y:S01]  /*6190*/  @!P2 IADD3 R242, -R242, RZ, RZ ;  /* 0x000000fff2f2a210 */ /* 0x000fe20007ffe1ff */
[----:B------:R-:W-:Y:S01]  /*61a0*/  IMAD R33, R33, UR5, RZ ;  /* 0x0000000521217c24 */ /* 0x000fe2000f8e02ff */
[----:B------:R-:W-:Y:S01]  /*61b0*/  SEL R39, R241, R68, !P3 ;  /* 0x00000044f1277207 */ /* 0x000fe20005800000 */
[----:B------:R-:W-:Y:S01]  /*61c0*/  IMAD R43, R43, UR5, RZ ;  /* 0x000000052b2b7c24 */ /* 0x000fe2000f8e02ff */
[C---:B------:R-:W-:Y:S01]  /*61d0*/  SEL R47, R241.reuse, R70, !P3 ;  /* 0x00000046f12f7207 */ /* 0x040fe20005800000 */
[----:B---3--:R-:W-:Y:S01]  /*61e0*/  ULEA UR8, UR4, UR8, 0x18 ;  /* 0x0000000804087291 */ /* 0x008fe2000f8ec03f */
[----:B------:R-:W-:Y:S01]  /*61f0*/  SEL R235, R241, R34, !P3 ;  /* 0x00000022f1eb7207 */ /* 0x000fe20005800000 */
[----:B------:R-:W-:Y:S01]  /*6200*/  IMAD R39, R39, UR5, RZ ;  /* 0x0000000527277c24 */ /* 0x000fe2000f8e02ff */
[----:B------:R-:W-:Y:S01]  /*6210*/  SEL R69, R241, R72, !P3 ;  /* 0x00000048f1457207 */ /* 0x000fe20005800000 */
[----:B------:R-:W-:Y:S01]  /*6220*/  IMAD R47, R47, UR5, RZ ;  /* 0x000000052f2f7c24 */ /* 0x000fe2000f8e02ff */
[----:B------:R-:W-:Y:S01]  /*6230*/  SEL R41, R241, R76, !P3 ;  /* 0x0000004cf1297207 */ /* 0x000fe20005800000 */
[----:B------:R-:W-:Y:S01]  /*6240*/  IMAD R235, R235, UR5, RZ ;  /* 0x00000005ebeb7c24 */ /* 0x000fe2000f8e02ff */
[----:B------:R-:W-:Y:S01]  /*6250*/  LEA R34, P0, R35, R4, 0x2 ;  /* 0x0000000423227211 */ /* 0x000fe200078010ff */
[----:B------:R-:W-:Y:S01]  /*6260*/  IMAD R69, R69, UR5, RZ ;  /* 0x0000000545457c24 */ /* 0x000fe2000f8e02ff */
[----:B------:R-:W-:Y:S01]  /*6270*/  SEL R51, R241, R74, !P3 ;  /* 0x0000004af1337207 */ /* 0x000fe20005800000 */
[----:B------:R-:W-:Y:S01]  /*6280*/  IMAD R41, R41, UR5, RZ ;  /* 0x0000000529297c24 */ /* 0x000fe2000f8e02ff */
[C---:B------:R-:W-:Y:S01]  /*6290*/  SEL R49, R241.reuse, R78, !P3 ;  /* 0x0000004ef1317207 */ /* 0x040fe20005800000 */
[----:B------:R-:W-:Y:S01]  /*62a0*/  ULDC UR4, c[0x0][0x230] ;  /* 0x00008c0000047ab9 */ /* 0x000fe20000000800 */
[----:B------:R-:W-:Y:S01]  /*62b0*/  SEL R30, R241, R9, !P3 ;  /* 0x00000009f11e7207 */ /* 0x000fe20005800000 */
[----:B------:R-:W-:Y:S01]  /*62c0*/  IMAD R51, R51, UR5, RZ ;  /* 0x0000000533337c24 */ /* 0x000fe2000f8e02ff */
[----:B------:R-:W-:Y:S01]  /*62d0*/  SEL R28, R241, R11, !P3 ;  /* 0x0000000bf11c7207 */ /* 0x000fe20005800000 */
[----:B------:R-:W-:Y:S01]  /*62e0*/  IMAD R49, R49, UR5, RZ ;  /* 0x0000000531317c24 */ /* 0x000fe2000f8e02ff */
[----:B------:R-:W-:Y:S01]  /*62f0*/  ISETP.NE.AND P4, PT, R2, RZ, PT ;  /* 0x000000ff0200720c */ /* 0x000fe20003f85270 */
[----:B------:R-:W-:Y:S01]  /*6300*/  IMAD R30, R30, UR5, RZ ;  /* 0x000000051e1e7c24 */ /* 0x000fe2000f8e02ff */
[C---:B------:R-:W-:Y:S01]  /*6310*/  SEL R17, R241.reuse, R80, !P3 ;  /* 0x00000050f1117207 */ /* 0x040fe20005800000 */
[----:B------:R-:W-:Y:S01]  /*6320*/  IMAD R28, R28, UR5, RZ ;  /* 0x000000051c1c7c24 */ /* 0x000fe2000f8e02ff */
[C---:B------:R-:W-:Y:S01]  /*6330*/  SEL R45, R241.reuse, R82, !P3 ;  /* 0x00000052f12d7207 */ /* 0x040fe20005800000 */
[----:B------:R-:W3:Y:S01]  /*6340*/  LDC.64 R2, c[0x0][0x230] ;  /* 0x00008c00ff027b82 */ /* 0x000ee20000000a00 */
        /* <DEDUP_REMOVED lines=172> */
[C---:B------:R-:W-:Y:S01]  /*6e10*/  SEL R217, R241.reuse, R54, !P3 ;  /* 0x00000036f1d97207 */ /* 0x040fe20005800000 */
        /* <DEDUP_REMOVED lines=31> */
[C---:B------:R-:W-:Y:S01]  /*7010*/  SEL R240, R241.reuse, R240, !P3 ;  /* 0x000000f0f1f07207 */ /* 0x040fe20005800000 */
[----:B------:R-:W-:Y:S01]  /*7020*/  IMAD R238, R238, UR5, RZ ;  /* 0x00000005eeee7c24 */ /* 0x000fe2000f8e02ff */
[----:B------:R-:W-:Y:S01]  /*7030*/  SEL R247, R241, R26, !P3 ;  /* 0x0000001af1f77207 */ /* 0x000fe20005800000 */
        /* <DEDUP_REMOVED lines=15> */
[----:B------:R-:W-:Y:S01]  /*7130*/  LEA.HI.X.SX32 R35, R35, R0, 0x2, P0 ;  /* 0x0000000023237211 */ /* 0x000fe200000f16ff */
[C---:B---3--:R-:W-:Y:S01]  /*7140*/  VIADD R249, R2.reuse, 0xffffffff ;  /* 0xffffffff02f97836 */ /* 0x048fe20000000000 */
[-C--:B-1----:R-:W-:Y:S01]  /*7150*/  LEA R6, P3, R227, R4.reuse, 0x2 ;  /* 0x00000004e3067211 */ /* 0x082fe200078610ff */
[----:B------:R-:W-:Y:S01]  /*7160*/  IMAD R241, R241, UR5, RZ ;  /* 0x00000005f1f17c24 */ /* 0x000fe2000f8e02ff */
[-C--:B------:R-:W-:Y:S01]  /*7170*/  LEA R52, P2, R53, R4.reuse, 0x2 ;  /* 0x0000000435347211 */ /* 0x080fe200078410ff */
[----:B------:R-:W-:Y:S01]  /*7180*/  VIADD R248, R2, 0xfffffffe ;  /* 0xfffffffe02f87836 */ /* 0x000fe20000000000 */
[----:B------:R-:W-:Y:S01]  /*7190*/  LEA R60, P0, R61, R4, 0x2 ;  /* 0x000000043d3c7211 */ /* 0x000fe200078010ff */
[----:B------:R-:W-:Y:S01]  /*71a0*/  IMAD R250, R232, 0x3d, RZ ;  /* 0x0000003de8fa7824 */ /* 0x000fe200078e02ff */
[----:B------:R-:W-:-:S02]  /*71b0*/  SEL R15, R237, R18, !P4 ;  /* 0x00000012ed0f7207 */ /* 0x000fc40006000000 */
[-C--:B------:R-:W-:Y:S02]  /*71c0*/  LEA R36, P1, R37, R4.reuse, 0x2 ;  /* 0x0000000425247211 */ /* 0x080fe400078210ff */
[----:B------:R-:W-:Y:S01]  /*71d0*/  LEA R32, P6, R33, R4, 0x2 ;  /* 0x0000000421207211 */ /* 0x000fe200078c10ff */
[-C--:B------:R-:W-:Y:S01]  /*71e0*/  IMAD R15, R15, R3.reuse, RZ ;  /* 0x000000030f0f7224 */ /* 0x080fe200078e02ff */
[----:B------:R-:W-:Y:S02]  /*71f0*/  SEL R237, R237, R24, !P4 ;  /* 0x00000018eded7207 */ /* 0x000fe40006000000 */
[----:B------:R-:W-:Y:S02]  /*7200*/  LEA R42, P5, R43, R4, 0x2 ;  /* 0x000000042b2a7211 */ /* 0x000fe400078a10ff */
[----:B------:R-:W-:Y:S01]  /*7210*/  LEA.HI.X.SX32 R7, R227, R0, 0x2, P3 ;  /* 0x00000000e3077211 */ /* 0x000fe200018f16ff */
[----:B------:R-:W-:Y:S01]  /*7220*/  IMAD R3, R237, R3, RZ ;  /* 0x00000003ed037224 */ /* 0x000fe200078e02ff */
[----:B------:R-:W-:-:S02]  /*7230*/  LEA R38, P4, R39, R4, 0x2 ;  /* 0x0000000427267211 */ /* 0x000fc400078810ff */
[----:B------:R-:W-:Y:S01]  /*7240*/  LEA R46, P3, R47, R4, 0x2 ;  /* 0x000000042f2e7211 */ /* 0x000fe200078610ff */
[----:B------:R-:W-:Y:S01]  /*7250*/  STL.64 [R1+0x460], R6 ;  /* 0x0004600601007387 */ /* 0x000fe20000100a00 */
[-C--:B------:R-:W-:Y:S02]  /*7260*/  LEA.HI.X.SX32 R53, R53, R0.reuse, 0x2, P2 ;  /* 0x0000000035357211 */ /* 0x080fe400010f16ff */
[----:B------:R-:W-:Y:S02]  /*7270*/  LEA.HI.X.SX32 R61, R61, R0, 0x2, P0 ;  /* 0x000000003d3d7211 */ /* 0x000fe400000f16ff */
[----:B------:R-:W-:Y:S02]  /*7280*/  LEA R68, P2, R69, R4, 0x2 ;  /* 0x0000000445447211 */ /* 0x000fe400078410ff */
[----:B------:R-:W-:Y:S02]  /*7290*/  LEA.HI.X.SX32 R37, R37, R0, 0x2, P1 ;  /* 0x0000000025257211 */ /* 0x000fe400008f16ff */
[----:B------:R-:W-:-:S02]  /*72a0*/  LEA R40, P0, R41, R4, 0x2 ;  /* 0x0000000429287211 */ /* 0x000fc400078010ff */
[----:B------:R-:W-:Y:S01]  /*72b0*/  LEA.HI.X.SX32 R33, R33, R0, 0x2, P6 ;  /* 0x0000000021217211 */ /* 0x000fe200030f16ff */
[----:B------:R-:W-:Y:S01]  /*72c0*/  STL.64 [R1+0xf10], R36 ;  /* 0x000f102401007387 */ /* 0x000fe20000100a00 */
[-C--:B------:R-:W-:Y:S02]  /*72d0*/  LEA R50, P1, R51, R4.reuse, 0x2 ;  /* 0x0000000433327211 */ /* 0x080fe400078210ff */
[----:B------:R-:W-:Y:S01]  /*72e0*/  LEA R48, P6, R49, R4, 0x2 ;  /* 0x0000000431307211 */ /* 0x000fe200078c10ff */
[----:B------:R-:W-:Y:S01]  /*72f0*/  STL.64 [R1+0xed0], R60 ;  /* 0x000ed03c01007387 */ /* 0x000fe20000100a00 */
[----:B------:R-:W-:Y:S02]  /*7300*/  LEA.HI.X.SX32 R43, R43, R0, 0x2, P5 ;  /* 0x000000002b2b7211 */ /* 0x000fe400028f16ff */
[----:B------:R-:W-:Y:S02]  /*7310*/  LEA R16, P5, R17, R4, 0x2 ;  /* 0x0000000411107211 */ /* 0x000fe400078a10ff */
[----:B------:R-:W-:-:S02]  /*7320*/  LEA.HI.X.SX32 R39, R39, R0, 0x2, P4 ;  /* 0x0000000027277211 */ /* 0x000fc400020f16ff */
[----:B------:R-:W-:Y:S02]  /*7330*/  LEA R44, P4, R45, R4, 0x2 ;  /* 0x000000042d2c7211 */ /* 0x000fe400078810ff */
[----:B------:R-:W-:Y:S01]  /*7340*/  LEA.HI.X.SX32 R47, R47, R0, 0x2, P3 ;  /* 0x000000002f2f7211 */ /* 0x000fe200018f16ff */
[----:B------:R-:W-:Y:S01]  /*7350*/  STL.64 [R1+0xf18], R38 ;  /* 0x000f182601007387 */ /* 0x000fe20000100a00 */
[----:B------:R-:W-:Y:S02]  /*7360*/  LEA R54, P3, R55, R4, 0x2 ;  /* 0x0000000437367211 */ /* 0x000fe400078610ff */
[-C--:B------:R-:W-:Y:S01]  /*7370*/  LEA.HI.X.SX32 R69, R69, R0.reuse, 0x2, P2 ;  /* 0x0000000045457211 */ /* 0x080fe200010f16ff */
[----:B------:R-:W-:Y:S01]  /*7380*/  STL.64 [R1+0xed8], R46 ;  /* 0x000ed82e01007387 */ /* 0x000fe20000100a00 */
[----:B------:R-:W-:Y:S02]  /*7390*/  LEA.HI.X.SX32 R41, R41, R0, 0x2, P0 ;  /* 0x0000000029297211 */ /* 0x000fe400000f16ff */
[----:B------:R-:W-:-:S02]  /*73a0*/  LEA R76, P2, R77, R4, 0x2 ;  /* 0x000000044d4c7211 */ /* 0x000fc400078410ff */
[----:B------:R-:W-:Y:S02]  /*73b0*/  LEA.HI.X.SX32 R51, R51, R0, 0x2, P1 ;  /* 0x0000000033337211 */ /* 0x000fe400008f16ff */
[----:B------:R-:W-:Y:S02]  /*73c0*/  LEA R56, P0, R57, R4, 0x2 ;  /* 0x0000000439387211 */ /* 0x000fe400078010ff */
[----:B------:R-:W-:Y:S01]  /*73d0*/  LEA.HI.X.SX32 R49, R49, R0, 0x2, P6 ;  /* 0x0000000031317211 */ /* 0x000fe200030f16ff */
[----:B------:R1:W-:Y:S01]  /*73e0*/  STL.64 [R1+0xf30], R50 ;  /* 0x000f303201007387 */ /* 0x0003e20000100a00 */
[-C--:B------:R-:W-:Y:S02]  /*73f0*/  LEA R58, P1, R59, R4.reuse, 0x2 ;  /* 0x000000043b3a7211 */ /* 0x080fe400078210ff */
[----:B------:R-:W-:Y:S01]  /*7400*/  LEA R84, P6, R85, R4, 0x2 ;  /* 0x0000000455547211 */ /* 0x000fe200078c10ff */
[----:B------:R3:W-:Y:S01]  /*7410*/  STL.64 [R1+0xf08], R40 ;  /* 0x000f082801007387 */ /* 0x0007e20000100a00 */
[----:B------:R-:W-:-:S02]  /*7420*/  LEA.HI.X.SX32 R17, R17, R0, 0x2, P5 ;  /* 0x0000000011117211 */ /* 0x000fc400028f16ff */
[----:B------:R-:W-:Y:S01]  /*7430*/  LEA R64, P5, R65, R4, 0x2 ;  /* 0x0000000441407211 */ /* 0x000fe200078a10ff */
[----:B------:R-:W-:Y:S01]  /*7440*/  STL.64 [R1+0xec8], R48 ;  /* 0x000ec83001007387 */ /* 0x000fe20000100a00 */
[----:B------:R-:W-:Y:S02]  /*7450*/  LEA.HI.X.SX32 R45, R45, R0, 0x2, P4 ;  /* 0x000000002d2d7211 */ /* 0x000fe400020f16ff */
[----:B------:R-:W-:Y:S02]  /*7460*/  LEA R92, P4, R93, R4, 0x2 ;  /* 0x000000045d5c7211 */ /* 0x000fe400078810ff */
[----:B------:R-:W-:Y:S02]  /*7470*/  LEA.HI.X.SX32 R55, R55, R0, 0x2, P3 ;  /* 0x0000000037377211 */ /* 0x000fe400018f16ff */
[----:B------:R-:W-:Y:S02]  /*7480*/  LEA R62, P3, R63, R4, 0x2 ;  /* 0x000000043f3e7211 */ /* 0x000fe400078610ff */
[-C--:B------:R-:W-:Y:S01]  /*7490*/  LEA.HI.X.SX32 R77, R77, R0.reuse, 0x2, P2 ;  /* 0x000000004d4d7211 */ /* 0x080fe200010f16ff */
[----:B------:R-:W-:Y:S01]  /*74a0*/  STL.64 [R1+0xf20], R54 ;  /* 0x000f203601007387 */ /* 0x000fe20000100a00 */
[----:B------:R-:W-:-:S02]  /*74b0*/  LEA.HI.X.SX32 R57, R57, R0, 0x2, P0 ;  /* 0x0000000039397211 */ /* 0x000fc400000f16ff */
[----:B------:R-:W-:Y:S01]  /*74c0*/  LEA R80, P2, R81, R4, 0x2 ;  /* 0x0000000451507211 */ /* 0x000fe200078410ff */
[----:B------:R4:W-:Y:S01]  /*74d0*/  STL.64 [R1+0xee0], R76 ;  /* 0x000ee04c01007387 */ /* 0x0009e20000100a00 */
[----:B------:R-:W-:Y:S02]  /*74e0*/  LEA.HI.X.SX32 R59, R59, R0, 0x2, P1 ;  /* 0x000000003b3b7211 */ /* 0x000fe400008f16ff */
[----:B------:R-:W-:Y:S01]  /*74f0*/  LEA R72, P0, R73, R4, 0x2 ;  /* 0x0000000449487211 */ /* 0x000fe200078010ff */
[----:B------:R2:W-:Y:S01]  /*7500*/  STL.64 [R1+0xf28], R56 ;  /* 0x000f283801007387 */ /* 0x0005e20000100a00 */
[----:B------:R-:W-:Y:S02]  /*7510*/  LEA.HI.X.SX32 R85, R85, R0, 0x2, P6 ;  /* 0x0000000055557211 */ /* 0x000fe400030f16ff */
[-C--:B------:R-:W-:Y:S02]  /*7520*/  LEA R112, P1, R113, R4.reuse, 0x2 ;  /* 0x0000000471707211 */ /* 0x080fe400078210ff */
[----:B------:R-:W-:Y:S01]  /*7530*/  LEA R144, P6, R145, R4, 0x2 ;  /* 0x0000000491907211 */ /* 0x000fe200078c10ff */
[----:B------:R2:W-:Y:S01]  /*7540*/  STL.64 [R1+0xf00], R84 ;  /* 0x000f005401007387 */ /* 0x0005e20000100a00 */
[----:B------:R-:W-:-:S02]  /*7550*/  LEA.HI.X.SX32 R65, R65, R0, 0x2, P5 ;  /* 0x0000000041417211 */ /* 0x000fc400028f16ff */
[----:B------:R-:W-:Y:S02]  /*7560*/  LEA R100, P5, R101, R4, 0x2 ;  /* 0x0000000465647211 */ /* 0x000fe400078a10ff */
[----:B------:R-:W-:Y:S01]  /*7570*/  LEA.HI.X.SX32 R93, R93, R0, 0x2, P4 ;  /* 0x000000005d5d7211 */ /* 0x000fe200020f16ff */
[----:B------:R-:W-:Y:S01]  /*7580*/  STL.64 [R1+0xec0], R64 ;  /* 0x000ec04001007387 */ /* 0x000fe20000100a00 */
[----:B------:R-:W-:Y:S02]  /*7590*/  LEA R66, P4, R67, R4, 0x2 ;  /* 0x0000000443427211 */ /* 0x000fe400078810ff */
[----:B------:R-:W-:Y:S02]  /*75a0*/  LEA.HI.X.SX32 R63, R63, R0, 0x2, P3 ;  /* 0x000000003f3f7211 */ /* 0x000fe400018f16ff */
[----:B------:R-:W-:Y:S02]  /*75b0*/  LEA R176, P3, R177, R4, 0x2 ;  /* 0x00000004b1b07211 */ /* 0x000fe400078610ff */
[----:B------:R-:W-:-:S02]  /*75c0*/  LEA.HI.X.SX32 R81, R81, R0, 0x2, P2 ;  /* 0x0000000051517211 */ /* 0x000fc400010f16ff */
[----:B------:R-:W-:Y:S02]  /*75d0*/  LEA.HI.X.SX32 R73, R73, R0, 0x2, P0 ;  /* 0x0000000049497211 */ /* 0x000fe400000f16ff */
[----:B------:R-:W-:Y:S02]  /*75e0*/  LEA R70, P2, R71, R4, 0x2 ;  /* 0x0000000447467211 */ /* 0x000fe400078410ff */
[----:B------:R-:W-:Y:S02]  /*75f0*/  LEA.HI.X.SX32 R113, R113, R0, 0x2, P1 ;  /* 0x0000000071717211 */ /* 0x000fe400008f16ff */
[----:B------:R-:W-:Y:S02]  /*7600*/  LEA R74, P0, R75, R4, 0x2 ;  /* 0x000000044b4a7211 */ /* 0x000fe400078010ff */
[----:B------:R-:W-:Y:S01]  /*7610*/  LEA.HI.X.SX32 R145, R145, R0, 0x2, P6 ;  /* 0x0000000091917211 */ /* 0x000fe200030f16ff */
[----:B------:R-:W-:Y:S01]  /*7620*/  STL.64 [R1+0xee8], R112 ;  /* 0x000ee87001007387 */ /* 0x000fe20000100a00 */
[----:B------:R-:W-:-:S02]  /*7630*/  LEA R18, P1, R19, R4, 0x2 ;  /* 0x0000000413127211 */ /* 0x000fc400078210ff */
[----:B------:R-:W-:Y:S02]  /*7640*/  LEA R108, P6, R109, R4, 0x2 ;  /* 0x000000046d6c7211 */ /* 0x000fe400078c10ff */
[----:B------:R-:W-:Y:S02]  /*7650*/  LEA.HI.X.SX32 R101, R101, R0, 0x2, P5 ;  /* 0x0000000065657211 */ /* 0x000fe400028f16ff */
[----:B------:R-:W-:Y:S02]  /*7660*/  LEA R78, P5, R79, R4, 0x2 ;  /* 0x000000044f4e7211 */ /* 0x000fe400078a10ff */
[----:B------:R-:W-:Y:S01]  /*7670*/  LEA.HI.X.SX32 R67, R67, R0, 0x2, P4 ;  /* 0x0000000043437211 */ /* 0x000fe200020f16ff */
[----:B------:R2:W-:Y:S01]  /*7680*/  STL.64 [R1+0xef8], R100 ;  /* 0x000ef86401007387 */ /* 0x0005e20000100a00 */
[----:B------:R-:W-:Y:S02]  /*7690*/  LEA R88, P4, R89, R4, 0x2 ;  /* 0x0000000459587211 */ /* 0x000fe400078810ff */
[----:B------:R-:W-:Y:S01]  /*76a0*/  LEA.HI.X.SX32 R177, R177, R0, 0x2, P3 ;  /* 0x00000000b1b17211 */ /* 0x000fe200018f16ff */
[----:B------:R2:W-:Y:S01]  /*76b0*/  STL.64 [R1+0xef0], R66 ;  /* 0x000ef04201007387 */ /* 0x0005e20000100a00 */
[----:B------:R-:W-:-:S02]  /*76c0*/  LEA R82, P3, R83, R4, 0x2 ;  /* 0x0000000453527211 */ /* 0x000fc400078610ff */
[-C--:B------:R-:W-:Y:S02]  /*76d0*/  LEA.HI.X.SX32 R71, R71, R0.reuse, 0x2, P2 ;  /* 0x0000000047477211 */ /* 0x080fe400010f16ff */
[----:B------:R-:W-:Y:S02]  /*76e0*/  LEA.HI.X.SX32 R75, R75, R0, 0x2, P0 ;  /* 0x000000004b4b7211 */ /* 0x000fe400000f16ff */
[----:B------:R-:W-:Y:S02]  /*76f0*/  LEA R116, P2, R117, R4, 0x2 ;  /* 0x0000000475747211 */ /* 0x000fe400078410ff */
[----:B------:R-:W-:Y:S02]  /*7700*/  LEA.HI.X.SX32 R19, R19, R0, 0x2, P1 ;  /* 0x0000000013137211 */ /* 0x000fe400008f16ff */
[----:B------:R-:W-:Y:S02]  /*7710*/  LEA R96, P0, R97, R4, 0x2 ;  /* 0x0000000461607211 */ /* 0x000fe400078010ff */
[----:B------:R-:W-:-:S02]  /*7720*/  LEA.HI.X.SX32 R109, R109, R0, 0x2, P6 ;  /* 0x000000006d6d7211 */ /* 0x000fc400030f16ff */
[-C--:B------:R-:W-:Y:S02]  /*7730*/  LEA R86, P1, R87, R4.reuse, 0x2 ;  /* 0x0000000457567211 */ /* 0x080fe400078210ff */
[----:B------:R-:W-:Y:S02]  /*7740*/  LEA R90, P6, R91, R4, 0x2 ;  /* 0x000000045b5a7211 */ /* 0x000fe400078c10ff */
[----:B------:R-:W-:Y:S02]  /*7750*/  LEA.HI.X.SX32 R79, R79, R0, 0x2, P5 ;  /* 0x000000004f4f7211 */ /* 0x000fe400028f16ff */
[----:B------:R-:W-:Y:S02]  /*7760*/  LEA R124, P5, R125, R4, 0x2 ;  /* 0x000000047d7c7211 */ /* 0x000fe400078a10ff */
[----:B------:R-:W-:Y:S02]  /*7770*/  LEA.HI.X.SX32 R89, R89, R0, 0x2, P4 ;  /* 0x0000000059597211 */ /* 0x000fe400020f16ff */
[----:B------:R-:W-:-:S02]  /*7780*/  LEA R94, P4, R95, R4, 0x2 ;  /* 0x000000045f5e7211 */ /* 0x000fc400078810ff */
[----:B------:R-:W-:Y:S02]  /*7790*/  LEA.HI.X.SX32 R83, R83, R0, 0x2, P3 ;  /* 0x0000000053537211 */ /* 0x000fe400018f16ff */
[----:B------:R-:W-:Y:S02]  /*77a0*/  LEA R104, P3, R105, R4, 0x2 ;  /* 0x0000000469687211 */ /* 0x000fe400078610ff */
[-C--:B------:R-:W-:Y:S02]  /*77b0*/  LEA.HI.X.SX32 R117, R117, R0.reuse, 0x2, P2 ;  /* 0x0000000075757211 */ /* 0x080fe400010f16ff */
[----:B------:R-:W-:Y:S02]  /*77c0*/  LEA.HI.X.SX32 R97, R97, R0, 0x2, P0 ;  /* 0x0000000061617211 */ /* 0x000fe400000f16ff */
[----:B------:R-:W-:Y:S02]  /*77d0*/  LEA R98, P2, R99, R4, 0x2 ;  /* 0x0000000463627211 */ /* 0x000fe400078410ff */
[----:B------:R-:W-:-:S02]  /*77e0*/  LEA.HI.X.SX32 R87, R87, R0, 0x2, P1 ;  /* 0x0000000057577211 */ /* 0x000fc400008f16ff */
[----:B------:R-:W-:Y:S02]  /*77f0*/  LEA R208, P0, R209, R4, 0x2 ;  /* 0x00000004d1d07211 */ /* 0x000fe400078010ff */
[----:B------:R-:W-:Y:S02]  /*7800*/  LEA.HI.X.SX32 R91, R91, R0, 0x2, P6 ;  /* 0x000000005b5b7211 */ /* 0x000fe400030f16ff */
[-C--:B------:R-:W-:Y:S02]  /*7810*/  LEA R132, P1, R133, R4.reuse, 0x2 ;  /* 0x0000000485847211 */ /* 0x080fe400078210ff */
[----:B------:R-:W-:Y:S02]  /*7820*/  LEA R102, P6, R103, R4, 0x2 ;  /* 0x0000000467667211 */ /* 0x000fe400078c10ff */
[----:B------:R-:W-:Y:S02]  /*7830*/  LEA.HI.X.SX32 R125, R125, R0, 0x2, P5 ;  /* 0x000000007d7d7211 */ /* 0x000fe400028f16ff */
[----:B------:R-:W-:-:S02]  /*7840*/  LEA R20, P5, R21, R4, 0x2 ;  /* 0x0000000415147211 */ /* 0x000fc400078a10ff */
[----:B------:R-:W-:Y:S02]  /*7850*/  LEA.HI.X.SX32 R95, R95, R0, 0x2, P4 ;  /* 0x000000005f5f7211 */ /* 0x000fe400020f16ff */
[----:B------:R-:W-:Y:S02]  /*7860*/  LEA R106, P4, R107, R4, 0x2 ;  /* 0x000000046b6a7211 */ /* 0x000fe400078810ff */
[----:B------:R-:W-:Y:S02]  /*7870*/  LEA.HI.X.SX32 R105, R105, R0, 0x2, P3 ;  /* 0x0000000069697211 */ /* 0x000fe400018f16ff */
[----:B------:R-:W-:Y:S02]  /*7880*/  LEA R140, P3, R141, R4, 0x2 ;  /* 0x000000048d8c7211 */ /* 0x000fe400078610ff */
[-C--:B------:R-:W-:Y:S02]  /*7890*/  LEA.HI.X.SX32 R99, R99, R0.reuse, 0x2, P2 ;  /* 0x0000000063637211 */ /* 0x080fe400010f16ff */
[----:B------:R-:W-:-:S02]  /*78a0*/  LEA.HI.X.SX32 R209, R209, R0, 0x2, P0 ;  /* 0x00000000d1d17211 */ /* 0x000fc400000f16ff */
[----:B------:R-:W-:Y:S02]  /*78b0*/  LEA R110, P2, R111, R4, 0x2 ;  /* 0x000000046f6e7211 */ /* 0x000fe400078410ff */
[----:B------:R-:W-:Y:S02]  /*78c0*/  LEA.HI.X.SX32 R133, R133, R0, 0x2, P1 ;  /* 0x0000000085857211 */ /* 0x000fe400008f16ff */
[----:B------:R-:W-:Y:S02]  /*78d0*/  LEA R114, P0, R115, R4, 0x2 ;  /* 0x0000000473727211 */ /* 0x000fe400078010ff */
[----:B------:R-:W-:Y:S02]  /*78e0*/  LEA.HI.X.SX32 R103, R103, R0, 0x2, P6 ;  /* 0x0000000067677211 */ /* 0x000fe400030f16ff */
[-C--:B------:R-:W-:Y:S02]  /*78f0*/  LEA R120, P1, R121, R4.reuse, 0x2 ;  /* 0x0000000479787211 */ /* 0x080fe400078210ff */
[----:B------:R-:W-:-:S02]  /*7900*/  LEA R148, P6, R149, R4, 0x2 ;  /* 0x0000000495947211 */ /* 0x000fc400078c10ff */
[----:B------:R-:W-:Y:S02]  /*7910*/  LEA.HI.X.SX32 R21, R21, R0, 0x2, P5 ;  /* 0x0000000015157211 */ /* 0x000fe400028f16ff */
[----:B------:R-:W-:Y:S02]  /*7920*/  LEA R118, P5, R119, R4, 0x2 ;  /* 0x0000000477767211 */ /* 0x000fe400078a10ff */
[----:B------:R-:W-:Y:S02]  /*7930*/  LEA.HI.X.SX32 R107, R107, R0, 0x2, P4 ;  /* 0x000000006b6b7211 */ /* 0x000fe400020f16ff */
[----:B------:R-:W-:Y:S02]  /*7940*/  LEA R128, P4, R129, R4, 0x2 ;  /* 0x0000000481807211 */ /* 0x000fe400078810ff */
[----:B------:R-:W-:Y:S02]  /*7950*/  LEA.HI.X.SX32 R141, R141, R0, 0x2, P3 ;  /* 0x000000008d8d7211 */ /* 0x000fe400018f16ff */
        /* <DEDUP_REMOVED lines=103> */
[----:B-1----:R-:W-:Y:S02]  /*7fd0*/  LEA R50, P0, R236, R4, 0x2 ;  /* 0x00000004ec327211 */ /* 0x002fe400078010ff */
[----:B------:R-:W-:Y:S02]  /*7fe0*/  LEA.HI.X.SX32 R217, R217, R0, 0x2, P6 ;  /* 0x00000000d9d97211 */ /* 0x000fe400030f16ff */
[-C--:B------:R-:W-:Y:S02]  /*7ff0*/  LEA R224, P1, R225, R4.reuse, 0x2 ;  /* 0x00000004e1e07211 */ /* 0x080fe400078210ff */
[----:B---3--:R-:W-:Y:S02]  /*8000*/  LEA R40, P6, R234, R4, 0x2 ;  /* 0x00000004ea287211 */ /* 0x008fe400078c10ff */
[----:B------:R-:W-:Y:S02]  /*8010*/  LEA.HI.X.SX32 R211, R211, R0, 0x2, P5 ;  /* 0x00000000d3d37211 */ /* 0x000fe400028f16ff */
[----:B----4-:R-:W-:-:S02]  /*8020*/  LEA R76, P5, R13, R4, 0x2 ;  /* 0x000000040d4c7211 */ /* 0x010fc400078a10ff */
[----:B------:R-:W-:Y:S02]  /*8030*/  LEA.HI.X.SX32 R31, R31, R0, 0x2, P4 ;  /* 0x000000001f1f7211 */ /* 0x000fe400020f16ff */
[----:B------:R-:W-:Y:S02]  /*8040*/  LEA R36, P4, R11, R4, 0x2 ;  /* 0x000000040b247211 */ /* 0x000fe400078810ff */
[----:B------:R-:W-:Y:S02]  /*8050*/  LEA.HI.X.SX32 R29, R29, R0, 0x2, P3 ;  /* 0x000000001d1d7211 */ /* 0x000fe400018f16ff */
[----:B--2---:R-:W-:Y:S02]  /*8060*/  LEA R56, P3, R9, R4, 0x2 ;  /* 0x0000000409387211 */ /* 0x004fe400078610ff */
[-C--:B------:R-:W-:Y:S02]  /*8070*/  LEA.HI.X.SX32 R215, R215, R0.reuse, 0x2, P2 ;  /* 0x00000000d7d77211 */ /* 0x080fe400010f16ff */
[----:B------:R-:W-:-:S02]  /*8080*/  LEA.HI.X.SX32 R51, R236, R0, 0x2, P0 ;  /* 0x00000000ec337211 */ /* 0x000fc400000f16ff */
[----:B------:R-:W-:Y:S02]  /*8090*/  LEA R84, P2, R5, R4, 0x2 ;  /* 0x0000000405547211 */ /* 0x000fe400078410ff */
[-C--:B------:R-:W-:Y:S01]  /*80a0*/  LEA.HI.X.SX32 R225, R225, R0.reuse, 0x2, P1 ;  /* 0x00000000e1e17211 */ /* 0x080fe200008f16ff */
[----:B------:R-:W-:Y:S01]  /*80b0*/  STL.64 [R1+0x3c8], R50 ;  /* 0x0003c83201007387 */ /* 0x000fe20000100a00 */
[----:B------:R-:W-:Y:S02]  /*80c0*/  LEA.HI.X.SX32 R41, R234, R0, 0x2, P6 ;  /* 0x00000000ea297211 */ /* 0x000fe400030f16ff */
[----:B------:R-:W-:Y:S02]  /*80d0*/  LEA R46, P1, R10, R4, 0x2 ;  /* 0x000000040a2e7211 */ /* 0x000fe400078210ff */
[----:B------:R-:W-:Y:S01]  /*80e0*/  LEA.HI.X.SX32 R77, R13, R0, 0x2, P5 ;  /* 0x000000000d4d7211 */ /* 0x000fe200028f16ff */
[----:B------:R-:W-:Y:S01]  /*80f0*/  STL.64 [R1+0x3d0], R40 ;  /* 0x0003d02801007387 */ /* 0x000fe20000100a00 */
[----:B------:R-:W-:-:S02]  /*8100*/  LEA R6, P0, R12, R4, 0x2 ;  /* 0x000000040c067211 */ /* 0x000fc400078010ff */
[----:B------:R-:W-:Y:S01]  /*8110*/  LEA.HI.X.SX32 R37, R11, R0, 0x2, P4 ;  /* 0x000000000b257211 */ /* 0x000fe200020f16ff */
[----:B------:R-:W-:Y:S01]  /*8120*/  STL.64 [R1+0x3d8], R76 ;  /* 0x0003d84c01007387 */ /* 0x000fe20000100a00 */
[----:B------:R-:W-:Y:S02]  /*8130*/  LEA R54, P6, R235, R4, 0x2 ;  /* 0x00000004eb367211 */ /* 0x000fe400078c10ff */
[----:B------:R-:W-:Y:S01]  /*8140*/  LEA.HI.X.SX32 R57, R9, R0, 0x2, P3 ;  /* 0x0000000009397211 */ /* 0x000fe200018f16ff */
[----:B------:R1:W-:Y:S01]  /*8150*/  STL.64 [R1+0x3e0], R36 ;  /* 0x0003e02401007387 */ /* 0x0003e20000100a00 */
[----:B------:R-:W-:Y:S01]  /*8160*/  LEA R100, P5, R238, R4, 0x2 ;  /* 0x00000004ee647211 */ /* 0x000fe200078a10ff */
[----:B------:R-:W2:Y:S01]  /*8170*/  LDC R9, c[0x0][0x230] ;  /* 0x00008c00ff097b82 */ /* 0x000ea20000000800 */
[----:B------:R-:W-:Y:S01]  /*8180*/  LEA.HI.X.SX32 R85, R5, R0, 0x2, P2 ;  /* 0x0000000005557211 */ /* 0x000fe200010f16ff */
[----:B------:R-:W-:Y:S01]  /*8190*/  STL.64 [R1+0x3e8], R56 ;  /* 0x0003e83801007387 */ /* 0x000fe20000100a00 */
[----:B------:R-:W-:-:S02]  /*81a0*/  LEA R64, P3, R240, R4, 0x2 ;  /* 0x00000004f0407211 */ /* 0x000fc400078610ff */
[-C--:B------:R-:W-:Y:S01]  /*81b0*/  LEA.HI.X.SX32 R47, R10, R0.reuse, 0x2, P1 ;  /* 0x000000000a2f7211 */ /* 0x080fe200008f16ff */
[----:B------:R-:W-:Y:S01]  /*81c0*/  STL.64 [R1+0x3f0], R84 ;  /* 0x0003f05401007387 */ /* 0x000fe20000100a00 */
[-C--:B------:R-:W-:Y:S01]  /*81d0*/  LEA.HI.X.SX32 R7, R12, R0.reuse, 0x2, P0 ;  /* 0x000000000c077211 */ /* 0x080fe200000f16ff */
[----:B------:R-:W3:Y:S01]  /*81e0*/  LDC R5, c[0x0][0x230] ;  /* 0x00008c00ff057b82 */ /* 0x000ee20000000800 */
[-C--:B------:R-:W-:Y:S01]  /*81f0*/  LEA.HI.X.SX32 R55, R235, R0.reuse, 0x2, P6 ;  /* 0x00000000eb377211 */ /* 0x080fe200030f16ff */
[----:B------:R-:W-:Y:S01]  /*8200*/  STL.64 [R1+0x3f8], R46 ;  /* 0x0003f82e01007387 */ /* 0x000fe20000100a00 */
[-C--:B------:R-:W-:Y:S02]  /*8210*/  LEA.HI.X.SX32 R101, R238, R0.reuse, 0x2, P5 ;  /* 0x00000000ee657211 */ /* 0x080fe400028f16ff */
[----:B------:R-:W-:Y:S01]  /*8220*/  LEA.HI.X.SX32 R65, R240, R0, 0x2, P3 ;  /* 0x00000000f0417211 */ /* 0x000fe200018f16ff */
[----:B------:R4:W-:Y:S01]  /*8230*/  STL.64 [R1+0x400], R6 ;  /* 0x0004000601007387 */ /* 0x0009e20000100a00 */
[-C--:B------:R-:W-:Y:S01]  /*8240*/  LEA R60, P4, R239, R4.reuse, 0x2 ;  /* 0x00000004ef3c7211 */ /* 0x080fe200078810ff */
[----:B------:R-:W2:Y:S01]  /*8250*/  LDC R10, c[0x0][0x230] ;  /* 0x00008c00ff0a7b82 */ /* 0x000ea20000000800 */
[----:B------:R-:W-:Y:S01]  /*8260*/  LEA R38, P2, R247, R4, 0x2 ;  /* 0x00000004f7267211 */ /* 0x000fe200078410ff */
[----:B------:R-:W-:Y:S01]  /*8270*/  STL.64 [R1+0x408], R54 ;  /* 0x0004083601007387 */ /* 0x000fe20000100a00 */
[----:B------:R-:W-:-:S02]  /*8280*/  LEA.HI.X.SX32 R61, R239, R0, 0x2, P4 ;  /* 0x00000000ef3d7211 */ /* 0x000fc400020f16ff */
[-C--:B------:R-:W-:Y:S01]  /*8290*/  LEA R66, P1, R246, R4.reuse, 0x2 ;  /* 0x00000004f6427211 */ /* 0x080fe200078210ff */
[----:B------:R-:W-:Y:S01]  /*82a0*/  STL.64 [R1+0x410], R100 ;  /* 0x0004106401007387 */ /* 0x000fe20000100a00 */
[-C--:B------:R-:W-:Y:S02]  /*82b0*/  LEA R48, P0, R245, R4.reuse, 0x2 ;  /* 0x00000004f5307211 */ /* 0x080fe400078010ff */
[-C--:B-1----:R-:W-:Y:S01]  /*82c0*/  LEA R36, P5, R243, R4.reuse, 0x2 ;  /* 0x00000004f3247211 */ /* 0x082fe200078a10ff */
[----:B------:R1:W-:Y:S01]  /*82d0*/  STL.64 [R1+0x420], R64 ;  /* 0x0004204001007387 */ /* 0x0003e20000100a00 */
[-C--:B----4-:R-:W-:Y:S02]  /*82e0*/  LEA R6, P6, R244, R4.reuse, 0x2 ;  /* 0x00000004f4067211 */ /* 0x090fe400078c10ff */
[----:B------:R-:W-:Y:S01]  /*82f0*/  LEA R112, P4, R242, R4, 0x2 ;  /* 0x00000004f2707211 */ /* 0x000fe200078810ff */
[----:B------:R-:W-:Y:S01]  /*8300*/  STL.64 [R1+0x418], R60 ;  /* 0x0004183c01007387 */ /* 0x000fe20000100a00 */
[----:B------:R-:W-:-:S02]  /*8310*/  LEA.HI.X.SX32 R39, R247, R0, 0x2, P2 ;  /* 0x00000000f7277211 */ /* 0x000fc400010f16ff */
[-C--:B------:R-:W-:Y:S02]  /*8320*/  LEA.HI.X.SX32 R67, R246, R0.reuse, 0x2, P1 ;  /* 0x00000000f6437211 */ /* 0x080fe400008f16ff */
[-C--:B------:R-:W-:Y:S01]  /*8330*/  LEA.HI.X.SX32 R49, R245, R0.reuse, 0x2, P0 ;  /* 0x00000000f5317211 */ /* 0x080fe200000f16ff */
[----:B------:R-:W-:Y:S01]  /*8340*/  STL.64 [R1+0x428], R38 ;  /* 0x0004282601007387 */ /* 0x000fe20000100a00 */
[----:B------:R-:W-:Y:S02]  /*8350*/  LEA.HI.X.SX32 R7, R244, R0, 0x2, P6 ;  /* 0x00000000f4077211 */ /* 0x000fe400030f16ff */
[----:B-1----:R-:W-:Y:S01]  /*8360*/  LEA R64, P3, R241, R4, 0x2 ;  /* 0x00000004f1407211 */ /* 0x002fe200078610ff */
[----:B------:R-:W-:Y:S01]  /*8370*/  VIADD R4, R2, 0xfffffffa ;  /* 0xfffffffa02047836 */ /* 0x000fe20000000000 */
[-C--:B------:R-:W-:Y:S01]  /*8380*/  LEA.HI.X.SX32 R37, R243, R0.reuse, 0x2, P5 ;  /* 0x00000000f3257211 */ /* 0x080fe200028f16ff */
[----:B------:R-:W-:Y:S01]  /*8390*/  STL.64 [R1+0x430], R66 ;  /* 0x0004304201007387 */ /* 0x000fe20000100a00 */
[----:B------:R-:W-:-:S02]  /*83a0*/  LEA.HI.X.SX32 R113, R242, R0, 0x2, P4 ;  /* 0x00000000f2717211 */ /* 0x000fc400020f16ff */
[----:B------:R-:W-:Y:S01]  /*83b0*/  LEA.HI.X.SX32 R65, R241, R0, 0x2, P3 ;  /* 0x00000000f1417211 */ /* 0x000fe200018f16ff */
[----:B------:R1:W-:Y:S01]  /*83c0*/  STL.64 [R1+0x440], R6 ;  /* 0x0004400601007387 */ /* 0x0003e20000100a00 */
[----:B------:R-:W-:Y:S02]  /*83d0*/  IADD3 R0, R2, -0x3, RZ ;  /* 0xfffffffd02007810 */ /* 0x000fe40007ffe0ff */
[C---:B------:R-:W-:Y:S01]  /*83e0*/  LEA R234, P1, R15.reuse, UR6, 0x2 ;  /* 0x000000060fea7c11 */ /* 0x040fe2000f8210ff */
[----:B------:R-:W-:Y:S01]  /*83f0*/  STL.64 [R1+0x438], R48 ;  /* 0x0004383001007387 */ /* 0x000fe20000100a00 */
[----:B------:R-:W-:Y:S01]  /*8400*/  ISETP.GE.U32.AND P2, PT, R0, 0x7fffffbe, PT ;  /* 0x7fffffbe0000780c */ /* 0x000fe20003f46070 */
[----:B------:R-:W-:Y:S01]  /*8410*/  VIADD R0, R2, 0xfffffffc ;  /* 0xfffffffc02007836 */ /* 0x000fe20000000000 */
[----:B------:R-:W-:Y:S01]  /*8420*/  LEA.HI.X.SX32 R235, R15, UR7, 0x2, P1 ;  /* 0x000000070feb7c11 */ /* 0x000fe200088f16ff */
[----:B------:R-:W-:Y:S01]  /*8430*/  STL.64 [R1+0x448], R36 ;  /* 0x0004482401007387 */ /* 0x000fe20000100a00 */
[----:B------:R-:W-:Y:S01]  /*8440*/  LEA R236, P1, R3, UR6, 0x2 ;  /* 0x0000000603ec7c11 */ /* 0x000fe2000f8210ff */
[----:B------:R-:W4:Y:S01]  /*8450*/  LDC R15, c[0x0][0x230] ;  /* 0x00008c00ff0f7b82 */ /* 0x000f220000000800 */
[----:B------:R-:W-:Y:S01]  /*8460*/  ISETP.GE.U32.AND P0, PT, R0, 0x7fffffbd, PT ;  /* 0x7fffffbd0000780c */ /* 0x000fe20003f06070 */
[----:B------:R-:W-:Y:S01]  /*8470*/  VIADD R0, R2, 0xfffffffb ;  /* 0xfffffffb02007836 */ /* 0x000fe20000000000 */
[----:B------:R-:W-:Y:S01]  /*8480*/  ISETP.GE.U32.AND P4, PT, R249, 0x7fffffc0, PT ;  /* 0x7fffffc0f900780c */ /* 0x000fe20003f86070 */
[----:B------:R-:W-:Y:S01]  /*8490*/  IMAD.WIDE R12, R232, 0x4, R234 ;  /* 0x00000004e80c7825 */ /* 0x000fe200078e02ea */
[----:B------:R-:W-:Y:S01]  /*84a0*/  ISETP.GE.U32.AND P6, PT, R248, 0x7fffffbf, PT ;  /* 0x7fffffbff800780c */ /* 0x000fe20003fc6070 */
[----:B------:R-:W-:Y:S01]  /*84b0*/  STL.64 [R1+0x458], R112 ;  /* 0x0004587001007387 */ /* 0x000fe20000100a00 */
[----:B------:R-:W-:-:S02]  /*84c0*/  ISETP.GE.U32.AND P5, PT, R0, 0x7fffffbc, PT ;  /* 0x7fffffbc0000780c */ /* 0x000fc40003fa6070 */
[----:B------:R-:W-:Y:S01]  /*84d0*/  SHF.L.U32 R0, R233, 0x4, RZ ;  /* 0x00000004e9007819 */ /* 0x000fe200000006ff */
[----:B------:R-:W-:Y:S01]  /*84e0*/  STL.64 [R1+0x450], R64 ;  /* 0x0004504001007387 */ /* 0x000fe20000100a00 */
[----:B------:R-:W-:Y:S01]  /*84f0*/  LEA.HI.X.SX32 R237, R3, UR7, 0x2, P1 ;  /* 0x0000000703ed7c11 */ /* 0x000fe200088f16ff */
[----:B------:R-:W-:Y:S01]  /*8500*/  VIADD R3, R2, 0xfffffff9 ;  /* 0xfffffff902037836 */ /* 0x000fe20000000000 */
[----:B------:R-:W-:Y:S01]  /*8510*/  LOP3.LUT R0, R0, 0x70, RZ, 0xc0, !PT ;  /* 0x0000007000007812 */ /* 0x000fe200078ec0ff */
[----:B------:R2:W-:Y:S01]  /*8520*/  STL.64 [R1+0x3c0], R12 ;  /* 0x0003c00c01007387 */ /* 0x0005e20000100a00 */
[----:B------:R-:W-:Y:S01]  /*8530*/  ISETP.GE.U32.AND P3, PT, R4, 0x7fffffbb, PT ;  /* 0x7fffffbb0400780c */ /* 0x000fe20003f66070 */
[----:B-1----:R-:W-:Y:S01]  /*8540*/  IMAD.WIDE R6, R232, 0x4, R236 ;  /* 0x00000004e8067825 */ /* 0x002fe200078e02ec */
[----:B------:R-:W-:Y:S02]  /*8550*/  LEA R0, R251, R0, 0x7 ;  /* 0x00000000fb007211 */ /* 0x000fe400078e38ff */
[----:B------:R-:W-:Y:S01]  /*8560*/  ISETP.GE.U32.AND P1, PT, R3, 0x7fffffba, PT ;  /* 0x7fffffba0300780c */ /* 0x000fe20003f26070 */
[----:B------:R-:W-:Y:S01]  /*8570*/  VIADD R3, R2, 0xfffffff8 ;  /* 0xfffffff802037836 */ /* 0x000fe20000000000 */
[----:B---3--:R-:W-:Y:S01]  /*8580*/  IADD3 R4, R5, -0x21, RZ ;  /* 0xffffffdf05047810 */ /* 0x008fe20007ffe0ff */
[----:B------:R-:W-:Y:S01]  /*8590*/  VIADD R11, R0, UR8 ;  /* 0x00000008000b7c36 */ /* 0x000fe20008000000 */
[----:B------:R-:W1:Y:S01]  /*85a0*/  LDC R5, c[0x0][0x230] ;  /* 0x00008c00ff057b82 */ /* 0x000e620000000800 */
[----:B------:R-:W-:-:S03]  /*85b0*/  VIADD R233, R2, 0x3f ;  /* 0x0000003f02e97836 */ /* 0x000fc60000000000 */
[----:B------:R-:W-:Y:S01]  /*85c0*/  @!PT LDS RZ, [RZ] ;  /* 0x00000000fffff984 */ /* 0x000fe20000000800 */
[----:B------:R-:W-:Y:S01]  /*85d0*/  @!PT LDS RZ, [RZ] ;  /* 0x00000000fffff984 */ /* 0x000fe20000000800 */
[----:B------:R-:W-:Y:S01]  /*85e0*/  @!PT LDS RZ, [RZ] ;  /* 0x00000000fffff984 */ /* 0x000fe20000000800 */
[----:B------:R-:W-:Y:S04]  /*85f0*/  LDGSTS.E [R11], desc[UR10][R234.64], !P4 ;  /* 0x00000000ea0b7fae */ /* 0x000fe8000e12184a */
[----:B------:R-:W-:Y:S01]  /*8600*/  LDGSTS.E [R11+0x4000], desc[UR10][R236.64], !P4 ;  /* 0x04000000ec0b7fae */ /* 0x000fe2000e12184a */
[----:B------:R-:W-:Y:S01]  /*8610*/  ISETP.GE.U32.AND P4, PT, R3, 0x7fffffb9, PT ;  /* 0x7fffffb90300780c */ /* 0x000fe20003f86070 */
[----:B------:R-:W-:Y:S02]  /*8620*/  IMAD.SHL.U32 R3, R232, 0x2, RZ ;  /* 0x00000002e8037824 */ /* 0x000fe400078e00ff */
[----:B------:R3:W-:Y:S02]  /*8630*/  LDGSTS.E [R11+0x4], desc[UR10][R12.64], !P6 ;  /* 0x000040000c0b7fae */ /* 0x0007e4000f12184a */
[----:B------:R-:W-:-:S02]  /*8640*/  IMAD.WIDE R242, R3, 0x4, R234 ;  /* 0x0000000403f27825 */ /* 0x000fc400078e02ea */
[----:B------:R-:W-:Y:S01]  /*8650*/  LDGSTS.E [R11+0x4004], desc[UR10][R6.64], !P6 ;  /* 0x04004000060b7fae */ /* 0x000fe2000f12184a */
[----:B------:R-:W-:Y:S01]  /*8660*/  ISETP.GE.U32.AND P6, PT, R4, 0x7fffffa0, PT ;  /* 0x7fffffa00400780c */ /* 0x000fe20003fc6070 */
[----:B------:R-:W-:Y:S02]  /*8670*/  IMAD R4, R232, 0x3, RZ ;  /* 0x00000003e8047824 */ /* 0x000fe400078e02ff */
[----:B------:R-:W-:Y:S01]  /*8680*/  IMAD.WIDE R240, R3, 0x4, R236 ;  /* 0x0000000403f07825 */ /* 0x000fe200078e02ec */
[----:B------:R4:W-:Y:S03]  /*8690*/  LDGSTS.E [R11+0x8], desc[UR10][R242.64], !P2 ;  /* 0x00008000f20b7fae */ /* 0x0009e6000d12184a */
[----:B--2---:R-:W-:Y:S01]  /*86a0*/  VIADD R3, R9, 0xffffffde ;  /* 0xffffffde09037836 */ /* 0x004fe20000000000 */
[----:B------:R2:W-:Y:S01]  /*86b0*/  LDGSTS.E [R11+0x4008], desc[UR10][R240.64], !P2 ;  /* 0x04008000f00b7fae */ /* 0x0005e2000d12184a */
[C---:B------:R-:W-:Y:S01]  /*86c0*/  IMAD.WIDE R238, R4.reuse, 0x4, R234 ;  /* 0x0000000404ee7825 */ /* 0x040fe200078e02ea */
[----:B------:R-:W1:Y:S02]  /*86d0*/  LDC R9, c[0x0][0x230] ;  /* 0x00008c00ff097b82 */ /* 0x000e640000000800 */
[----:B------:R-:W-:Y:S01]  /*86e0*/  ISETP.GE.U32.AND P2, PT, R3, 0x7fffff9f, PT ;  /* 0x7fffff9f0300780c */ /* 0x000fe20003f46070 */
[----:B---3--:R-:W-:Y:S01]  /*86f0*/  IMAD.WIDE R12, R4, 0x4, R236 ;  /* 0x00000004040c7825 */ /* 0x008fe200078e02ec */
[----:B------:R-:W-:Y:S01]  /*8700*/  IADD3 R4, R10, -0x23, RZ ;  /* 0xffffffdd0a047810 */ /* 0x000fe20007ffe0ff */
[----:B------:R3:W-:Y:S02]  /*8710*/  LDGSTS.E [R11+0xc], desc[UR10][R238.64], !P0 ;  /* 0x0000c000ee0b7fae */ /* 0x0007e4000c12184a */
[----:B------:R-:W-:Y:S01]  /*8720*/  IMAD.SHL.U32 R3, R232, 0x20, RZ ;  /* 0x00000020e8037824 */ /* 0x000fe200078e00ff */
[----:B------:R-:W1:Y:S01]  /*8730*/  LDC R10, c[0x0][0x230] ;  /* 0x00008c00ff0a7b82 */ /* 0x000e620000000800 */
[----:B------:R3:W-:Y:S01]  /*8740*/  LDGSTS.E [R11+0x400c], desc[UR10][R12.64], !P0 ;  /* 0x0400c0000c0b7fae */ /* 0x0007e2000c12184a */
[----:B------:R-:W-:Y:S01]  /*8750*/  ISETP.GE.U32.AND P0, PT, R4, 0x7fffff9e, PT ;  /* 0x7fffff9e0400780c */ /* 0x000fe20003f06070 */
[----:B------:R-:W-:-:S02]  /*8760*/  IMAD R4, R232, 0x21, RZ ;  /* 0x00000021e8047824 */ /* 0x000fc400078e02ff */
[----:B------:R4:W-:Y:S04]  /*8770*/  STL.64 [R1+0x3b0], R242 ;  /* 0x0003b0f201007387 */ /* 0x0009e80000100a00 */
[----:B------:R2:W-:Y:S04]  /*8780*/  STL.64 [R1+0x3a8], R240 ;  /* 0x0003a8f001007387 */ /* 0x0005e80000100a00 */
[----:B------:R3:W-:Y:S01]  /*8790*/  STL.64 [R1+0x3a0], R238 ;  /* 0x0003a0ee01007387 */ /* 0x0007e20000100a00 */
[----:B----4-:R-:W-:-:S03]  /*87a0*/  IMAD.WIDE R242, R3, 0x4, R234 ;  /* 0x0000000403f27825 */ /* 0x010fc600078e02ea */
[----:B------:R4:W-:Y:S01]  /*87b0*/  STL.64 [R1+0x398], R12 ;  /* 0x0003980c01007387 */ /* 0x0009e20000100a00 */
[----:B--2---:R-:W-:-:S03]  /*87c0*/  IMAD.WIDE R240, R3, 0x4, R236 ;  /* 0x0000000403f07825 */ /* 0x004fc600078e02ec */
[----:B------:R-:W-:Y:S01]  /*87d0*/  LDGSTS.E [R11+0x8000], desc[UR10][R242.64], !P6 ;  /* 0x08000000f20b7fae */ /* 0x000fe2000f12184a */
[----:B------:R-:W-:-:S03]  /*87e0*/  VIADD R3, R2, 0xfffffff7 ;  /* 0xfffffff702037836 */ /* 0x000fc60000000000 */
[----:B------:R-:W-:Y:S01]  /*87f0*/  LDGSTS.E [R11+0xc000], desc[UR10][R240.64], !P6 ;  /* 0x0c000000f00b7fae */ /* 0x000fe2000f12184a */
[----:B---3--:R-:W-:Y:S01]  /*8800*/  IMAD.WIDE R238, R4, 0x4, R234 ;  /* 0x0000000404ee7825 */ /* 0x008fe200078e02ea */
[----:B------:R-:W-:-:S03]  /*8810*/  ISETP.GE.U32.AND P6, PT, R3, 0x7fffffb8, PT ;  /* 0x7fffffb80300780c */ /* 0x000fc60003fc6070 */
[----:B----4-:R-:W-:Y:S01]  /*8820*/  IMAD.WIDE R12, R4, 0x4, R236 ;  /* 0x00000004040c7825 */ /* 0x010fe200078e02ec */
[----:B-1----:R-:W-:Y:S01]  /*8830*/  IADD3 R4, R5, -0x24, RZ ;  /* 0xffffffdc05047810 */ /* 0x002fe20007ffe0ff */
[----:B------:R1:W-:Y:S01]  /*8840*/  LDGSTS.E [R11+0x8004], desc[UR10][R238.64], !P2 ;  /* 0x08004000ee0b7fae */ /* 0x0003e2000d12184a */
[----:B------:R-:W2:Y:S01]  /*8850*/  LDC R5, c[0x0][0x230] ;  /* 0x00008c00ff057b82 */ /* 0x000ea20000000800 */
[----:B------:R-:W-:Y:S02]  /*8860*/  IMAD R3, R232, 0x22, RZ ;  /* 0x00000022e8037824 */ /* 0x000fe400078e02ff */
[----:B------:R-:W-:Y:S04]  /*8870*/  STL.64 [R1+0x350], R242 ;  /* 0x000350f201007387 */ /* 0x000fe80000100a00 */
[----:B------:R3:W-:Y:S01]  /*8880*/  LDGSTS.E [R11+0xc004], desc[UR10][R12.64], !P2 ;  /* 0x0c0040000c0b7fae */ /* 0x0007e2000d12184a */
[----:B------:R-:W-:Y:S01]  /*8890*/  ISETP.GE.U32.AND P2, PT, R4, 0x7fffff9d, PT ;  /* 0x7fffff9d0400780c */ /* 0x000fe20003f46070 */
[----:B------:R-:W-:-:S02]  /*88a0*/  VIADD R4, R2, 0xfffffff6 ;  /* 0xfffffff602047836 */ /* 0x000fc40000000000 */
[----:B------:R-:W-:Y:S04]  /*88b0*/  STL.64 [R1+0x348], R240 ;  /* 0x000348f001007387 */ /* 0x000fe80000100a00 */
[----:B------:R1:W-:Y:S04]  /*88c0*/  STL.64 [R1+0x340], R238 ;  /* 0x000340ee01007387 */ /* 0x0003e80000100a00 */
[----:B------:R3:W-:Y:S01]  /*88d0*/  STL.64 [R1+0x338], R12 ;  /* 0x0003380c01007387 */ /* 0x0007e20000100a00 */
[----:B-1----:R-:W-:-:S04]  /*88e0*/  IMAD.WIDE R238, R3, 0x4, R234 ;  /* 0x0000000403ee7825 */ /* 0x002fc800078e02ea */
[----:B---3--:R-:W-:Y:S01]  /*88f0*/  IMAD.WIDE R12, R3, 0x4, R236 ;  /* 0x00000004030c7825 */ /* 0x008fe200078e02ec */
[----:B------:R1:W-:Y:S03]  /*8900*/  STL.64 [R1+0x330], R238 ;  /* 0x000330ee01007387 */ /* 0x0003e60000100a00 */
[----:B------:R-:W-:Y:S01]  /*8910*/  IMAD R3, R232, 0x23, RZ ;  /* 0x00000023e8037824 */ /* 0x000fe200078e02ff */
[----:B------:R1:W-:Y:S03]  /*8920*/  LDGSTS.E [R11+0x8008], desc[UR10][R238.64], !P0 ;  /* 0x08008000ee0b7fae */ /* 0x0003e6000c12184a */
[----:B------:R-:W-:Y:S01]  /*8930*/  IMAD.WIDE R240, R3, 0x4, R234 ;  /* 0x0000000403f07825 */ /* 0x000fe200078e02ea */
[----:B------:R3:W-:Y:S04]  /*8940*/  STL.64 [R1+0x328], R12 ;  /* 0x0003280c01007387 */ /* 0x0007e80000100a00 */
[----:B------:R3:W-:Y:S01]  /*8950*/  LDGSTS.E [R11+0xc008], desc[UR10][R12.64], !P0 ;  /* 0x0c0080000c0b7fae */ /* 0x0007e2000c12184a */
[----:B------:R-:W-:-:S02]  /*8960*/  ISETP.GE.U32.AND P0, PT, R4, 0x7fffffb7, PT ;  /* 0x7fffffb70400780c */ /* 0x000fc40003f06070 */
[----:B------:R-:W-:Y:S01]  /*8970*/  IADD3 R4, R2, -0xb, RZ ;  /* 0xfffffff502047810 */ /* 0x000fe20007ffe0ff */
[----:B-1----:R-:W-:Y:S01]  /*8980*/  IMAD.WIDE R238, R3, 0x4, R236 ;  /* 0x0000000403ee7825 */ /* 0x002fe200078e02ec */
[----:B------:R1:W-:Y:S03]  /*8990*/  STL.64 [R1+0x1e0], R240 ;  /* 0x0001e0f001007387 */ /* 0x0003e60000100a00 */
[----:B------:R-:W-:Y:S01]  /*89a0*/  IMAD.SHL.U32 R3, R232, 0x4, RZ ;  /* 0x00000004e8037824 */ /* 0x000fe200078e00ff */
[----:B------:R1:W-:Y:S01]  /*89b0*/  LDGSTS.E [R11+0x800c], desc[UR10][R240.64], !P2 ;  /* 0x0800c000f00b7fae */ /* 0x0003e2000d12184a */
[----:B---3--:R-:W-:-:S03]  /*89c0*/  LOP3.LUT R12, R0, 0x10, RZ, 0x3c, !PT ;  /* 0x00000010000c7812 */ /* 0x008fc600078e3cff */
[----:B------:R3:W-:Y:S01]  /*89d0*/  STL.64 [R1+0x1d8], R238 ;  /* 0x0001d8ee01007387 */ /* 0x0007e20000100a00 */
[----:B------:R-:W4:Y:S03]  /*89e0*/  LDC R13, c[0x0][0x230] ;  /* 0x00008c00ff0d7b82 */ /* 0x000f260000000800 */
[----:B------:R3:W-:Y:S01]  /*89f0*/  LDGSTS.E [R11+0xc00c], desc[UR10][R238.64], !P2 ;  /* 0x0c00c000ee0b7fae */ /* 0x0007e2000d12184a */
[----:B------:R-:W-:Y:S01]  /*8a00*/  VIADD R12, R12, UR8 ;  /* 0x000000080c0c7c36 */ /* 0x000fe20008000000 */
[----:B------:R-:W-:Y:S01]  /*8a10*/  ISETP.GE.U32.AND P2, PT, R4, 0x7fffffb6, PT ;  /* 0x7fffffb60400780c */ /* 0x000fe20003f46070 */
[----:B------:R-:W-:Y:S02]  /*8a20*/  VIADD R4, R2, 0xfffffff4 ;  /* 0xfffffff402047836 */ /* 0x000fe40000000000 */
[----:B-1----:R-:W-:-:S05]  /*8a30*/  IMAD.WIDE R240, R3, 0x4, R234 ;  /* 0x0000000403f07825 */ /* 0x002fca00078e02ea */
[----:B------:R1:W-:Y:S01]  /*8a40*/  LDGSTS.E [R12], desc[UR10][R240.64], !P5 ;  /* 0x00000000f00c7fae */ /* 0x0003e2000e92184a */
[----:B---3--:R-:W-:-:S03]  /*8a50*/  IMAD.WIDE R238, R3, 0x4, R236 ;  /* 0x0000000403ee7825 */ /* 0x008fc600078e02ec */
[----:B------:R1:W-:Y:S01]  /*8a60*/  STL.64 [R1+0x390], R240 ;  /* 0x000390f001007387 */ /* 0x0003e20000100a00 */
[----:B------:R-:W-:-:S03]  /*8a70*/  IMAD R3, R232, 0x5, RZ ;  /* 0x00000005e8037824 */ /* 0x000fc600078e02ff */
[----:B------:R3:W-:Y:S01]  /*8a80*/  LDGSTS.E [R12+0x4000], desc[UR10][R238.64], !P5 ;  /* 0x04000000ee0c7fae */ /* 0x0007e2000e92184a */
[----:B------:R-:W-:Y:S01]  /*8a90*/  ISETP.GE.U32.AND P5, PT, R4, 0x7fffffb5, PT ;  /* 0x7fffffb50400780c */ /* 0x000fe20003fa6070 */
[C---:B------:R-:W-:Y:S02]  /*8aa0*/  IMAD.WIDE R244, R3.reuse, 0x4, R234 ;  /* 0x0000000403f47825 */ /* 0x040fe400078e02ea */
[----:B------:R3:W-:Y:S02]  /*8ab0*/  STL.64 [R1+0x388], R238 ;  /* 0x000388ee01007387 */ /* 0x0007e40000100a00 */
[----:B------:R-:W-:Y:S01]  /*8ac0*/  IMAD.WIDE R242, R3, 0x4, R236 ;  /* 0x0000000403f27825 */ /* 0x000fe200078e02ec */
[----:B--2---:R-:W-:Y:S01]  /*8ad0*/  IADD3 R3, R5, -0x25, RZ ;  /* 0xffffffdb05037810 */ /* 0x004fe20007ffe0ff */
[----:B------:R2:W-:Y:S01]  /*8ae0*/  LDGSTS.E [R12+0x4], desc[UR10][R244.64], !P3 ;  /* 0x00004000f40c7fae */ /* 0x0005e2000d92184a */
[----:B------:R-:W4:Y:S01]  /*8af0*/  LDC R5, c[0x0][0x230] ;  /* 0x00008c00ff057b82 */ /* 0x000f220000000800 */
[----:B------:R-:W-:-:S02]  /*8b00*/  IMAD R4, R232, 0x6, RZ ;  /* 0x00000006e8047824 */ /* 0x000fc400078e02ff */
[----:B------:R2:W-:Y:S01]  /*8b10*/  LDGSTS.E [R12+0x4004], desc[UR10][R242.64], !P3 ;  /* 0x04004000f20c7fae */ /* 0x0005e2000d92184a */
[----:B------:R-:W-:Y:S01]  /*8b20*/  ISETP.GE.U32.AND P3, PT, R3, 0x7fffff9c, PT ;  /* 0x7fffff9c0300780c */ /* 0x000fe20003f66070 */
[C---:B-1----:R-:W-:Y:S02]  /*8b30*/  IMAD.WIDE R240, R4.reuse, 0x4, R234 ;  /* 0x0000000404f07825 */ /* 0x042fe400078e02ea */
[----:B------:R2:W-:Y:S02]  /*8b40*/  STL.64 [R1+0x380], R244 ;  /* 0x000380f401007387 */ /* 0x0005e40000100a00 */
[----:B---3--:R-:W-:Y:S02]  /*8b50*/  IMAD.WIDE R238, R4, 0x4, R236 ;  /* 0x0000000404ee7825 */ /* 0x008fe400078e02ec */
[----:B------:R1:W-:Y:S02]  /*8b60*/  LDGSTS.E [R12+0x8], desc[UR10][R240.64], !P1 ;  /* 0x00008000f00c7fae */ /* 0x0003e4000c92184a */
[----:B------:R-:W-:-:S02]  /*8b70*/  VIADD R4, R9, 0xffffffda ;  /* 0xffffffda09047836 */ /* 0x000fc40000000000 */
[----:B------:R-:W-:Y:S01]  /*8b80*/  IMAD R3, R232, 0x7, RZ ;  /* 0x00000007e8037824 */ /* 0x000fe200078e02ff */
[----:B------:R3:W-:Y:S01]  /*8b90*/  STL.64 [R1+0x378], R242 ;  /* 0x000378f201007387 */ /* 0x0007e20000100a00 */
[----:B------:R-:W4:Y:S02]  /*8ba0*/  LDC R9, c[0x0][0x230] ;  /* 0x00008c00ff097b82 */ /* 0x000f240000000800 */
[C---:B--2---:R-:W-:Y:S01]  /*8bb0*/  IMAD.WIDE R244, R3.reuse, 0x4, R234 ;  /* 0x0000000403f47825 */ /* 0x044fe200078e02ea */
[----:B------:R2:W-:Y:S01]  /*8bc0*/  LDGSTS.E [R12+0x4008], desc[UR10][R238.64], !P1 ;  /* 0x04008000ee0c7fae */ /* 0x0005e2000c92184a */
[----:B------:R-:W-:Y:S02]  /*8bd0*/  ISETP.GE.U32.AND P1, PT, R4, 0x7fffff9b, PT ;  /* 0x7fffff9b0400780c */ /* 0x000fe40003f26070 */
[----:B------:R-:W-:Y:S01]  /*8be0*/  IMAD R4, R232, 0x24, RZ ;  /* 0x00000024e8047824 */ /* 0x000fe200078e02ff */
[----:B------:R1:W-:Y:S01]  /*8bf0*/  STL.64 [R1+0x370], R240 ;  /* 0x000370f001007387 */ /* 0x0003e20000100a00 */
[----:B---3--:R-:W-:-:S03]  /*8c00*/  IMAD.WIDE R242, R3, 0x4, R236 ;  /* 0x0000000403f27825 */ /* 0x008fc600078e02ec */
[----:B------:R-:W-:Y:S01]  /*8c10*/  LDGSTS.E [R12+0xc], desc[UR10][R244.64], !P4 ;  /* 0x0000c000f40c7fae */ /* 0x000fe2000e12184a */
[----:B------:R-:W-:-:S03]  /*8c20*/  VIADD R3, R10, 0xffffffd9 ;  /* 0xffffffd90a037836 */ /* 0x000fc60000000000 */
[----:B------:R2:W-:Y:S01]  /*8c30*/  STL.64 [R1+0x368], R238 ;  /* 0x000368ee01007387 */ /* 0x0005e20000100a00 */
[----:B------:R-:W3:Y:S01]  /*8c40*/  LDC R10, c[0x0][0x230] ;  /* 0x00008c00ff0a7b82 */ /* 0x000ee20000000800 */
[----:B-1----:R-:W-:Y:S02]  /*8c50*/  IMAD.WIDE R240, R4, 0x4, R234 ;  /* 0x0000000404f07825 */ /* 0x002fe400078e02ea */
[----:B------:R-:W-:Y:S01]  /*8c60*/  LDGSTS.E [R12+0x400c], desc[UR10][R242.64], !P4 ;  /* 0x0400c000f20c7fae */ /* 0x000fe2000e12184a */
[----:B------:R-:W-:Y:S01]  /*8c70*/  ISETP.GE.U32.AND P4, PT, R3, 0x7fffff9a, PT ;  /* 0x7fffff9a0300780c */ /* 0x000fe20003f86070 */
[----:B------:R-:W-:Y:S02]  /*8c80*/  IMAD R3, R232, 0x25, RZ ;  /* 0x00000025e8037824 */ /* 0x000fe400078e02ff */
[----:B------:R-:W-:Y:S01]  /*8c90*/  STL.64 [R1+0x360], R244 ;  /* 0x000360f401007387 */ /* 0x000fe20000100a00 */
[----:B--2---:R-:W-:-:S03]  /*8ca0*/  IMAD.WIDE R238, R4, 0x4, R236 ;  /* 0x0000000404ee7825 */ /* 0x004fc600078e02ec */
[----:B------:R-:W-:Y:S01]  /*8cb0*/  STL.64 [R1+0x358], R242 ;  /* 0x000358f201007387 */ /* 0x000fe20000100a00 */
[----:B----4-:R-:W-:Y:S02]  /*8cc0*/  IADD3 R4, R13, -0x28, RZ ;  /* 0xffffffd80d047810 */ /* 0x010fe40007ffe0ff */
[----:B------:R-:W-:Y:S01]  /*8cd0*/  LOP3.LUT R13, R0, 0x20, RZ, 0x3c, !PT ;  /* 0x00000020000d7812 */ /* 0x000fe200078e3cff */
[----:B------:R1:W-:Y:S04]  /*8ce0*/  STL.64 [R1+0x1d0], R240 ;  /* 0x0001d0f001007387 */ /* 0x0003e80000100a00 */
[----:B------:R1:W-:Y:S01]  /*8cf0*/  LDGSTS.E [R12+0x8000], desc[UR10][R240.64], !P3 ;  /* 0x08000000f00c7fae */ /* 0x0003e2000d92184a */
[----:B------:R-:W-:-:S03]  /*8d00*/  VIADD R13, R13, UR8 ;  /* 0x000000080d0d7c36 */ /* 0x000fc60008000000 */
[----:B------:R2:W-:Y:S04]  /*8d10*/  STL.64 [R1+0x1c8], R238 ;  /* 0x0001c8ee01007387 */ /* 0x0005e80000100a00 */
[----:B------:R2:W-:Y:S01]  /*8d20*/  LDGSTS.E [R12+0xc000], desc[UR10][R238.64], !P3 ;  /* 0x0c000000ee0c7fae */ /* 0x0005e2000d92184a */
[----:B------:R-:W-:Y:S01]  /*8d30*/  ISETP.GE.U32.AND P3, PT, R4, 0x7fffff99, PT ;  /* 0x7fffff990400780c */ /* 0x000fe20003f66070 */
[----:B------:R-:W-:Y:S02]  /*8d40*/  IMAD R4, R232, 0x26, RZ ;  /* 0x00000026e8047824 */ /* 0x000fe400078e02ff */
[----:B-1----:R-:W-:-:S05]  /*8d50*/  IMAD.WIDE R240, R3, 0x4, R234 ;  /* 0x0000000403f07825 */ /* 0x002fca00078e02ea */
[----:B------:R1:W-:Y:S01]  /*8d60*/  LDGSTS.E [R12+0x8004], desc[UR10][R240.64], !P1 ;  /* 0x08004000f00c7fae */ /* 0x0003e2000c92184a */
[----:B--2---:R-:W-:-:S03]  /*8d70*/  IMAD.WIDE R238, R3, 0x4, R236 ;  /* 0x0000000403ee7825 */ /* 0x004fc600078e02ec */
[----:B------:R1:W-:Y:S01]  /*8d80*/  STL.64 [R1+0x1c0], R240 ;  /* 0x0001c0f001007387 */ /* 0x0003e20000100a00 */
[----:B------:R-:W-:-:S03]  /*8d90*/  VIADD R3, R2, 0xfffffff3 ;  /* 0xfffffff302037836 */ /* 0x000fc60000000000 */
[----:B------:R2:W-:Y:S01]  /*8da0*/  LDGSTS.E [R12+0xc004], desc[UR10][R238.64], !P1 ;  /* 0x0c004000ee0c7fae */ /* 0x0005e2000c92184a */
[----:B------:R-:W-:-:S03]  /*8db0*/  ISETP.GT.AND P1, PT, R233, 0x3f, PT ;  /* 0x0000003fe900780c */ /* 0x000fc60003f24270 */
[----:B------:R2:W-:Y:S01]  /*8dc0*/  STL.64 [R1+0x1b8], R238 ;  /* 0x0001b8ee01007387 */ /* 0x0005e20000100a00 */
[----:B------:R-:W-:Y:S02]  /*8dd0*/  SEL R2, RZ, 0x4, !P1 ;  /* 0x00000004ff027807 */ /* 0x000fe40004800000 */
[----:B------:R-:W-:Y:S01]  /*8de0*/  ISETP.GE.AND P1, PT, R252, UR4, PT ;  /* 0x00000004fc007c0c */ /* 0x000fe2000bf26270 */
[----:B-1----:R-:W-:Y:S01]  /*8df0*/  IMAD.WIDE R240, R4, 0x4, R234 ;  /* 0x0000000404f07825 */ /* 0x002fe200078e02ea */
[----:B------:R-:W-:Y:S02]  /*8e00*/  STL [R1+0xc5c], R233 ;  /* 0x000c5ce901007387 */ /* 0x000fe40000100800 */
[----:B------:R-:W-:Y:S02]  /*8e10*/  SEL R2, R2, RZ, !P1 ;  /* 0x000000ff02027207 */ /* 0x000fe40004800000 */
[----:B------:R1:W-:Y:S02]  /*8e20*/  STL.64 [R1+0x1b0], R240 ;  /* 0x0001b0f001007387 */ /* 0x0003e40000100a00 */
[----:B------:R-:W-:Y:S01]  /*8e30*/  ISETP.NE.U32.AND P1, PT, R2, RZ, PT ;  /* 0x000000ff0200720c */ /* 0x000fe20003f25070 */
[----:B--2---:R-:W-:Y:S01]  /*8e40*/  IMAD.WIDE R238, R4, 0x4, R236 ;  /* 0x0000000404ee7825 */ /* 0x004fe200078e02ec */
[----:B------:R1:W-:Y:S01]  /*8e50*/  LDGSTS.E [R12+0x8008], desc[UR10][R240.64], !P4 ;  /* 0x08008000f00c7fae */ /* 0x0003e2000e12184a */
[----:B------:R-:W-:-:S02]  /*8e60*/  SHF.L.U32 R2, R232, 0x3, RZ ;  /* 0x00000003e8027819 */ /* 0x000fc400000006ff */
[----:B------:R-:W-:Y:S01]  /*8e70*/  IMAD R4, R232, 0x27, RZ ;  /* 0x00000027e8047824 */ /* 0x000fe200078e02ff */
[----:B------:R2:W-:Y:S04]  /*8e80*/  STL.64 [R1+0x1a8], R238 ;  /* 0x0001a8ee01007387 */ /* 0x0005e80000100a00 */
[----:B------:R2:W-:Y:S01]  /*8e90*/  LDGSTS.E [R12+0xc008], desc[UR10][R238.64], !P4 ;  /* 0x0c008000ee0c7fae */ /* 0x0005e2000e12184a */
[----:B------:R-:W-:Y:S01]  /*8ea0*/  ISETP.GE.U32.AND P4, PT, R3, 0x7fffffb4, PT ;  /* 0x7fffffb40300780c */ /* 0x000fe20003f86070 */
[----:B------:R-:W-:Y:S02]  /*8eb0*/  VIADD R3, R5, 0xffffffd7 ;  /* 0xffffffd705037836 */ /* 0x000fe40000000000 */
[C---:B-1----:R-:W-:Y:S01]  /*8ec0*/  IMAD.WIDE R240, R4.reuse, 0x4, R234 ;  /* 0x0000000404f07825 */ /* 0x042fe200078e02ea */
[----:B------:R-:W1:Y:S04]  /*8ed0*/  LDC R5, c[0x0][0x230] ;  /* 0x00008c00ff057b82 */ /* 0x000e680000000800 */
[----:B------:R4:W-:Y:S01]  /*8ee0*/  STL.64 [R1+0x1a0], R240 ;  /* 0x0001a0f001007387 */ /* 0x0009e20000100a00 */
[----:B--2---:R-:W-:-:S03]  /*8ef0*/  IMAD.WIDE R238, R4, 0x4, R236 ;  /* 0x0000000404ee7825 */ /* 0x004fc600078e02ec */
[----:B------:R4:W-:Y:S01]  /*8f00*/  LDGSTS.E [R12+0x800c], desc[UR10][R240.64], !P3 ;  /* 0x0800c000f00c7fae */ /* 0x0009e2000d92184a */
[----:B------:R-:W2:Y:S03]  /*8f10*/  LDC R4, c[0x0][0x230] ;  /* 0x00008c00ff047b82 */ /* 0x000ea60000000800 */
[----:B------:R3:W-:Y:S04]  /*8f20*/  STL.64 [R1+0x198], R238 ;  /* 0x000198ee01007387 */ /* 0x0007e80000100a00 */
[----:B------:R3:W-:Y:S01]  /*8f30*/  LDGSTS.E [R12+0xc00c], desc[UR10][R238.64], !P3 ;  /* 0x0c00c000ee0c7fae */ /* 0x0007e2000d92184a */
[----:B------:R-:W-:Y:S02]  /*8f40*/  ISETP.GE.U32.AND P3, PT, R3, 0x7fffff98, PT ;  /* 0x7fffff980300780c */ /* 0x000fe40003f66070 */
[----:B------:R-:W-:Y:S01]  /*8f50*/  IADD3 R3, R9, -0x2a, RZ ;  /* 0xffffffd609037810 */ /* 0x000fe20007ffe0ff */
[C---:B----4-:R-:W-:Y:S01]  /*8f60*/  IMAD.WIDE R240, R2.reuse, 0x4, R234 ;  /* 0x0000000402f07825 */ /* 0x050fe200078e02ea */
[----:B------:R-:W4:Y:S04]  /*8f70*/  LDC R9, c[0x0][0x230] ;  /* 0x00008c00ff097b82 */ /* 0x000f280000000800 */
[----:B------:R1:W-:Y:S01]  /*8f80*/  STL.64 [R1+0x320], R240 ;  /* 0x000320f001007387 */ /* 0x0003e20000100a00 */
[----:B---3--:R-:W-:-:S03]  /*8f90*/  IMAD.WIDE R238, R2, 0x4, R236 ;  /* 0x0000000402ee7825 */ /* 0x008fc600078e02ec */
[----:B------:R1:W-:Y:S01]  /*8fa0*/  LDGSTS.E [R13], desc[UR10][R240.64], !P6 ;  /* 0x00000000f00d7fae */ /* 0x0003e2000f12184a */
[----:B------:R-:W-:-:S03]  /*8fb0*/  IMAD R2, R232, 0x9, RZ ;  /* 0x00000009e8027824 */ /* 0x000fc600078e02ff */
[----:B------:R3:W-:Y:S04]  /*8fc0*/  STL.64 [R1+0x318], R238 ;  /* 0x000318ee01007387 */ /* 0x0007e80000100a00 */
[----:B------:R3:W-:Y:S01]  /*8fd0*/  LDGSTS.E [R13+0x4000], desc[UR10][R238.64], !P6 ;  /* 0x04000000ee0d7fae */ /* 0x0007e2000f12184a */
[----:B------:R-:W-:Y:S01]  /*8fe0*/  ISETP.GE.U32.AND P6, PT, R3, 0x7fffff97, PT ;  /* 0x7fffff970300780c */ /* 0x000fe20003fc6070 */
[----:B------:R-:W-:Y:S02]  /*8ff0*/  VIADD R3, R10, 0xffffffd5 ;  /* 0xffffffd50a037836 */ /* 0x000fe40000000000 */
[C---:B-1----:R-:W-:Y:S01]  /*9000*/  IMAD.WIDE R240, R2.reuse, 0x4, R234 ;  /* 0x0000000402f07825 */ /* 0x042fe200078e02ea */
[----:B------:R-:W1:Y:S04]  /*9010*/  LDC R10, c[0x0][0x230] ;  /* 0x00008c00ff0a7b82 */ /* 0x000e680000000800 */
[----:B------:R2:W-:Y:S01]  /*9020*/  STL.64 [R1+0x310], R240 ;  /* 0x000310f001007387 */ /* 0x0005e20000100a00 */
[----:B---3--:R-:W-:-:S03]  /*9030*/  IMAD.WIDE R238, R2, 0x4, R236 ;  /* 0x0000000402ee7825 */ /* 0x008fc600078e02ec */
[----:B------:R2:W-:Y:S01]  /*9040*/  LDGSTS.E [R13+0x4], desc[UR10][R240.64], !P0 ;  /* 0x00004000f00d7fae */ /* 0x0005e2000c12184a */
[----:B------:R-:W-:-:S03]  /*9050*/  IMAD R2, R232, 0xa, RZ ;  /* 0x0000000ae8027824 */ /* 0x000fc600078e02ff */
[----:B------:R3:W-:Y:S04]  /*9060*/  STL.64 [R1+0x308], R238 ;  /* 0x000308ee01007387 */ /* 0x0007e80000100a00 */
[----:B------:R3:W-:Y:S01]  /*9070*/  LDGSTS.E [R13+0x4004], desc[UR10][R238.64], !P0 ;  /* 0x04004000ee0d7fae */ /* 0x0007e2000c12184a */
[----:B------:R-:W-:Y:S01]  /*9080*/  ISETP.GE.U32.AND P0, PT, R3, 0x7fffff96, PT ;  /* 0x7fffff960300780c */ /* 0x000fe20003f06070 */
[----:B------:R-:W-:Y:S01]  /*9090*/  VIADD R3, R15, 0xffffffd4 ;  /* 0xffffffd40f037836 */ /* 0x000fe20000000000 */
[----:B------:R-:W-:Y:S01]  /*90a0*/  LOP3.LUT R15, R0, 0x30, RZ, 0x3c, !PT ;  /* 0x00000030000f7812 */ /* 0x000fe200078e3cff */
[----:B--2---:R-:W-:-:S04]  /*90b0*/  IMAD.WIDE R240, R2, 0x4, R234 ;  /* 0x0000000402f07825 */ /* 0x004fc800078e02ea */
[----:B------:R-:W-:Y:S01]  /*90c0*/  VIADD R15, R15, UR8 ;  /* 0x000000080f0f7c36 */ /* 0x000fe20008000000 */
[----:B------:R2:W-:Y:S01]  /*90d0*/  LDGSTS.E [R13+0x8], desc[UR10][R240.64], !P2 ;  /* 0x00008000f00d7fae */ /* 0x0005e2000d12184a */
[----:B---3--:R-:W-:-:S03]  /*90e0*/  IMAD.WIDE R238, R2, 0x4, R236 ;  /* 0x0000000402ee7825 */ /* 0x008fc600078e02ec */
[----:B------:R2:W-:Y:S01]  /*90f0*/  STL.64 [R1+0x300], R240 ;  /* 0x000300f001007387 */ /* 0x0005e20000100a00 */
[----:B------:R-:W-:-:S03]  /*9100*/  IMAD R2, R232, 0xb, RZ ;  /* 0x0000000be8027824 */ /* 0x000fc600078e02ff */
[----:B------:R3:W-:Y:S01]  /*9110*/  LDGSTS.E [R13+0x4008], desc[UR10][R238.64], !P2 ;  /* 0x04008000ee0d7fae */ /* 0x0007e2000d12184a */
[----:B------:R-:W-:Y:S02]  /*9120*/  ISETP.GE.U32.AND P2, PT, R3, 0x7fffff95, PT ;  /* 0x7fffff950300780c */ /* 0x000fe40003f46070 */
[----:B------:R-:W-:Y:S01]  /*9130*/  IADD3 R3, R4, -0xe, RZ ;  /* 0xfffffff204037810 */ /* 0x000fe20007ffe0ff */
[----:B------:R3:W-:Y:S01]  /*9140*/  STL.64 [R1+0x2f8], R238 ;  /* 0x0002f8ee01007387 */ /* 0x0007e20000100a00 */
[----:B------:R-:W1:Y:S01]  /*9150*/  LDC R4, c[0x0][0x230] ;  /* 0x00008c00ff047b82 */ /* 0x000e620000000800 */
[----:B--2---:R-:W-:-:S05]  /*9160*/  IMAD.WIDE R240, R2, 0x4, R234 ;  /* 0x0000000402f07825 */ /* 0x004fca00078e02ea */
[----:B------:R2:W-:Y:S01]  /*9170*/  STL.64 [R1+0x2f0], R240 ;  /* 0x0002f0f001007387 */ /* 0x0005e20000100a00 */
[----:B---3--:R-:W-:-:S03]  /*9180*/  IMAD.WIDE R238, R2, 0x4, R236 ;  /* 0x0000000402ee7825 */ /* 0x008fc600078e02ec */
[----:B------:R2:W-:Y:S01]  /*9190*/  LDGSTS.E [R13+0xc], desc[UR10][R240.64], !P5 ;  /* 0x0000c000f00d7fae */ /* 0x0005e2000e92184a */
[----:B------:R-:W-:-:S03]  /*91a0*/  IMAD R2, R232, 0x28, RZ ;  /* 0x00000028e8027824 */ /* 0x000fc600078e02ff */
[----:B------:R3:W-:Y:S04]  /*91b0*/  STL.64 [R1+0x2e8], R238 ;  /* 0x0002e8ee01007387 */ /* 0x0007e80000100a00 */
[----:B------:R3:W-:Y:S01]  /*91c0*/  LDGSTS.E [R13+0x400c], desc[UR10][R238.64], !P5 ;  /* 0x0400c000ee0d7fae */ /* 0x0007e2000e92184a */
[----:B------:R-:W-:Y:S01]  /*91d0*/  ISETP.GE.U32.AND P5, PT, R3, 0x7fffffb3, PT ;  /* 0x7fffffb30300780c */ /* 0x000fe20003fa6070 */
[----:B------:R-:W-:Y:S02]  /*91e0*/  VIADD R3, R5, 0xfffffff1 ;  /* 0xfffffff105037836 */ /* 0x000fe40000000000 */
[C---:B--2---:R-:W-:Y:S01]  /*91f0*/  IMAD.WIDE R240, R2.reuse, 0x4, R234 ;  /* 0x0000000402f07825 */ /* 0x044fe200078e02ea */
[----:B------:R-:W2:Y:S04]  /*9200*/  LDC R5, c[0x0][0x230] ;  /* 0x00008c00ff057b82 */ /* 0x000ea80000000800 */
[----:B------:R4:W-:Y:S01]  /*9210*/  STL.64 [R1+0x190], R240 ;  /* 0x000190f001007387 */ /* 0x0009e20000100a00 */
[----:B---3--:R-:W-:-:S03]  /*9220*/  IMAD.WIDE R238, R2, 0x4, R236 ;  /* 0x0000000402ee7825 */ /* 0x008fc600078e02ec */
[----:B------:R3:W-:Y:S01]  /*9230*/  LDGSTS.E [R13+0x8000], desc[UR10][R240.64], !P3 ;  /* 0x08000000f00d7fae */ /* 0x0007e2000d92184a */
[----:B------:R-:W-:-:S03]  /*9240*/  IMAD R2, R232, 0x29, RZ ;  /* 0x00000029e8027824 */ /* 0x000fc600078e02ff */
[----:B------:R1:W-:Y:S04]  /*9250*/  STL.64 [R1+0x188], R238 ;  /* 0x000188ee01007387 */ /* 0x0003e80000100a00 */
[----:B------:R1:W-:Y:S01]  /*9260*/  LDGSTS.E [R13+0xc000], desc[UR10][R238.64], !P3 ;  /* 0x0c000000ee0d7fae */ /* 0x0003e2000d92184a */
[----:B------:R-:W-:Y:S01]  /*9270*/  ISETP.GE.U32.AND P3, PT, R3, 0x7fffffb2, PT ;  /* 0x7fffffb20300780c */ /* 0x000fe20003f66070 */
[----:B----4-:R-:W-:Y:S02]  /*9280*/  VIADD R3, R9, 0xfffffff0 ;  /* 0xfffffff009037836 */ /* 0x010fe40000000000 */
[C---:B---3--:R-:W-:Y:S01]  /*9290*/  IMAD.WIDE R240, R2.reuse, 0x4, R234 ;  /* 0x0000000402f07825 */ /* 0x048fe200078e02ea */
[----:B------:R-:W3:Y:S04]  /*92a0*/  LDC R9, c[0x0][0x230] ;  /* 0x00008c00ff097b82 */ /* 0x000ee80000000800 */
[----:B------:R4:W-:Y:S01]  /*92b0*/  STL.64 [R1+0x180], R240 ;  /* 0x000180f001007387 */ /* 0x0009e20000100a00 */
[----:B-1----:R-:W-:-:S03]  /*92c0*/  IMAD.WIDE R238, R2, 0x4, R236 ;  /* 0x0000000402ee7825 */ /* 0x002fc600078e02ec */
[----:B------:R4:W-:Y:S01]  /*92d0*/  LDGSTS.E [R13+0x8004], desc[UR10][R240.64], !P6 ;  /* 0x08004000f00d7fae */ /* 0x0009e2000f12184a */
[----:B------:R-:W-:-:S03]  /*92e0*/  IMAD R2, R232, 0x2a, RZ ;  /* 0x0000002ae8027824 */ /* 0x000fc600078e02ff */
[----:B------:R1:W-:Y:S04]  /*92f0*/  STL.64 [R1+0x178], R238 ;  /* 0x000178ee01007387 */ /* 0x0003e80000100a00 */
[----:B------:R1:W-:Y:S01]  /*9300*/  LDGSTS.E [R13+0xc004], desc[UR10][R238.64], !P6 ;  /* 0x0c004000ee0d7fae */ /* 0x0003e2000f12184a */
[----:B------:R-:W-:Y:S02]  /*9310*/  ISETP.GE.U32.AND P6, PT, R3, 0x7fffffb1, PT ;  /* 0x7fffffb10300780c */ /* 0x000fe40003fc6070 */
[----:B------:R-:W-:Y:S01]  /*9320*/  IADD3 R3, R10, -0x2d, RZ ;  /* 0xffffffd30a037810 */ /* 0x000fe20007ffe0ff */
[C---:B----4-:R-:W-:Y:S01]  /*9330*/  IMAD.WIDE R240, R2.reuse, 0x4, R234 ;  /* 0x0000000402f07825 */ /* 0x050fe200078e02ea */
[----:B------:R-:W4:Y:S04]  /*9340*/  LDC R10, c[0x0][0x230] ;  /* 0x00008c00ff0a7b82 */ /* 0x000f280000000800 */
[----:B------:R2:W-:Y:S01]  /*9350*/  LDGSTS.E [R13+0x8008], desc[UR10][R240.64], !P0 ;  /* 0x08008000f00d7fae */ /* 0x0005e2000c12184a */
[----:B-1----:R-:W-:-:S03]  /*9360*/  IMAD.WIDE R238, R2, 0x4, R236 ;  /* 0x0000000402ee7825 */ /* 0x002fc600078e02ec */
[----:B------:R2:W-:Y:S01]  /*9370*/  STL.64 [R1+0x170], R240 ;  /* 0x000170f001007387 */ /* 0x0005e20000100a00 */
[----:B------:R-:W-:-:S03]  /*9380*/  IMAD R2, R232, 0x2b, RZ ;  /* 0x0000002be8027824 */ /* 0x000fc600078e02ff */
[----:B------:R1:W-:Y:S01]  /*9390*/  LDGSTS.E [R13+0xc008], desc[UR10][R238.64], !P0 ;  /* 0x0c008000ee0d7fae */ /* 0x0003e2000c12184a */
[----:B------:R-:W-:Y:S01]  /*93a0*/  ISETP.GE.U32.AND P0, PT, R3, 0x7fffff94, PT ;  /* 0x7fffff940300780c */ /* 0x000fe20003f06070 */
[----:B------:R-:W-:Y:S02]  /*93b0*/  VIADD R3, R4, 0xffffffd2 ;  /* 0xffffffd204037836 */ /* 0x000fe40000000000 */
[----:B------:R1:W-:Y:S01]  /*93c0*/  STL.64 [R1+0x168], R238 ;  /* 0x000168ee01007387 */ /* 0x0003e20000100a00 */
[----:B------:R-:W4:Y:S01]  /*93d0*/  LDC R4, c[0x0][0x230] ;  /* 0x00008c00ff047b82 */ /* 0x000f220000000800 */
[----:B--2---:R-:W-:-:S05]  /*93e0*/  IMAD.WIDE R240, R2, 0x4, R234 ;  /* 0x0000000402f07825 */ /* 0x004fca00078e02ea */
        /* <DEDUP_REMOVED lines=8> */
[C---:B--2---:R-:W-:Y:S01]  /*9470*/  IMAD.WIDE R240, R2.reuse, 0x4, R234 ;  /* 0x0000000402f07825 */ /* 0x044fe200078e02ea */
[----:B------:R-:W2:Y:S04]  /*9480*/  LDC R5, c[0x0][0x230] ;  /* 0x00008c00ff057b82 */ /* 0x000ea80000000800 */
[----:B------:R3:W-:Y:S01]  /*9490*/  STL.64 [R1+0x2e0], R240 ;  /* 0x0002e0f001007387 */ /* 0x0007e20000100a00 */
[----:B-1----:R-:W-:-:S03]  /*94a0*/  IMAD.WIDE R238, R2, 0x4, R236 ;  /* 0x0000000402ee7825 */ /* 0x002fc600078e02ec */
[----:B------:R1:W-:Y:S01]  /*94b0*/  LDGSTS.E [R15], desc[UR10][R240.64], !P4 ;  /* 0x00000000f00f7fae */ /* 0x0003e2000e12184a */
[----:B------:R-:W-:-:S03]  /*94c0*/  IMAD R2, R232, 0xd, RZ ;  /* 0x0000000de8027824 */ /* 0x000fc600078e02ff */
[----:B------:R4:W-:Y:S04]  /*94d0*/  STL.64 [R1+0x2d8], R238 ;  /* 0x0002d8ee01007387 */ /* 0x0009e80000100a00 */
[----:B------:R4:W-:Y:S01]  /*94e0*/  LDGSTS.E [R15+0x4000], desc[UR10][R238.64], !P4 ;  /* 0x04000000ee0f7fae */ /* 0x0009e2000e12184a */
[----:B------:R-:W-:Y:S01]  /*94f0*/  ISETP.GE.U32.AND P4, PT, R3, 0x7fffff92, PT ;  /* 0x7fffff920300780c */ /* 0x000fe20003f86070 */
[----:B---3--:R-:W-:Y:S02]  /*9500*/  VIADD R3, R9, 0xffffffd0 ;  /* 0xffffffd009037836 */ /* 0x008fe40000000000 */
[C---:B-1----:R-:W-:Y:S01]  /*9510*/  IMAD.WIDE R240, R2.reuse, 0x4, R234 ;  /* 0x0000000402f07825 */ /* 0x042fe200078e02ea */
[----:B------:R-:W1:Y:S04]  /*9520*/  LDC R9, c[0x0][0x230] ;  /* 0x00008c00ff097b82 */ /* 0x000e680000000800 */
[----:B------:R3:W-:Y:S01]  /*9530*/  STL.64 [R1+0x2d0], R240 ;  /* 0x0002d0f001007387 */ /* 0x0007e20000100a00 */
[----:B----4-:R-:W-:-:S03]  /*9540*/  IMAD.WIDE R238, R2, 0x4, R236 ;  /* 0x0000000402ee7825 */ /* 0x010fc600078e02ec */
[----:B------:R3:W-:Y:S01]  /*9550*/  LDGSTS.E [R15+0x4], desc[UR10][R240.64], !P5 ;  /* 0x00004000f00f7fae */ /* 0x0007e2000e92184a */
[----:B------:R-:W-:-:S03]  /*9560*/  IMAD R2, R232, 0xe, RZ ;  /* 0x0000000ee8027824 */ /* 0x000fc600078e02ff */
[----:B------:R4:W-:Y:S04]  /*9570*/  STL.64 [R1+0x2c8], R238 ;  /* 0x0002c8ee01007387 */ /* 0x0009e80000100a00 */
[----:B------:R4:W-:Y:S01]  /*9580*/  LDGSTS.E [R15+0x4004], desc[UR10][R238.64], !P5 ;  /* 0x04004000ee0f7fae */ /* 0x0009e2000e92184a */
[----:B------:R-:W-:Y:S01]  /*9590*/  ISETP.GE.U32.AND P5, PT, R3, 0x7fffff91, PT ;  /* 0x7fffff910300780c */ /* 0x000fe20003fa6070 */
[----:B------:R-:W-:Y:S02]  /*95a0*/  VIADD R3, R10, 0xffffffef ;  /* 0xffffffef0a037836 */ /* 0x000fe40000000000 */
[C---:B---3--:R-:W-:Y:S01]  /*95b0*/  IMAD.WIDE R240, R2.reuse, 0x4, R234 ;  /* 0x0000000402f07825 */ /* 0x048fe200078e02ea */
[----:B------:R-:W3:Y:S04]  /*95c0*/  LDC R10, c[0x0][0x230] ;  /* 0x00008c00ff0a7b82 */ /* 0x000ee80000000800 */
[----:B------:R2:W-:Y:S01]  /*95d0*/  LDGSTS.E [R15+0x8], desc[UR10][R240.64], !P3 ;  /* 0x00008000f00f7fae */ /* 0x0005e2000d92184a */
[----:B----4-:R-:W-:-:S03]  /*95e0*/  IMAD.WIDE R238, R2, 0x4, R236 ;  /* 0x0000000402ee7825 */ /* 0x010fc600078e02ec */
[----:B------:R2:W-:Y:S01]  /*95f0*/  STL.64 [R1+0x2c0], R240 ;  /* 0x0002c0f001007387 */ /* 0x0005e20000100a00 */
[----:B------:R-:W-:-:S03]  /*9600*/  IMAD R2, R232, 0xf, RZ ;  /* 0x0000000fe8027824 */ /* 0x000fc600078e02ff */
[----:B------:R4:W-:Y:S01]  /*9610*/  LDGSTS.E [R15+0x4008], desc[UR10][R238.64], !P3 ;  /* 0x04008000ee0f7fae */ /* 0x0009e2000d92184a */
[----:B------:R-:W-:Y:S02]  /*9620*/  ISETP.GE.U32.AND P3, PT, R3, 0x7fffffb0, PT ;  /* 0x7fffffb00300780c */ /* 0x000fe40003f66070 */
[----:B------:R-:W-:Y:S01]  /*9630*/  IADD3 R3, R4, -0x12, RZ ;  /* 0xffffffee04037810 */ /* 0x000fe20007ffe0ff */
[----:B------:R4:W-:Y:S01]  /*9640*/  STL.64 [R1+0x2b8], R238 ;  /* 0x0002b8ee01007387 */ /* 0x0009e20000100a00 */
[----:B------:R-:W3:Y:S01]  /*9650*/  LDC R4, c[0x0][0x230] ;  /* 0x00008c00ff047b82 */ /* 0x000ee20000000800 */
[----:B--2---:R-:W-:-:S05]  /*9660*/  IMAD.WIDE R240, R2, 0x4, R234 ;  /* 0x0000000402f07825 */ /* 0x004fca00078e02ea */
        /* <DEDUP_REMOVED lines=11> */
[----:B----4-:R-:W-:-:S03]  /*9720*/  IMAD.WIDE R238, R2, 0x4, R236 ;  /* 0x0000000402ee7825 */ /* 0x010fc600078e02ec */
[----:B------:R4:W-:Y:S01]  /*9730*/  LDGSTS.E [R15+0x8000], desc[UR10][R240.64], !P0 ;  /* 0x08000000f00f7fae */ /* 0x0009e2000c12184a */
[----:B------:R-:W-:-:S03]  /*9740*/  IMAD R2, R232, 0x2d, RZ ;  /* 0x0000002de8027824 */ /* 0x000fc600078e02ff */
[----:B------:R3:W-:Y:S04]  /*9750*/  STL.64 [R1+0x148], R238 ;  /* 0x000148ee01007387 */ /* 0x0007e80000100a00 */
[----:B------:R3:W-:Y:S01]  /*9760*/  LDGSTS.E [R15+0xc000], desc[UR10][R238.64], !P0 ;  /* 0x0c000000ee0f7fae */ /* 0x0007e2000c12184a */
[----:B------:R-:W-:Y:S01]  /*9770*/  ISETP.GE.U32.AND P0, PT, R3, 0x7fffffae, PT ;  /* 0x7fffffae0300780c */ /* 0x000fe20003f06070 */
[----:B-1----:R-:W-:Y:S02]  /*9780*/  VIADD R3, R9, 0xffffffec ;  /* 0xffffffec09037836 */ /* 0x002fe40000000000 */
[C---:B----4-:R-:W-:Y:S01]  /*9790*/  IMAD.WIDE R240, R2.reuse, 0x4, R234 ;  /* 0x0000000402f07825 */ /* 0x050fe200078e02ea */
[----:B------:R-:W1:Y:S04]  /*97a0*/  LDC R9, c[0x0][0x230] ;  /* 0x00008c00ff097b82 */ /* 0x000e680000000800 */
[----:B------:R4:W-:Y:S01]  /*97b0*/  STL.64 [R1+0x140], R240 ;  /* 0x000140f001007387 */ /* 0x0009e20000100a00 */
[----:B---3--:R-:W-:-:S03]  /*97c0*/  IMAD.WIDE R238, R2, 0x4, R236 ;  /* 0x0000000402ee7825 */ /* 0x008fc600078e02ec */
        /* <DEDUP_REMOVED lines=9> */
[----:B---3--:R-:W-:-:S03]  /*9860*/  IMAD.WIDE R238, R2, 0x4, R236 ;  /* 0x0000000402ee7825 */ /* 0x008fc600078e02ec */
[----:B------:R2:W-:Y:S01]  /*9870*/  STL.64 [R1+0x130], R240 ;  /* 0x000130f001007387 */ /* 0x0005e20000100a00 */
[----:B------:R-:W-:-:S03]  /*9880*/  IMAD R2, R232, 0x2f, RZ ;  /* 0x0000002fe8027824 */ /* 0x000fc600078e02ff */
[----:B------:R3:W-:Y:S01]  /*9890*/  LDGSTS.E [R15+0xc008], desc[UR10][R238.64], !P4 ;  /* 0x0c008000ee0f7fae */ /* 0x0007e2000e12184a */
[----:B------:R-:W-:Y:S01]  /*98a0*/  ISETP.GE.U32.AND P4, PT, R3, 0x7fffff90, PT ;  /* 0x7fffff900300780c */ /* 0x000fe20003f86070 */
[----:B------:R-:W-:Y:S02]  /*98b0*/  VIADD R3, R4, 0xffffffce ;  /* 0xffffffce04037836 */ /* 0x000fe40000000000 */
[C---:B------:R-:W-:Y:S01]  /*98c0*/  IMAD.WIDE R242, R2.reuse, 0x4, R234 ;  /* 0x0000000402f27825 */ /* 0x040fe200078e02ea */
[----:B------:R3:W-:Y:S01]  /*98d0*/  STL.64 [R1+0x128], R238 ;  /* 0x000128ee01007387 */ /* 0x0007e20000100a00 */
[----:B------:R-:W4:Y:S02]  /*98e0*/  LDC R4, c[0x0][0x230] ;  /* 0x00008c00ff047b82 */ /* 0x000f240000000800 */
[----:B--2---:R-:W-:Y:S01]  /*98f0*/  IMAD.WIDE R240, R2, 0x4, R236 ;  /* 0x0000000402f07825 */ /* 0x004fe200078e02ec */
[----:B------:R2:W-:Y:S03]  /*9900*/  STL.64 [R1+0x120], R242 ;  /* 0x000120f201007387 */ /* 0x0005e60000100a00 */
[----:B------:R-:W-:Y:S01]  /*9910*/  IMAD.SHL.U32 R2, R232, 0x10, RZ ;  /* 0x00000010e8027824 */ /* 0x000fe200078e00ff */
[----:B------:R2:W-:Y:S01]  /*9920*/  LDGSTS.E [R15+0x800c], desc[UR10][R242.64], !P5 ;  /* 0x0800c000f20f7fae */ /* 0x0005e2000e92184a */
[----:B---3--:R-:W-:-:S03]  /*9930*/  LOP3.LUT R238, R0, 0x40, RZ, 0x3c, !PT ;  /* 0x0000004000ee7812 */ /* 0x008fc600078e3cff */
[----:B------:R3:W-:Y:S01]  /*9940*/  STL.64 [R1+0x118], R240 ;  /* 0x000118f001007387 */ /* 0x0007e20000100a00 */
[----:B------:R-:W-:Y:S02]  /*9950*/  LOP3.LUT R239, R0, 0x50, RZ, 0x3c, !PT ;  /* 0x0000005000ef7812 */ /* 0x000fe400078e3cff */
[----:B------:R-:W-:Y:S01]  /*9960*/  IADD3 R238, R238, UR8, RZ ;  /* 0x00000008eeee7c10 */ /* 0x000fe2000fffe0ff */
[----:B------:R3:W-:Y:S01]  /*9970*/  LDGSTS.E [R15+0xc00c], desc[UR10][R240.64], !P5 ;  /* 0x0c00c000f00f7fae */ /* 0x0007e2000e92184a */
[----:B------:R-:W-:Y:S01]  /*9980*/  ISETP.GE.U32.AND P5, PT, R3, 0x7fffff8f, PT ;  /* 0x7fffff8f0300780c */ /* 0x000fe20003fa6070 */
[----:B------:R-:W-:Y:S01]  /*9990*/  VIADD R3, R5, 0xffffffcd ;  /* 0xffffffcd05037836 */ /* 0x000fe20000000000 */
[----:B------:R-:W-:Y:S01]  /*99a0*/  IADD3 R239, R239, UR8, RZ ;  /* 0x00000008efef7c10 */ /* 0x000fe2000fffe0ff */
[C---:B--2---:R-:W-:Y:S01]  /*99b0*/  IMAD.WIDE R242, R2.reuse, 0x4, R234 ;  /* 0x0000000402f27825 */ /* 0x044fe200078e02ea */
[----:B------:R-:W2:Y:S04]  /*99c0*/  LDC R5, c[0x0][0x230] ;  /* 0x00008c00ff057b82 */ /* 0x000ea80000000800 */
[----:B------:R1:W-:Y:S01]  /*99d0*/  STL.64 [R1+0x2a0], R242 ;  /* 0x0002a0f201007387 */ /* 0x0003e20000100a00 */
[----:B---3--:R-:W-:-:S03]  /*99e0*/  IMAD.WIDE R240, R2, 0x4, R236 ;  /* 0x0000000402f07825 */ /* 0x008fc600078e02ec */
[----:B------:R3:W-:Y:S01]  /*99f0*/  LDGSTS.E [R238], desc[UR10][R242.64], !P3 ;  /* 0x00000000f2ee7fae */ /* 0x0007e2000d92184a */
[----:B------:R-:W-:-:S03]  /*9a00*/  IMAD R2, R232, 0x11, RZ ;  /* 0x00000011e8027824 */ /* 0x000fc600078e02ff */
[----:B------:R4:W-:Y:S04]  /*9a10*/  STL.64 [R1+0x298], R240 ;  /* 0x000298f001007387 */ /* 0x0009e80000100a00 */
[----:B------:R4:W-:Y:S01]  /*9a20*/  LDGSTS.E [R238+0x4000], desc[UR10][R240.64], !P3 ;  /* 0x04000000f0ee7fae */ /* 0x0009e2000d92184a */
[----:B------:R-:W-:Y:S01]  /*9a30*/  ISETP.GE.U32.AND P3, PT, R3, 0x7fffff8e, PT ;  /* 0x7fffff8e0300780c */ /* 0x000fe20003f66070 */
[----:B-1----:R-:W-:Y:S02]  /*9a40*/  VIADD R3, R9, 0xffffffcc ;  /* 0xffffffcc09037836 */ /* 0x002fe40000000000 */
[C---:B---3--:R-:W-:Y:S01]  /*9a50*/  IMAD.WIDE R242, R2.reuse, 0x4, R234 ;  /* 0x0000000402f27825 */ /* 0x048fe200078e02ea */
[----:B------:R-:W1:Y:S04]  /*9a60*/  LDC R9, c[0x0][0x230] ;  /* 0x00008c00ff097b82 */ /* 0x000e680000000800 */
[----:B------:R3:W-:Y:S01]  /*9a70*/  STL.64 [R1+0x290], R242 ;  /* 0x000290f201007387 */ /* 0x0007e20000100a00 */
[----:B----4-:R-:W-:-:S03]  /*9a80*/  IMAD.WIDE R240, R2, 0x4, R236 ;  /* 0x0000000402f07825 */ /* 0x010fc600078e02ec */
[----:B------:R3:W-:Y:S01]  /*9a90*/  LDGSTS.E [R238+0x4], desc[UR10][R242.64], !P6 ;  /* 0x00004000f2ee7fae */ /* 0x0007e2000f12184a */
[----:B------:R-:W-:-:S03]  /*9aa0*/  IMAD R2, R232, 0x12, RZ ;  /* 0x00000012e8027824 */ /* 0x000fc600078e02ff */
[----:B------:R4:W-:Y:S04]  /*9ab0*/  STL.64 [R1+0x288], R240 ;  /* 0x000288f001007387 */ /* 0x0009e80000100a00 */
[----:B------:R4:W-:Y:S01]  /*9ac0*/  LDGSTS.E [R238+0x4004], desc[UR10][R240.64], !P6 ;  /* 0x04004000f0ee7fae */ /* 0x0009e2000f12184a */
[----:B------:R-:W-:Y:S02]  /*9ad0*/  ISETP.GE.U32.AND P6, PT, R3, 0x7fffff8d, PT ;  /* 0x7fffff8d0300780c */ /* 0x000fe40003fc6070 */
[----:B------:R-:W-:Y:S01]  /*9ae0*/  IADD3 R3, R10, -0x15, RZ ;  /* 0xffffffeb0a037810 */ /* 0x000fe20007ffe0ff */
[C---:B---3--:R-:W-:Y:S01]  /*9af0*/  IMAD.WIDE R242, R2.reuse, 0x4, R234 ;  /* 0x0000000402f27825 */ /* 0x048fe200078e02ea */
[----:B------:R-:W3:Y:S04]  /*9b00*/  LDC R10, c[0x0][0x230] ;  /* 0x00008c00ff0a7b82 */ /* 0x000ee80000000800 */
[----:B------:R2:W-:Y:S01]  /*9b10*/  LDGSTS.E [R238+0x8], desc[UR10][R242.64], !P0 ;  /* 0x00008000f2ee7fae */ /* 0x0005e2000c12184a */
[----:B----4-:R-:W-:-:S03]  /*9b20*/  IMAD.WIDE R240, R2, 0x4, R236 ;  /* 0x0000000402f07825 */ /* 0x010fc600078e02ec */
[----:B------:R2:W-:Y:S01]  /*9b30*/  STL.64 [R1+0x280], R242 ;  /* 0x000280f201007387 */ /* 0x0005e20000100a00 */
[----:B------:R-:W-:-:S03]  /*9b40*/  IMAD R2, R232, 0x13, RZ ;  /* 0x00000013e8027824 */ /* 0x000fc600078e02ff */
[----:B------:R4:W-:Y:S01]  /*9b50*/  LDGSTS.E [R238+0x4008], desc[UR10][R240.64], !P0 ;  /* 0x04008000f0ee7fae */ /* 0x0009e2000c12184a */
[----:B------:R-:W-:Y:S01]  /*9b60*/  ISETP.GE.U32.AND P0, PT, R3, 0x7fffffac, PT ;  /* 0x7fffffac0300780c */ /* 0x000fe20003f06070 */
[----:B------:R-:W-:Y:S02]  /*9b70*/  VIADD R3, R4, 0xffffffea ;  /* 0xffffffea04037836 */ /* 0x000fe40000000000 */
        /* <DEDUP_REMOVED lines=19> */
[----:B------:R-:W-:Y:S02]  /*9cb0*/  ISETP.GE.U32.AND P4, PT, R3, 0x7fffffaa, PT ;  /* 0x7fffffaa0300780c */ /* 0x000fe40003f86070 */
[----:B-1----:R-:W-:Y:S01]  /*9cc0*/  IADD3 R3, R9, -0x18, RZ ;  /* 0xffffffe809037810 */ /* 0x002fe20007ffe0ff */
        /* <DEDUP_REMOVED lines=104> */
[----:B------:R-:W-:Y:S01]  /*a350*/  IMAD R2, R232, 0x18, RZ ;  /* 0x00000018e8027824 */ /* 0x000fe200078e02ff */
[----:B------:R2:W-:Y:S01]  /*a360*/  LDGSTS.E [R239+0x800c], desc[UR10][R244.64], !P2 ;  /* 0x0800c000f4ef7fae */ /* 0x0005e2000d12184a */
[----:B---3--:R-:W-:-:S03]  /*a370*/  LOP3.LUT R240, R0, 0x60, RZ, 0x3c, !PT ;  /* 0x0000006000f07812 */ /* 0x008fc600078e3cff */
[----:B------:R3:W-:Y:S01]  /*a380*/  STL.64 [R1+0x58], R242 ;  /* 0x000058f201007387 */ /* 0x0007e20000100a00 */
[----:B------:R-:W4:Y:S01]  /*a390*/  LDC R241, c[0x0][0x230] ;  /* 0x00008c00fff17b82 */ /* 0x000f220000000800 */
[----:B------:R-:W-:Y:S02]  /*a3a0*/  IADD3 R240, R240, UR8, RZ ;  /* 0x00000008f0f07c10 */ /* 0x000fe4000fffe0ff */
[----:B------:R3:W-:Y:S01]  /*a3b0*/  LDGSTS.E [R239+0xc00c], desc[UR10][R242.64], !P2 ;  /* 0x0c00c000f2ef7fae */ /* 0x0007e2000d12184a */
[----:B------:R-:W-:Y:S01]  /*a3c0*/  ISETP.GE.U32.AND P2, PT, R3, 0x7fffff87, PT ;  /* 0x7fffff870300780c */ /* 0x000fe20003f46070 */
[----:B------:R-:W-:Y:S02]  /*a3d0*/  VIADD R3, R5, 0xffffffc5 ;  /* 0xffffffc505037836 */ /* 0x000fe40000000000 */
[C---:B--2---:R-:W-:Y:S01]  /*a3e0*/  IMAD.WIDE R244, R2.reuse, 0x4, R234 ;  /* 0x0000000402f47825 */ /* 0x044fe200078e02ea */
[----:B------:R2:W-:Y:S01]  /*a3f0*/  STL.64 [R1+0xeb8], R238 ;  /* 0x000eb8ee01007387 */ /* 0x0005e20000100a00 */
[----:B------:R-:W4:Y:S03]  /*a400*/  LDC R5, c[0x0][0x230] ;  /* 0x00008c00ff057b82 */ /* 0x000f260000000800 */
[----:B------:R-:W-:Y:S01]  /*a410*/  STL.64 [R1+0x220], R244 ;  /* 0x000220f401007387 */ /* 0x000fe20000100a00 */
[----:B---3--:R-:W-:-:S03]  /*a420*/  IMAD.WIDE R242, R2, 0x4, R236 ;  /* 0x0000000402f27825 */ /* 0x008fc600078e02ec */
[----:B------:R-:W-:Y:S01]  /*a430*/  LDGSTS.E [R240], desc[UR10][R244.64], !P4 ;  /* 0x00000000f4f07fae */ /* 0x000fe2000e12184a */
[----:B------:R-:W-:-:S03]  /*a440*/  IMAD R2, R232, 0x19, RZ ;  /* 0x00000019e8027824 */ /* 0x000fc600078e02ff */
[----:B------:R3:W-:Y:S01]  /*a450*/  STL.64 [R1+0x218], R242 ;  /* 0x000218f201007387 */ /* 0x0007e20000100a00 */
[----:B--2---:R-:W-:-:S03]  /*a460*/  IMAD.WIDE R238, R2, 0x4, R236 ;  /* 0x0000000402ee7825 */ /* 0x004fc600078e02ec */
[----:B------:R3:W-:Y:S01]  /*a470*/  LDGSTS.E [R240+0x4000], desc[UR10][R242.64], !P4 ;  /* 0x04000000f2f07fae */ /* 0x0007e2000e12184a */
[----:B------:R-:W-:Y:S01]  /*a480*/  ISETP.GE.U32.AND P4, PT, R3, 0x7fffff86, PT ;  /* 0x7fffff860300780c */ /* 0x000fe20003f86070 */
[----:B-1----:R-:W-:Y:S02]  /*a490*/  VIADD R3, R9, 0xffffffc4 ;  /* 0xffffffc409037836 */ /* 0x002fe40000000000 */
[----:B------:R-:W1:Y:S01]  /*a4a0*/  LDC R9, c[0x0][0x230] ;  /* 0x00008c00ff097b82 */ /* 0x000e620000000800 */
[----:B---3--:R-:W-:-:S04]  /*a4b0*/  IMAD.WIDE R242, R2, 0x4, R234 ;  /* 0x0000000402f27825 */ /* 0x008fc800078e02ea */
[----:B------:R-:W-:Y:S01]  /*a4c0*/  IMAD R2, R232, 0x1a, RZ ;  /* 0x0000001ae8027824 */ /* 0x000fe200078e02ff */
[----:B------:R2:W-:Y:S04]  /*a4d0*/  STL.64 [R1+0x210], R242 ;  /* 0x000210f201007387 */ /* 0x0005e80000100a00 */
[----:B------:R2:W-:Y:S04]  /*a4e0*/  LDGSTS.E [R240+0x4], desc[UR10][R242.64], !P5 ;  /* 0x00004000f2f07fae */ /* 0x0005e8000e92184a */
[----:B------:R3:W-:Y:S04]  /*a4f0*/  STL.64 [R1+0x208], R238 ;  /* 0x000208ee01007387 */ /* 0x0007e80000100a00 */
[----:B------:R3:W-:Y:S01]  /*a500*/  LDGSTS.E [R240+0x4004], desc[UR10][R238.64], !P5 ;  /* 0x04004000eef07fae */ /* 0x0007e2000e92184a */
[----:B------:R-:W-:-:S02]  /*a510*/  ISETP.GE.U32.AND P5, PT, R3, 0x7fffff85, PT ;  /* 0x7fffff850300780c */ /* 0x000fc40003fa6070 */
[----:B----4-:R-:W-:Y:S01]  /*a520*/  IADD3 R3, R10, -0x1d, RZ ;  /* 0xffffffe30a037810 */ /* 0x010fe20007ffe0ff */
        /* <DEDUP_REMOVED lines=10> */
[----:B----4-:R-:W-:-:S04]  /*a5d0*/  IMAD.WIDE R242, R2, 0x4, R234 ;  /* 0x0000000402f27825 */ /* 0x010fc800078e02ea */
[----:B--2---:R-:W-:Y:S01]  /*a5e0*/  VIADD R4, R10, 0xffffffc3 ;  /* 0xffffffc30a047836 */ /* 0x004fe20000000000 */
[----:B------:R2:W-:Y:S01]  /*a5f0*/  LDGSTS.E [R240+0xc], desc[UR10][R242.64], !P6 ;  /* 0x0000c000f2f07fae */ /* 0x0005e2000f12184a */
[----:B------:R-:W-:Y:S01]  /*a600*/  LOP3.LUT R10, R0, 0x70, RZ, 0x3c, !PT ;  /* 0x00000070000a7812 */ /* 0x000fe200078e3cff */
[----:B------:R-:W-:Y:S02]  /*a610*/  IMAD R0, R232, 0x1d, RZ ;  /* 0x0000001de8007824 */ /* 0x000fe400078e02ff */
[----:B---3--:R-:W-:Y:S01]  /*a620*/  IMAD.WIDE R238, R2, 0x4, R236 ;  /* 0x0000000402ee7825 */ /* 0x008fe200078e02ec */
[----:B------:R2:W-:Y:S03]  /*a630*/  STL.64 [R1+0x1f0], R242 ;  /* 0x0001f0f201007387 */ /* 0x0005e60000100a00 */
[C---:B------:R-:W-:Y:S01]  /*a640*/  IMAD R2, R232.reuse, 0x38, RZ ;  /* 0x00000038e8027824 */ /* 0x040fe200078e02ff */
[----:B------:R3:W-:Y:S01]  /*a650*/  LDGSTS.E [R240+0x400c], desc[UR10][R238.64], !P6 ;  /* 0x0400c000eef07fae */ /* 0x0007e2000f12184a */
[----:B------:R-:W-:Y:S01]  /*a660*/  ISETP.GE.U32.AND P6, PT, R3, 0x7fffffa3, PT ;  /* 0x7fffffa30300780c */ /* 0x000fe20003fc6070 */
[----:B------:R-:W-:-:S02]  /*a670*/  IMAD R3, R232, 0x39, RZ ;  /* 0x00000039e8037824 */ /* 0x000fc400078e02ff */
[C---:B------:R-:W-:Y:S01]  /*a680*/  IMAD.WIDE R246, R2.reuse, 0x4, R234 ;  /* 0x0000000402f67825 */ /* 0x040fe200078e02ea */
[----:B------:R3:W-:Y:S03]  /*a690*/  STL.64 [R1+0x1e8], R238 ;  /* 0x0001e8ee01007387 */ /* 0x0007e60000100a00 */
[----:B------:R-:W-:Y:S01]  /*a6a0*/  IMAD.WIDE R244, R2, 0x4, R236 ;  /* 0x0000000402f47825 */ /* 0x000fe200078e02ec */
[----:B------:R4:W-:Y:S03]  /*a6b0*/  LDGSTS.E [R240+0x8000], desc[UR10][R246.64], !P0 ;  /* 0x08000000f6f07fae */ /* 0x0009e6000c12184a */
[----:B------:R-:W-:Y:S01]  /*a6c0*/  VIADD R2, R5, 0xffffffe1 ;  /* 0xffffffe105027836 */ /* 0x000fe20000000000 */
[----:B------:R4:W-:Y:S01]  /*a6d0*/  LDGSTS.E [R240+0xc000], desc[UR10][R244.64], !P0 ;  /* 0x0c000000f4f07fae */ /* 0x0009e2000c12184a */
[C---:B--2---:R-:W-:Y:S01]  /*a6e0*/  IMAD.WIDE R242, R3.reuse, 0x4, R234 ;  /* 0x0000000403f27825 */ /* 0x044fe200078e02ea */
[----:B------:R-:W2:Y:S02]  /*a6f0*/  LDC R5, c[0x0][0x230] ;  /* 0x00008c00ff057b82 */ /* 0x000ea40000000800 */
[----:B------:R-:W-:Y:S01]  /*a700*/  ISETP.GE.U32.AND P0, PT, R2, 0x7fffffa2, PT ;  /* 0x7fffffa20200780c */ /* 0x000fe20003f06070 */
[----:B---3--:R-:W-:Y:S01]  /*a710*/  IMAD.WIDE R238, R3, 0x4, R236 ;  /* 0x0000000403ee7825 */ /* 0x008fe200078e02ec */
[----:B-1----:R-:W-:Y:S01]  /*a720*/  IADD3 R2, R9, -0x20, RZ ;  /* 0xffffffe009027810 */ /* 0x002fe20007ffe0ff */
[----:B------:R1:W-:Y:S02]  /*a730*/  LDGSTS.E [R240+0x8004], desc[UR10][R242.64], !P2 ;  /* 0x08004000f2f07fae */ /* 0x0003e4000d12184a */
[----:B------:R-:W-:Y:S01]  /*a740*/  IMAD R3, R232, 0x3b, RZ ;  /* 0x0000003be8037824 */ /* 0x000fe200078e02ff */
[----:B------:R-:W3:Y:S01]  /*a750*/  LDC R9, c[0x0][0x230] ;  /* 0x00008c00ff097b82 */ /* 0x000ee20000000800 */
[----:B------:R1:W-:Y:S01]  /*a760*/  LDGSTS.E [R240+0xc004], desc[UR10][R238.64], !P2 ;  /* 0x0c004000eef07fae */ /* 0x0003e2000d12184a */
[----:B------:R-:W-:Y:S01]  /*a770*/  ISETP.GE.U32.AND P2, PT, R2, 0x7fffffa1, PT ;  /* 0x7fffffa10200780c */ /* 0x000fe20003f46070 */
[----:B------:R-:W-:-:S02]  /*a780*/  IMAD R2, R232, 0x3a, RZ ;  /* 0x0000003ae8027824 */ /* 0x000fc400078e02ff */
[----:B------:R4:W-:Y:S01]  /*a790*/  STL.64 [R1+0x50], R246 ;  /* 0x000050f601007387 */ /* 0x0009e20000100a00 */
[----:B------:R-:W-:-:S03]  /*a7a0*/  VIADD R10, R10, UR8 ;  /* 0x000000080a0a7c36 */ /* 0x000fc60008000000 */
[----:B------:R1:W-:Y:S04]  /*a7b0*/  STL.64 [R1+0x48], R244 ;  /* 0x000048f401007387 */ /* 0x0003e80000100a00 */
[----:B------:R1:W-:Y:S01]  /*a7c0*/  STL.64 [R1+0x40], R242 ;  /* 0x000040f201007387 */ /* 0x0003e20000100a00 */
[----:B----4-:R-:W-:-:S03]  /*a7d0*/  IMAD.WIDE R246, R2, 0x4, R234 ;  /* 0x0000000402f67825 */ /* 0x010fc600078e02ea */
[----:B------:R4:W-:Y:S01]  /*a7e0*/  STL.64 [R1+0x38], R238 ;  /* 0x000038ee01007387 */ /* 0x0009e20000100a00 */
[----:B-1----:R-:W-:-:S03]  /*a7f0*/  IMAD.WIDE R244, R2, 0x4, R236 ;  /* 0x0000000402f47825 */ /* 0x002fc600078e02ec */
[----:B------:R1:W-:Y:S01]  /*a800*/  LDGSTS.E [R240+0x8008], desc[UR10][R246.64], !P4 ;  /* 0x08008000f6f07fae */ /* 0x0003e2000e12184a */
[----:B------:R-:W-:-:S03]  /*a810*/  IMAD.WIDE R242, R3, 0x4, R234 ;  /* 0x0000000403f27825 */ /* 0x000fc600078e02ea */
[----:B------:R3:W-:Y:S01]  /*a820*/  LDGSTS.E [R240+0xc008], desc[UR10][R244.64], !P4 ;  /* 0x0c008000f4f07fae */ /* 0x0007e2000e12184a */
[----:B------:R-:W-:Y:S01]  /*a830*/  ISETP.GE.U32.AND P4, PT, R4, 0x7fffff84, PT ;  /* 0x7fffff840400780c */ /* 0x000fe20003f86070 */
[----:B------:R-:W-:Y:S02]  /*a840*/  VIADD R2, R241, 0xffffffc2 ;  /* 0xffffffc2f1027836 */ /* 0x000fe40000000000 */
[----:B------:R3:W-:Y:S01]  /*a850*/  LDGSTS.E [R240+0x800c], desc[UR10][R242.64], !P5 ;  /* 0x0800c000f2f07fae */ /* 0x0007e2000e92184a */
[----:B----4-:R-:W-:Y:S01]  /*a860*/  IMAD.WIDE R238, R3, 0x4, R236 ;  /* 0x0000000403ee7825 */ /* 0x010fe200078e02ec */
[----:B------:R-:W4:Y:S01]  /*a870*/  LDC R241, c[0x0][0x230] ;  /* 0x00008c00fff17b82 */ /* 0x000f220000000800 */
[----:B--2---:R-:W-:Y:S01]  /*a880*/  IADD3 R4, R5, -0x3f, RZ ;  /* 0xffffffc105047810 */ /* 0x004fe20007ffe0ff */
[----:B------:R1:W-:Y:S01]  /*a890*/  STL.64 [R1+0x30], R246 ;  /* 0x000030f601007387 */ /* 0x0003e20000100a00 */
[----:B------:R-:W-:-:S03]  /*a8a0*/  IMAD R3, R232, 0x1e, RZ ;  /* 0x0000001ee8037824 */ /* 0x000fc600078e02ff */
[----:B------:R2:W-:Y:S01]  /*a8b0*/  LDGSTS.E [R240+0xc00c], desc[UR10][R238.64], !P5 ;  /* 0x0c00c000eef07fae */ /* 0x0005e2000e92184a */
[----:B------:R-:W-:Y:S01]  /*a8c0*/  ISETP.GE.U32.AND P5, PT, R2, 0x7fffff83, PT ;  /* 0x7fffff830200780c */ /* 0x000fe20003fa6070 */
[----:B------:R-:W-:Y:S01]  /*a8d0*/  IMAD R2, R232, 0x1c, RZ ;  /* 0x0000001ce8027824 */ /* 0x000fe200078e02ff */
[----:B------:R-:W4:Y:S01]  /*a8e0*/  LDC R5, c[0x0][0x230] ;  /* 0x00008c00ff057b82 */ /* 0x000f220000000800 */
[----:B------:R2:W-:Y:S02]  /*a8f0*/  STL.64 [R1+0x28], R244 ;  /* 0x000028f401007387 */ /* 0x0005e40000100a00 */
[C---:B------:R-:W-:Y:S02]  /*a900*/  IMAD.WIDE R248, R2.reuse, 0x4, R234 ;  /* 0x0000000402f87825 */ /* 0x040fe400078e02ea */
[----:B------:R2:W-:Y:S02]  /*a910*/  STL.64 [R1+0x20], R242 ;  /* 0x000020f201007387 */ /* 0x0005e40000100a00 */
[----:B-1----:R-:W-:-:S02]  /*a920*/  IMAD.WIDE R246, R2, 0x4, R236 ;  /* 0x0000000402f67825 */ /* 0x002fc400078e02ec */
[----:B------:R1:W-:Y:S02]  /*a930*/  STL.64 [R1+0x18], R238 ;  /* 0x000018ee01007387 */ /* 0x0003e40000100a00 */
[----:B---3--:R-:W-:Y:S01]  /*a940*/  VIADD R2, R9, 0xffffffc0 ;  /* 0xffffffc009027836 */ /* 0x008fe20000000000 */
[----:B------:R-:W-:Y:S01]  /*a950*/  LOP3.LUT R9, R14, 0x60, RZ, 0x3c, !PT ;  /* 0x000000600e097812 */ /* 0x000fe200078e3cff */
[----:B--2---:R-:W-:Y:S01]  /*a960*/  IMAD.WIDE R244, R0, 0x4, R234 ;  /* 0x0000000400f47825 */ /* 0x004fe200078e02ea */
[----:B------:R2:W-:Y:S01]  /*a970*/  LDGSTS.E [R10], desc[UR10][R248.64], !P3 ;  /* 0x00000000f80a7fae */ /* 0x0005e2000d92184a */
[----:B------:R-:W3:Y:S03]  /*a980*/  LDC R242, c[0x0][0x230] ;  /* 0x00008c00fff27b82 */ /* 0x000ee60000000800 */
[----:B------:R2:W-:Y:S01]  /*a990*/  LDGSTS.E [R10+0x4000], desc[UR10][R246.64], !P3 ;  /* 0x04000000f60a7fae */ /* 0x0005e2000d92184a */
[----:B------:R-:W-:Y:S01]  /*a9a0*/  ISETP.GE.AND P3, PT, R252, R2, PT ;  /* 0x00000002fc00720c */ /* 0x000fe20003f66270 */
[----:B-1----:R-:W-:-:S02]  /*a9b0*/  IMAD.WIDE R238, R0, 0x4, R236 ;  /* 0x0000000400ee7825 */ /* 0x002fc400078e02ec */
[----:B------:R1:W-:Y:S01]  /*a9c0*/  LDGSTS.E [R10+0x4], desc[UR10][R244.64], !P6 ;  /* 0x00004000f40a7fae */ /* 0x0003e2000f12184a */
[----:B------:R-:W-:Y:S02]  /*a9d0*/  SEL R0, RZ, 0x4, P3 ;  /* 0x00000004ff007807 */ /* 0x000fe40001800000 */
[----:B------:R-:W-:Y:S01]  /*a9e0*/  ISETP.GE.U32.AND P3, PT, R4, 0x7fffff82, PT ;  /* 0x7fffff820400780c */ /* 0x000fe20003f66070 */
[----:B------:R1:W-:Y:S01]  /*a9f0*/  LDGSTS.E [R10+0x4004], desc[UR10][R238.64], !P6 ;  /* 0x04004000ee0a7fae */ /* 0x0003e2000f12184a */
[----:B------:R-:W-:Y:S01]  /*aa00*/  ISETP.GT.AND P6, PT, R233, 0x7f, PT ;  /* 0x0000007fe900780c */ /* 0x000fe20003fc4270 */
[----:B------:R-:W3:Y:S02]  /*aa10*/  LDC R4, c[0x0][0x230] ;  /* 0x00008c00ff047b82 */ /* 0x000ee40000000800 */
[----:B------:R2:W-:Y:S01]  /*aa20*/  STL.64 [R1+0x98], R248 ;  /* 0x000098f801007387 */ /* 0x0005e20000100a00 */
[----:B------:R-:W-:-:S03]  /*aa30*/  SEL R0, R0, RZ, P6 ;  /* 0x000000ff00007207 */ /* 0x000fc60003000000 */
[----:B------:R1:W-:Y:S01]  /*aa40*/  STL.64 [R1+0x90], R246 ;  /* 0x000090f601007387 */ /* 0x0003e20000100a00 */
[----:B------:R-:W-:Y:S01]  /*aa50*/  ISETP.NE.U32.AND P6, PT, R0, RZ, PT ;  /* 0x000000ff0000720c */ /* 0x000fe20003fc5070 */
[----:B------:R-:W-:Y:S02]  /*aa60*/  IMAD R0, R232, 0x1f, RZ ;  /* 0x0000001fe8007824 */ /* 0x000fe400078e02ff */
[----:B------:R4:W-:Y:S04]  /*aa70*/  STL.64 [R1+0x88], R244 ;  /* 0x000088f401007387 */ /* 0x0009e80000100a00 */
[----:B------:R4:W-:Y:S01]  /*aa80*/  STL.64 [R1+0x80], R238 ;  /* 0x000080ee01007387 */ /* 0x0009e20000100a00 */
[----:B--2---:R-:W-:-:S04]  /*aa90*/  IMAD.WIDE R248, R0, 0x4, R234 ;  /* 0x0000000400f87825 */ /* 0x004fc800078e02ea */
[----:B-1----:R-:W-:Y:S01]  /*aaa0*/  IMAD.WIDE R246, R0, 0x4, R236 ;  /* 0x0000000400f67825 */ /* 0x002fe200078e02ec */
[----:B----4-:R-:W-:Y:S02]  /*aab0*/  IADD3 R0, R241, -0x41, RZ ;  /* 0xffffffbff1007810 */ /* 0x010fe40007ffe0ff */
[----:B------:R-:W1:Y:S01]  /*aac0*/  LDC R241, c[0x0][0x230] ;  /* 0x00008c00fff17b82 */ /* 0x000e620000000800 */
[----:B------:R-:W-:-:S04]  /*aad0*/  IMAD.WIDE R244, R3, 0x4, R234 ;  /* 0x0000000403f47825 */ /* 0x000fc800078e02ea */
[----:B------:R-:W-:Y:S01]  /*aae0*/  IMAD.WIDE R238, R3, 0x4, R236 ;  /* 0x0000000403ee7825 */ /* 0x000fe200078e02ec */
[----:B------:R2:W-:Y:S02]  /*aaf0*/  LDGSTS.E [R10+0x8], desc[UR10][R244.64], !P0 ;  /* 0x00008000f40a7fae */ /* 0x0005e4000c12184a */
[----:B------:R-:W4:Y:S02]  /*ab00*/  LDC R3, c[0x0][0x230] ;  /* 0x00008c00ff037b82 */ /* 0x000f240000000800 */
[----:B------:R2:W-:Y:S01]  /*ab10*/  LDGSTS.E [R10+0x4008], desc[UR10][R238.64], !P0 ;  /* 0x04008000ee0a7fae */ /* 0x0005e2000c12184a */
[----:B------:R-:W-:Y:S01]  /*ab20*/  ISETP.GE.U32.AND P0, PT, R2, 0x7fffff81, PT ;  /* 0x7fffff810200780c */ /* 0x000fe20003f06070 */
[----:B------:R-:W-:Y:S02]  /*ab30*/  IMAD R2, R232, 0x3c, RZ ;  /* 0x0000003ce8027824 */ /* 0x000fe400078e02ff */
[----:B------:R-:W-:Y:S04]  /*ab40*/  LDGSTS.E [R10+0xc], desc[UR10][R248.64], !P2 ;  /* 0x0000c000f80a7fae */ /* 0x000fe8000d12184a */
[----:B------:R2:W-:Y:S04]  /*ab50*/  STL.64 [R1+0x78], R244 ;  /* 0x000078f401007387 */ /* 0x0005e80000100a00 */
[----:B------:R4:W-:Y:S01]  /*ab60*/  LDGSTS.E [R10+0x400c], desc[UR10][R246.64], !P2 ;  /* 0x0400c000f60a7fae */ /* 0x0009e2000d12184a */
[----:B------:R-:W-:Y:S01]  /*ab70*/  ISETP.GE.U32.AND P2, PT, R0, 0x7fffff80, PT ;  /* 0x7fffff800000780c */ /* 0x000fe20003f46070 */
[----:B---3--:R-:W-:-:S02]  /*ab80*/  VIADD R0, R242, 0xffffffbe ;  /* 0xffffffbef2007836 */ /* 0x008fc40000000000 */
[----:B------:R3:W-:Y:S01]  /*ab90*/  STL.64 [R1+0x70], R238 ;  /* 0x000070ee01007387 */ /* 0x0007e20000100a00 */
[----:B------:R-:W-:-:S03]  /*aba0*/  IMAD.WIDE R242, R250, 0x4, R234 ;  /* 0x00000004faf27825 */ /* 0x000fc600078e02ea */
[----:B------:R-:W-:Y:S01]  /*abb0*/  STL.64 [R1+0x68], R248 ;  /* 0x000068f801007387 */ /* 0x000fe20000100a00 */
[----:B--2---:R-:W-:-:S03]  /*abc0*/  IMAD.WIDE R244, R2, 0x4, R234 ;  /* 0x0000000402f47825 */ /* 0x004fc600078e02ea */
[----:B------:R2:W-:Y:S01]  /*abd0*/  STL.64 [R1+0x60], R246 ;  /* 0x000060f601007387 */ /* 0x0005e20000100a00 */
[----:B------:R-:W-:-:S03]  /*abe0*/  IMAD.WIDE R250, R250, 0x4, R236 ;  /* 0x00000004fafa7825 */ /* 0x000fc600078e02ec */
[----:B------:R-:W-:Y:S01]  /*abf0*/  STL.64 [R1+0x10], R244 ;  /* 0x000010f401007387 */ /* 0x000fe20000100a00 */
[----:B---3--:R-:W-:Y:S01]  /*ac00*/  IMAD.WIDE R238, R2, 0x4, R236 ;  /* 0x0000000402ee7825 */ /* 0x008fe200078e02ec */
[----:B----4-:R-:W-:Y:S02]  /*ac10*/  IADD3 R2, R3, -0x44, RZ ;  /* 0xffffffbc03027810 */ /* 0x010fe40007ffe0ff */
[----:B------:R-:W-:Y:S01]  /*ac20*/  LDGSTS.E [R10+0x8000], desc[UR10][R244.64], !P4 ;  /* 0x08000000f40a7fae */ /* 0x000fe2000e12184a */
[----:B------:R-:W-:-:S03]  /*ac30*/  LOP3.LUT R3, R14, 0x20, RZ, 0x3c, !PT ;  /* 0x000000200e037812 */ /* 0x000fc600078e3cff */
[----:B------:R3:W-:Y:S01]  /*ac40*/  STL.64 [R1+0x8], R238 ;  /* 0x000008ee01007387 */ /* 0x0007e20000100a00 */
[----:B--2---:R-:W-:-:S03]  /*ac50*/  IMAD R246, R232, 0x3e, RZ ;  /* 0x0000003ee8f67824 */ /* 0x004fc600078e02ff */
[----:B------:R3:W-:Y:S01]  /*ac60*/  LDGSTS.E [R10+0xc000], desc[UR10][R238.64], !P4 ;  /* 0x0c000000ee0a7fae */ /* 0x0007e2000e12184a */
[----:B------:R-:W-:Y:S01]  /*ac70*/  ISETP.GE.U32.AND P4, PT, R0, 0x7fffff7f, PT ;  /* 0x7fffff7f0000780c */ /* 0x000fe20003f86070 */
[----:B------:R-:W-:Y:S02]  /*ac80*/  VIADD R0, R4, 0xffffffbd ;  /* 0xffffffbd04007836 */ /* 0x000fe40000000000 */
[----:B------:R2:W-:Y:S01]  /*ac90*/  STL.64 [R1], R242 ;  /* 0x000000f201007387 */ /* 0x0005e20000100a00 */
[C---:B------:R-:W-:Y:S01]  /*aca0*/  IMAD.WIDE R248, R246.reuse, 0x4, R234 ;  /* 0x00000004f6f87825 */ /* 0x040fe200078e02ea */
[----:B------:R-:W4:Y:S02]  /*acb0*/  LDC R4, c[0x0][0x230] ;  /* 0x00008c00ff047b82 */ /* 0x000f240000000800 */
[----:B------:R2:W-:Y:S01]  /*acc0*/  LDGSTS.E [R10+0x8004], desc[UR10][R242.64], !P5 ;  /* 0x08004000f20a7fae */ /* 0x0005e2000e92184a */
[----:B------:R-:W-:-:S03]  /*acd0*/  IMAD.WIDE R246, R246, 0x4, R236 ;  /* 0x00000004f6f67825 */ /* 0x000fc600078e02ec */
[----:B------:R-:W-:Y:S01]  /*ace0*/  LDGSTS.E [R10+0xc004], desc[UR10][R250.64], !P5 ;  /* 0x0c004000fa0a7fae */ /* 0x000fe2000e92184a */
[----:B------:R-:W-:Y:S01]  /*acf0*/  ISETP.GE.U32.AND P5, PT, R0, 0x7fffff7e, PT ;  /* 0x7fffff7e0000780c */ /* 0x000fe20003fa6070 */
[----:B------:R-:W-:Y:S01]  /*ad00*/  VIADD R0, R5, 0xffffff9f ;  /* 0xffffff9f05007836 */ /* 0x000fe20000000000 */
[----:B------:R-:W-:Y:S01]  /*ad10*/  LOP3.LUT R5, R14, 0x40, RZ, 0x3c, !PT ;  /* 0x000000400e057812 */ /* 0x000fe200078e3cff */
[----:B------:R-:W-:Y:S01]  /*ad20*/  LDGSTS.E [R10+0x8008], desc[UR10][R248.64], !P3 ;  /* 0x08008000f80a7fae */ /* 0x000fe2000d92184a */
[----:B---3--:R-:W3:Y:S01]  /*ad30*/  LDC R238, c[0x0][0x230] ;  /* 0x00008c00ffee7b82 */ /* 0x008ee20000000800 */
[----:B--2---:R-:W-:Y:S02]  /*ad40*/  IMAD R242, R232, 0x3f, RZ ;  /* 0x0000003fe8f27824 */ /* 0x004fe400078e02ff */
[----:B------:R-:W-:Y:S01]  /*ad50*/  LDGSTS.E [R10+0xc008], desc[UR10][R246.64], !P3 ;  /* 0x0c008000f60a7fae */ /* 0x000fe2000d92184a */
[----:B------:R-:W-:Y:S01]  /*ad60*/  ISETP.GE.U32.AND P3, PT, R2, 0x7fffff7d, PT ;  /* 0x7fffff7d0200780c */ /* 0x000fe20003f66070 */
[----:B------:R-:W-:-:S02]  /*ad70*/  IMAD.WIDE R244, R242, 0x4, R234 ;  /* 0x00000004f2f47825 */ /* 0x000fc400078e02ea */
[----:B------:R-:W-:Y:S02]  /*ad80*/  STL.64 [R1+0xe70], R250 ;  /* 0x000e70fa01007387 */ /* 0x000fe40000100a00 */
[----:B------:R-:W-:Y:S02]  /*ad90*/  IMAD.WIDE R242, R242, 0x4, R236 ;  /* 0x00000004f2f27825 */ /* 0x000fe400078e02ec */
[----:B------:R-:W-:Y:S04]  /*ada0*/  LDGSTS.E [R10+0x800c], desc[UR10][R244.64], !P0 ;  /* 0x0800c000f40a7fae */ /* 0x000fe8000c12184a */
[----:B------:R-:W-:Y:S01]  /*adb0*/  LDGSTS.E [R10+0xc00c], desc[UR10][R242.64], !P0 ;  /* 0x0c00c000f20a7fae */ /* 0x000fe2000c12184a */
[----:B------:R-:W-:Y:S01]  /*adc0*/  ISETP.GE.U32.AND P0, PT, R0, 0x7fffff60, PT ;  /* 0x7fffff600000780c */ /* 0x000fe20003f06070 */
[----:B------:R-:W-:-:S02]  /*add0*/  IMAD.U32 R0, RZ, RZ, UR8 ;  /* 0x00000008ff007e24 */ /* 0x000fc4000f8e00ff */
[----:B------:R-:W0:Y:S03]  /*ade0*/  LDGDEPBAR ;  /* 0x00000000000079af */ /* 0x000e260000000000 */
[C---:B------:R-:W-:Y:S01]  /*adf0*/  IADD3 R3, R0.reuse, 0x100000, R3 ;  /* 0x0010000000037810 */ /* 0x040fe20007ffe003 */
[----:B------:R-:W-:Y:S01]  /*ae00*/  STL.64 [R1+0xe78], R248 ;  /* 0x000e78f801007387 */ /* 0x000fe20000100a00 */
[C---:B------:R-:W-:Y:S02]  /*ae10*/  IADD3 R5, R0.reuse, 0x100000, R5 ;  /* 0x0010000000057810 */ /* 0x040fe40007ffe005 */
[C---:B------:R-:W-:Y:S01]  /*ae20*/  IADD3 R9, R0.reuse, 0x100000, R9 ;  /* 0x0010000000097810 */ /* 0x040fe20007ffe009 */
[----:B------:R-:W-:Y:S01]  /*ae30*/  STL.64 [R1+0xe80], R246 ;  /* 0x000e80f601007387 */ /* 0x000fe20000100a00 */
[----:B------:R-:W-:Y:S02]  /*ae40*/  IADD3 R0, R0, 0x100000, R14 ;  /* 0x0010000000007810 */ /* 0x000fe40007ffe00e */
[----:B---3--:R-:W-:Y:S01]  /*ae50*/  IADD3 R2, R238, -0x62, RZ ;  /* 0xffffff9eee027810 */ /* 0x008fe20007ffe0ff */
[----:B------:R-:W-:Y:S04]  /*ae60*/  STL.64 [R1+0xe90], R244 ;  /* 0x000e90f401007387 */ /* 0x000fe80000100a00 */
[----:B------:R-:W-:Y:S04]  /*ae70*/  LDGSTS.E [R0+-0x80000], desc[UR10][R34.64], P1 ;  /* 0x8000000022007fae */ /* 0x000fe8000892184a */
[----:B------:R-:W-:Y:S04]  /*ae80*/  LDGSTS.E [R0+-0x7fc00], desc[UR10][R32.64], P1 ;  /* 0x8040000020007fae */ /* 0x000fe8000892184a */
[----:B------:R2:W-:Y:S04]  /*ae90*/  LDGSTS.E [R0+-0x7f800], desc[UR10][R68.64], P1 ;  /* 0x8080000044007fae */ /* 0x0005e8000892184a */
[----:B------:R-:W-:Y:S04]  /*aea0*/  LDGSTS.E [R0+-0x7f400], desc[UR10][R16.64], P1 ;  /* 0x80c0000010007fae */ /* 0x000fe8000892184a */
        /* <DEDUP_REMOVED lines=20> */
[----:B------:R-:W-:Y:S04]  /*aff0*/  STL.64 [R1+0xe98], R242 ;  /* 0x000e98f201007387 */ /* 0x000fe80000100a00 */
[----:B------:R-:W-:Y:S04]  /*b000*/  LDGSTS.E [R0+-0x7a000], desc[UR10][R222.64], P1 ;  /* 0x86000000de007fae */ /* 0x000fe8000892184a */
[----:B------:R-:W-:Y:S04]  /*b010*/  STL.64 [R1+0xea0], R34 ;  /* 0x000ea02201007387 */ /* 0x000fe80000100a00 */
[----:B------:R-:W-:Y:S04]  /*b020*/  LDGSTS.E [R0+-0x79c00], desc[UR10][R230.64], P1 ;  /* 0x86400000e6007fae */ /* 0x000fe8000892184a */
[----:B------:R-:W-:Y:S04]  /*b030*/  STL.64 [R1+0xea8], R32 ;  /* 0x000ea82001007387 */ /* 0x000fe80000100a00 */
[----:B------:R-:W-:Y:S04]  /*b040*/  LDGSTS.E [R0+-0x79800], desc[UR10][R30.64], P1 ;  /* 0x868000001e007fae */ /* 0x000fe8000892184a */
[----:B------:R2:W-:Y:S04]  /*b050*/  STL.64 [R1+0xeb0], R68 ;  /* 0x000eb04401007387 */ /* 0x0005e80000100a00 */
[----:B------:R-:W-:Y:S04]  /*b060*/  LDGSTS.E [R0+-0x79400], desc[UR10][R50.64], P1 ;  /* 0x86c0000032007fae */ /* 0x000fe8000892184a */
[----:B------:R-:W-:Y:S04]  /*b070*/  LDGSTS.E [R0+-0x79000], desc[UR10][R56.64], P1 ;  /* 0x8700000038007fae */ /* 0x000fe8000892184a */
[----:B------:R-:W-:Y:S01]  /*b080*/  LDGSTS.E [R0+-0x78c00], desc[UR10][R54.64], P1 ;  /* 0x8740000036007fae */ /* 0x000fe2000892184a */
[----:B--2---:R-:W2:Y:S03]  /*b090*/  LDC R69, c[0x0][0x230] ;  /* 0x00008c00ff457b82 */ /* 0x004ea60000000800 */
[----:B------:R-:W3:Y:S04]  /*b0a0*/  LDL.LU.64 R50, [R1+0xf30] ;  /* 0x000f300001327983 */ /* 0x000ee80000300a00 */
[----:B------:R-:W4:Y:S01]  /*b0b0*/  LDL.LU.64 R56, [R1+0xf28] ;  /* 0x000f280001387983 */ /* 0x000f220000300a00 */
[----:B------:R-:W2:Y:S03]  /*b0c0*/  LDC R68, c[0x0][0x230] ;  /* 0x00008c00ff447b82 */ /* 0x000ea60000000800 */
[----:B------:R-:W-:Y:S04]  /*b0d0*/  LDGSTS.E [R0+-0x78800], desc[UR10][R38.64], P1 ;  /* 0x8780000026007fae */ /* 0x000fe8000892184a */
[----:B------:R-:W-:Y:S04]  /*b0e0*/  LDGSTS.E [R0+-0x78400], desc[UR10][R36.64], P1 ;  /* 0x87c0000024007fae */ /* 0x000fe8000892184a */
[----:B------:R-:W-:Y:S04]  /*b0f0*/  LDGSTS.E [R3+-0x7ff00], desc[UR10][R52.64], P1 ;  /* 0x8010000034037fae */ /* 0x000fe8000892184a */
[----:B------:R-:W-:Y:S04]  /*b100*/  LDGSTS.E [R3+-0x7fb00], desc[UR10][R42.64], P1 ;  /* 0x805000002a037fae */ /* 0x000fe8000892184a */
[----:B------:R-:W2:Y:S04]  /*b110*/  LDL.LU.64 R54, [R1+0xf20] ;  /* 0x000f200001367983 */ /* 0x000ea80000300a00 */
[----:B------:R-:W2:Y:S04]  /*b120*/  LDL.LU.64 R38, [R1+0xf18] ;  /* 0x000f180001267983 */ /* 0x000ea80000300a00 */
[----:B------:R-:W2:Y:S04]  /*b130*/  LDL.LU.64 R36, [R1+0xf10] ;  /* 0x000f100001247983 */ /* 0x000ea80000300a00 */
[----:B---3--:R-:W-:Y:S04]  /*b140*/  LDGSTS.E [R3+-0x7f700], desc[UR10][R50.64], P1 ;  /* 0x8090000032037fae */ /* 0x008fe8000892184a */
[----:B------:R-:W-:Y:S04]  /*b150*/  LDGSTS.E [R3+-0x7f300], desc[UR10][R44.64], P1 ;  /* 0x80d000002c037fae */ /* 0x000fe8000892184a */
[----:B----4-:R-:W-:Y:S04]  /*b160*/  LDGSTS.E [R3+-0x7ef00], desc[UR10][R56.64], P1 ;  /* 0x8110000038037fae */ /* 0x010fe8000892184a */
        /* <DEDUP_REMOVED lines=25> */
[----:B------:R-:W3:Y:S04]  /*b300*/  LDL.LU.64 R40, [R1+0xf08] ;  /* 0x000f080001287983 */ /* 0x000ee80000300a00 */
[----:B------:R-:W4:Y:S04]  /*b310*/  LDL.LU.64 R84, [R1+0xf00] ;  /* 0x000f000001547983 */ /* 0x000f280000300a00 */
[----:B------:R-:W4:Y:S04]  /*b320*/  LDL.LU.64 R100, [R1+0xef8] ;  /* 0x000ef80001647983 */ /* 0x000f280000300a00 */
[----:B------:R-:W-:Y:S04]  /*b330*/  LDGSTS.E [R3+-0x78700], desc[UR10][R66.64], P1 ;  /* 0x8790000042037fae */ /* 0x000fe8000892184a */
[----:B------:R-:W-:Y:S04]  /*b340*/  LDGSTS.E [R3+-0x78300], desc[UR10][R112.64], P1 ;  /* 0x87d0000070037fae */ /* 0x000fe8000892184a */
[----:B--2---:R-:W-:Y:S04]  /*b350*/  LDGSTS.E [R5+-0x7fe00], desc[UR10][R36.64], P1 ;  /* 0x8020000024057fae */ /* 0x004fe8000892184a */
[----:B------:R-:W-:Y:S04]  /*b360*/  LDGSTS.E [R5+-0x7fa00], desc[UR10][R38.64], P1 ;  /* 0x8060000026057fae */ /* 0x000fe8000892184a */
        /* <DEDUP_REMOVED lines=32> */
[----:B------:R-:W2:Y:S04]  /*b570*/  LDL.LU.64 R60, [R1+0xed0] ;  /* 0x000ed000013c7983 */ /* 0x000ea80000300a00 */
[----:B------:R-:W-:Y:S04]  /*b580*/  LDGSTS.E [R5+-0x78600], desc[UR10][R48.64], P1 ;  /* 0x87a0000030057fae */ /* 0x000fe8000892184a */
[----:B------:R-:W-:Y:S04]  /*b590*/  LDGSTS.E [R5+-0x78200], desc[UR10][R64.64], P1 ;  /* 0x87e0000040057fae */ /* 0x000fe8000892184a */
[----:B------:R-:W3:Y:S04]  /*b5a0*/  LDL.LU.64 R48, [R1+0xec8] ;  /* 0x000ec80001307983 */ /* 0x000ee80000300a00 */
[----:B------:R-:W3:Y:S04]  /*b5b0*/  LDL.LU.64 R64, [R1+0xec0] ;  /* 0x000ec00001407983 */ /* 0x000ee80000300a00 */
[----:B------:R-:W3:Y:S04]  /*b5c0*/  LDL.64 R242, [R1+0x3e0] ;  /* 0x0003e00001f27983 */ /* 0x000ee80000100a00 */
[----:B------:R-:W3:Y:S04]  /*b5d0*/  LDL.64 R246, [R1+0x400] ;  /* 0x0004000001f67983 */ /* 0x000ee80000100a00 */
[----:B------:R-:W3:Y:S04]  /*b5e0*/  LDL.64 R248, [R1+0x420] ;  /* 0x0004200001f87983 */ /* 0x000ee80000100a00 */
[----:B------:R-:W3:Y:S04]  /*b5f0*/  LDL.64 R250, [R1+0x440] ;  /* 0x0004400001fa7983 */ /* 0x000ee80000100a00 */
[----:B------:R-:W3:Y:S04]  /*b600*/  LDL.64 R238, [R1+0x460] ;  /* 0x0004600001ee7983 */ /* 0x000ee80000100a00 */
[----:B------:R-:W3:Y:S04]  /*b610*/  LDL.LU.64 R244, [R1+0x3c0] ;  /* 0x0003c00001f47983 */ /* 0x000ee80000300a00 */
[----:B--2---:R-:W-:Y:S04]  /*b620*/  LDGSTS.E [R9+-0x7fd00], desc[UR10][R60.64], P1 ;  /* 0x803000003c097fae */ /* 0x004fe8000892184a */
[----:B----4-:R-:W-:Y:S04]  /*b630*/  LDGSTS.E [R9+-0x7f900], desc[UR10][R46.64], P1 ;  /* 0x807000002e097fae */ /* 0x010fe8000892184a */
[----:B---3--:R-:W-:Y:S04]  /*b640*/  LDGSTS.E [R9+-0x7f500], desc[UR10][R48.64], P1 ;  /* 0x80b0000030097fae */ /* 0x008fe8000892184a */
        /* <DEDUP_REMOVED lines=28> */
[----:B------:R2:W-:Y:S04]  /*b810*/  LDGSTS.E [R9+-0x78100], desc[UR10][R238.64], P1 ;  /* 0x87f00000ee097fae */ /* 0x0005e8000892184a */
[----:B------:R-:W0:Y:S04]  /*b820*/  LDGDEPBAR ;  /* 0x00000000000079af */ /* 0x000e280000000000 */
[----:B------:R-:W3:Y:S04]  /*b830*/  LDL.LU.64 R250, [R1+0x3b0] ;  /* 0x0003b00001fa7983 */ /* 0x000ee80000300a00 */
[----:B------:R-:W4:Y:S04]  /*b840*/  LDL.LU.64 R238, [R1+0x3a8] ;  /* 0x0003a80001ee7983 */ /* 0x000f280000300a00 */
[----:B------:R-:W4:Y:S04]  /*b850*/  LDL.LU.64 R246, [R1+0x3a0] ;  /* 0x0003a00001f67983 */ /* 0x000f280000300a00 */
[----:B------:R-:W4:Y:S01]  /*b860*/  LDL.LU.64 R248, [R1+0x398] ;  /* 0x0003980001f87983 */ /* 0x000f220000300a00 */
[----:B------:R-:W-:Y:S01]  /*b870*/  BAR.SYNC.DEFER_BLOCKING 0x0 ;  /* 0x0000000000007b1d */ /* 0x000fe20000010000 */
[----:B------:R-:W-:Y:S01]  /*b880*/  ISETP.GE.U32.AND P1, PT, R2, 0x7fffff5f, PT ;  /* 0x7fffff5f0200780c */ /* 0x000fe20003f26070 */
[----:B------:R-:W-:-:S02]  /*b890*/  IMAD.SHL.U32 R2, R232, 0x40, RZ ;  /* 0x00000040e8027824 */ /* 0x000fc400078e00ff */
[----:B------:R-:W-:Y:S01]  /*b8a0*/  VIADD R232, R4, 0xffffff9d ;  /* 0xffffff9d04e87836 */ /* 0x000fe20000000000 */
[----:B-1----:R-:W-:Y:S01]  /*b8b0*/  IADD3 R4, R241, -0x64, RZ ;  /* 0xffffff9cf1047810 */ /* 0x002fe20007ffe0ff */
[C---:B------:R-:W-:Y:S02]  /*b8c0*/  IMAD.WIDE R32, R2.reuse, 0x4, R234 ;  /* 0x0000000402207825 */ /* 0x040fe400078e02ea */
[----:B------:R-:W1:Y:S01]  /*b8d0*/  LDC R241, c[0x0][0x230] ;  /* 0x00008c00fff17b82 */ /* 0x000e620000000800 */
[----:B------:R2:W-:Y:S01]  /*b8e0*/  STL.64 [R1+0xdf0], R8 ;  /* 0x000df00801007387 */ /* 0x0005e20000100a00 */
[----:B------:R-:W-:-:S03]  /*b8f0*/  IMAD.WIDE R234, R2, 0x4, R236 ;  /* 0x0000000402ea7825 */ /* 0x000fc600078e02ec */
[----:B------:R2:W-:Y:S01]  /*b900*/  STL.64 [R1+0x678], R32 ;  /* 0x0006782001007387 */ /* 0x0005e20000100a00 */
[C---:B------:R-:W-:Y:S02]  /*b910*/  IMAD.WIDE R6, R2.reuse, 0x4, R6 ;  /* 0x0000000402067825 */ /* 0x040fe400078e0206 */
[----:B------:R-:W1:Y:S02]  /*b920*/  LDC R236, c[0x0][0x230] ;  /* 0x00008c00ffec7b82 */ /* 0x000e640000000800 */
[----:B--2---:R-:W-:-:S06]  /*b930*/  IMAD.WIDE R8, R2, 0x4, R244 ;  /* 0x0000000402087825 */ /* 0x004fcc00078e02f4 */
[----:B------:R-:W2:Y:S01]  /*b940*/  LDC R237, c[0x0][0x230] ;  /* 0x00008c00ffed7b82 */ /* 0x000ea20000000800 */
[----:B------:R-:W-:Y:S01]  /*b950*/  @!PT LDS RZ, [RZ] ;  /* 0x00000000fffff984 */ /* 0x000fe20000000800 */
[----:B------:R-:W-:Y:S01]  /*b960*/  @!PT LDS RZ, [RZ] ;  /* 0x00000000fffff984 */ /* 0x000fe20000000800 */
[----:B------:R-:W-:Y:S01]  /*b970*/  @!PT LDS RZ, [RZ] ;  /* 0x00000000fffff984 */ /* 0x000fe20000000800 */
[----:B------:R-:W-:Y:S04]  /*b980*/  LDGSTS.E [R11+0x10000], desc[UR10][R32.64], !P2 ;  /* 0x10000000200b7fae */ /* 0x000fe8000d12184a */
[----:B------:R-:W-:Y:S04]  /*b990*/  LDGSTS.E [R11+0x14000], desc[UR10][R234.64], !P2 ;  /* 0x14000000ea0b7fae */ /* 0x000fe8000d12184a */
[----:B------:R1:W-:Y:S04]  /*b9a0*/  STL.64 [R1+0x680], R8 ;  /* 0x0006800801007387 */ /* 0x0003e80000100a00 */
[----:B------:R1:W-:Y:S04]  /*b9b0*/  LDGSTS.E [R11+0x10004], desc[UR10][R8.64], !P4 ;  /* 0x10004000080b7fae */ /* 0x0003e8000e12184a */
[----:B------:R1:W-:Y:S04]  /*b9c0*/  STL.64 [R1+0x4f8], R234 ;  /* 0x0004f8ea01007387 */ /* 0x0003e80000100a00 */
[----:B------:R-:W2:Y:S01]  /*b9d0*/  LDL.LU.64 R32, [R1+0x350] ;  /* 0x0003500001207983 */ /* 0x000ea20000300a00 */
[----:B-1----:R-:W1:Y:S03]  /*b9e0*/  LDC R8, c[0x0][0x230] ;  /* 0x00008c00ff087b82 */ /* 0x002e660000000800 */
[----:B------:R-:W2:Y:S01]  /*b9f0*/  LDL.LU.64 R34, [R1+0x348] ;  /* 0x0003480001227983 */ /* 0x000ea20000300a00 */
[----:B------:R-:W-:-:S03]  /*ba00*/  ISETP.GE.U32.AND P2, PT, R232, 0x7fffff5e, PT ;  /* 0x7fffff5ee800780c */ /* 0x000fc60003f46070 */
[----:B------:R-:W2:Y:S01]  /*ba10*/  LDL.LU.64 R242, [R1+0x340] ;  /* 0x0003400001f27983 */ /* 0x000ea20000300a00 */
[----:B------:R-:W1:Y:S03]  /*ba20*/  LDC R9, c[0x0][0x230] ;  /* 0x00008c00ff097b82 */ /* 0x000e660000000800 */
[----:B------:R-:W2:Y:S04]  /*ba30*/  LDL.LU.64 R244, [R1+0x338] ;  /* 0x0003380001f47983 */ /* 0x000ea80000300a00 */
[----:B------:R4:W-:Y:S01]  /*ba40*/  LDGSTS.E [R11+0x14004], desc[UR10][R6.64], !P4 ;  /* 0x14004000060b7fae */ /* 0x0009e2000e12184a */
[----:B------:R-:W-:Y:S01]  /*ba50*/  ISETP.GE.U32.AND P4, PT, R4, 0x7fffff5d, PT ;  /* 0x7fffff5d0400780c */ /* 0x000fe20003f86070 */
[----:B------:R-:W2:Y:S02]  /*ba60*/  LDC R235, c[0x0][0x230] ;  /* 0x00008c00ffeb7b82 */ /* 0x000ea40000000800 */
[----:B------:R4:W-:Y:S01]  /*ba70*/  STL.64 [R1+0xdf8], R6 ;  /* 0x000df80601007387 */ /* 0x0009e20000100a00 */
[----:B-1----:R-:W-:-:S05]  /*ba80*/  VIADD R232, R8, 0xffffffbb ;  /* 0xffffffbb08e87836 */ /* 0x002fca0000000000 */
[----:B------:R-:W1:Y:S01]  /*ba90*/  LDC R234, c[0x0][0x230] ;  /* 0x00008c00ffea7b82 */ /* 0x000e620000000800 */
[----:B------:R-:W-:Y:S02]  /*baa0*/  VIADD R4, R9, 0xffffffba ;  /* 0xffffffba09047836 */ /* 0x000fe40000000000 */
[----:B---3--:R-:W-:-:S04]  /*bab0*/  IMAD.WIDE R250, R2, 0x4, R250 ;  /* 0x0000000402fa7825 */ /* 0x008fc800078e02fa */
[C---:B----4-:R-:W-:Y:S01]  /*bac0*/  IMAD.WIDE R238, R2.reuse, 0x4, R238 ;  /* 0x0000000402ee7825 */ /* 0x050fe200078e02ee */
[----:B------:R3:W-:Y:S03]  /*bad0*/  STL.64 [R1+0x668], R250 ;  /* 0x000668fa01007387 */ /* 0x0007e60000100a00 */
[C---:B------:R-:W-:Y:S01]  /*bae0*/  IMAD.WIDE R8, R2.reuse, 0x4, R246 ;  /* 0x0000000402087825 */ /* 0x040fe200078e02f6 */
[----:B------:R4:W-:Y:S03]  /*baf0*/  STL.64 [R1+0x660], R238 ;  /* 0x000660ee01007387 */ /* 0x0009e60000100a00 */
[----:B------:R-:W-:Y:S01]  /*bb00*/  IMAD.WIDE R6, R2, 0x4, R248 ;  /* 0x0000000402067825 */ /* 0x000fe200078e02f8 */
[----:B------:R-:W2:Y:S04]  /*bb10*/  LDL.LU.64 R246, [R1+0x330] ;  /* 0x0003300001f67983 */ /* 0x000ea80000300a00 */
[----:B------:R-:W2:Y:S04]  /*bb20*/  LDL.LU.64 R248, [R1+0x328] ;  /* 0x0003280001f87983 */ /* 0x000ea80000300a00 */
[----:B------:R1:W-:Y:S04]  /*bb30*/  STL.64 [R1+0x658], R8 ;  /* 0x0006580801007387 */ /* 0x0003e80000100a00 */
[----:B------:R-:W-:Y:S04]  /*bb40*/  LDGSTS.E [R11+0x10008], desc[UR10][R250.64], !P5 ;  /* 0x10008000fa0b7fae */ /* 0x000fe8000e92184a */
[----:B------:R1:W-:Y:S04]  /*bb50*/  STL.64 [R1+0x650], R6 ;  /* 0x0006500601007387 */ /* 0x0003e80000100a00 */
[----:B------:R-:W-:Y:S04]  /*bb60*/  LDGSTS.E [R11+0x14008], desc[UR10][R238.64], !P5 ;  /* 0x14008000ee0b7fae */ /* 0x000fe8000e92184a */
[----:B---3--:R-:W3:Y:S04]  /*bb70*/  LDL.LU.64 R250, [R1+0x1e0] ;  /* 0x0001e00001fa7983 */ /* 0x008ee80000300a00 */
[----:B------:R1:W-:Y:S04]  /*bb80*/  LDGSTS.E [R11+0x1000c], desc[UR10][R8.64], !P3 ;  /* 0x1000c000080b7fae */ /* 0x0003e8000d92184a */
[----:B----4-:R-:W4:Y:S01]  /*bb90*/  LDL.LU.64 R238, [R1+0x1d8] ;  /* 0x0001d80001ee7983 */ /* 0x010f220000300a00 */
[----:B------:R-:W-:-:S02]  /*bba0*/  ISETP.GE.U32.AND P5, PT, R232, 0x7fffff7c, PT ;  /* 0x7fffff7ce800780c */ /* 0x000fc40003fa6070 */
[----:B------:R-:W-:Y:S01]  /*bbb0*/  IADD3 R232, R69, -0x47, RZ ;  /* 0xffffffb945e87810 */ /* 0x000fe20007ffe0ff */
[----:B------:R1:W-:Y:S01]  /*bbc0*/  LDGSTS.E [R11+0x1400c], desc[UR10][R6.64], !P3 ;  /* 0x1400c000060b7fae */ /* 0x0003e2000d92184a */
[----:B------:R-:W-:Y:S01]  /*bbd0*/  ISETP.GE.U32.AND P3, PT, R4, 0x7fffff7b, PT ;  /* 0x7fffff7b0400780c */ /* 0x000fe20003f66070 */
[----:B------:R-:W-:Y:S02]  /*bbe0*/  VIADD R4, R68, 0xffffffb8 ;  /* 0xffffffb844047836 */ /* 0x000fe40000000000 */
[----:B--2---:R-:W-:-:S04]  /*bbf0*/  IMAD.WIDE R32, R2, 0x4, R32 ;  /* 0x0000000402207825 */ /* 0x004fc800078e0220 */
[C---:B------:R-:W-:Y:S01]  /*bc00*/  IMAD.WIDE R34, R2.reuse, 0x4, R34 ;  /* 0x0000000402227825 */ /* 0x040fe200078e0222 */
[----:B------:R2:W-:Y:S03]  /*bc10*/  STL.64 [R1+0x5b8], R32 ;  /* 0x0005b82001007387 */ /* 0x0005e60000100a00 */
[C---:B-1----:R-:W-:Y:S01]  /*bc20*/  IMAD.WIDE R8, R2.reuse, 0x4, R242 ;  /* 0x0000000402087825 */ /* 0x042fe200078e02f2 */
[----:B------:R1:W-:Y:S03]  /*bc30*/  STL.64 [R1+0x5b0], R34 ;  /* 0x0005b02201007387 */ /* 0x0003e60000100a00 */
[----:B------:R-:W-:Y:S01]  /*bc40*/  IMAD.WIDE R6, R2, 0x4, R244 ;  /* 0x0000000402067825 */ /* 0x000fe200078e02f4 */
[----:B------:R-:W4:Y:S04]  /*bc50*/  LDL.LU.64 R242, [R1+0x390] ;  /* 0x0003900001f27983 */ /* 0x000f280000300a00 */
[----:B------:R-:W4:Y:S04]  /*bc60*/  LDL.LU.64 R244, [R1+0x388] ;  /* 0x0003880001f47983 */ /* 0x000f280000300a00 */
[----:B------:R1:W-:Y:S04]  /*bc70*/  STL.64 [R1+0x5a8], R8 ;  /* 0x0005a80801007387 */ /* 0x0003e80000100a00 */
[----:B------:R-:W-:Y:S04]  /*bc80*/  LDGSTS.E [R11+0x18000], desc[UR10][R32.64], !P0 ;  /* 0x18000000200b7fae */ /* 0x000fe8000c12184a */
[----:B------:R4:W-:Y:S04]  /*bc90*/  STL.64 [R1+0x5a0], R6 ;  /* 0x0005a00601007387 */ /* 0x0009e80000100a00 */
[----:B------:R-:W-:Y:S04]  /*bca0*/  LDGSTS.E [R11+0x1c000], desc[UR10][R34.64], !P0 ;  /* 0x1c000000220b7fae */ /* 0x000fe8000c12184a */
[----:B--2---:R-:W2:Y:S04]  /*bcb0*/  LDL.LU.64 R32, [R1+0x380] ;  /* 0x0003800001207983 */ /* 0x004ea80000300a00 */
[----:B------:R1:W-:Y:S04]  /*bcc0*/  LDGSTS.E [R11+0x18004], desc[UR10][R8.64], !P1 ;  /* 0x18004000080b7fae */ /* 0x0003e8000c92184a */
[----:B-1----:R-:W2:Y:S01]  /*bcd0*/  LDL.LU.64 R34, [R1+0x378] ;  /* 0x0003780001227983 */ /* 0x002ea20000300a00 */
[----:B------:R-:W-:Y:S01]  /*bce0*/  ISETP.GE.U32.AND P0, PT, R232, 0x7fffff7a, PT ;  /* 0x7fffff7ae800780c */ /* 0x000fe20003f06070 */
[----:B------:R-:W-:-:S02]  /*bcf0*/  VIADD R232, R235, 0xffffff9b ;  /* 0xffffff9bebe87836 */ /* 0x000fc40000000000 */
[----:B------:R4:W-:Y:S01]  /*bd00*/  LDGSTS.E [R11+0x1c004], desc[UR10][R6.64], !P1 ;  /* 0x1c004000060b7fae */ /* 0x0009e2000c92184a */
[----:B------:R-:W-:Y:S02]  /*bd10*/  ISETP.GE.U32.AND P1, PT, R4, 0x7fffff79, PT ;  /* 0x7fffff790400780c */ /* 0x000fe40003f26070 */
[----:B------:R-:W-:Y:S01]  /*bd20*/  IADD3 R4, R236, -0x66, RZ ;  /* 0xffffff9aec047810 */ /* 0x000fe20007ffe0ff */
[----:B------:R-:W1:Y:S08]  /*bd30*/  LDC R8, c[0x0][0x230] ;  /* 0x00008c00ff087b82 */ /* 0x000e700000000800 */
[----:B------:R-:W1:Y:S01]  /*bd40*/  LDC R236, c[0x0][0x230] ;  /* 0x00008c00ffec7b82 */ /* 0x000e620000000800 */
[----:B------:R-:W-:-:S04]  /*bd50*/  IMAD.WIDE R246, R2, 0x4, R246 ;  /* 0x0000000402f67825 */ /* 0x000fc800078e02f6 */
[C---:B------:R-:W-:Y:S01]  /*bd60*/  IMAD.WIDE R248, R2.reuse, 0x4, R248 ;  /* 0x0000000402f87825 */ /* 0x040fe200078e02f8 */
[----:B------:R1:W-:Y:S04]  /*bd70*/  STL.64 [R1+0x598], R246 ;  /* 0x000598f601007387 */ /* 0x0003e80000100a00 */
[----:B------:R1:W-:Y:S04]  /*bd80*/  STL.64 [R1+0x590], R248 ;  /* 0x000590f801007387 */ /* 0x0003e80000100a00 */
[----:B------:R-:W-:Y:S04]  /*bd90*/  LDGSTS.E [R11+0x18008], desc[UR10][R246.64], !P2 ;  /* 0x18008000f60b7fae */ /* 0x000fe8000d12184a */
[----:B------:R-:W-:Y:S01]  /*bda0*/  LDGSTS.E [R11+0x1c008], desc[UR10][R248.64], !P2 ;  /* 0x1c008000f80b7fae */ /* 0x000fe2000d12184a */
[----:B---3--:R-:W-:-:S03]  /*bdb0*/  IMAD.WIDE R68, R2, 0x4, R250 ;  /* 0x0000000402447825 */ /* 0x008fc600078e02fa */
[----:B------:R-:W3:Y:S01]  /*bdc0*/  LDL.LU.64 R250, [R1+0x370] ;  /* 0x0003700001fa7983 */ /* 0x000ee20000300a00 */
[----:B----4-:R-:W-:Y:S01]  /*bdd0*/  IMAD.WIDE R6, R2, 0x4, R238 ;  /* 0x0000000402067825 */ /* 0x010fe200078e02ee */
[----:B------:R-:W-:Y:S02]  /*bde0*/  ISETP.GE.U32.AND P2, PT, R232, 0x7fffff5c, PT ;  /* 0x7fffff5ce800780c */ /* 0x000fe40003f46070 */
[----:B------:R-:W4:Y:S04]  /*bdf0*/  LDL.LU.64 R238, [R1+0x368] ;  /* 0x0003680001ee7983 */ /* 0x000f280000300a00 */
[----:B------:R-:W-:Y:S04]  /*be00*/  STL.64 [R1+0x588], R68 ;  /* 0x0005884401007387 */ /* 0x000fe80000100a00 */
[----:B------:R1:W-:Y:S04]  /*be10*/  STL.64 [R1+0x580], R6 ;  /* 0x0005800601007387 */ /* 0x0003e80000100a00 */
[----:B-1----:R-:W4:Y:S04]  /*be20*/  LDL.LU.64 R246, [R1+0x360] ;  /* 0x0003600001f67983 */ /* 0x002f280000300a00 */
[----:B------:R-:W4:Y:S01]  /*be30*/  LDL.LU.64 R248, [R1+0x358] ;  /* 0x0003580001f87983 */ /* 0x000f220000300a00 */
[----:B------:R-:W-:-:S03]  /*be40*/  VIADD R232, R234, 0xffffff99 ;  /* 0xffffff99eae87836 */ /* 0x000fc60000000000 */
[----:B------:R-:W-:Y:S04]  /*be50*/  LDGSTS.E [R11+0x1800c], desc[UR10][R68.64], !P4 ;  /* 0x1800c000440b7fae */ /* 0x000fe8000e12184a */
[----:B------:R1:W-:Y:S01]  /*be60*/  LDGSTS.E [R11+0x1c00c], desc[UR10][R6.64], !P4 ;  /* 0x1c00c000060b7fae */ /* 0x0003e2000e12184a */
[----:B------:R-:W-:-:S04]  /*be70*/  IMAD.WIDE R242, R2, 0x4, R242 ;  /* 0x0000000402f27825 */ /* 0x000fc800078e02f2 */
[----:B------:R-:W-:Y:S01]  /*be80*/  IMAD.WIDE R244, R2, 0x4, R244 ;  /* 0x0000000402f47825 */ /* 0x000fe200078e02f4 */
[----:B------:R2:W-:Y:S01]  /*be90*/  STL.64 [R1+0x648], R242 ;  /* 0x000648f201007387 */ /* 0x0005e20000100a00 */
[----:B------:R-:W-:-:S03]  /*bea0*/  ISETP.GE.U32.AND P4, PT, R4, 0x7fffff5b, PT ;  /* 0x7fffff5b0400780c */ /* 0x000fc60003f86070 */
[----:B------:R2:W-:Y:S01]  /*beb0*/  STL.64 [R1+0x640], R244 ;  /* 0x000640f401007387 */ /* 0x0005e20000100a00 */
[----:B------:R-:W-:Y:S01]  /*bec0*/  VIADD R4, R241, 0xffffff98 ;  /* 0xffffff98f1047836 */ /* 0x000fe20000000000 */
[----:B-1----:R-:W1:Y:S02]  /*bed0*/  LDC R7, c[0x0][0x230] ;  /* 0x00008c00ff077b82 */ /* 0x002e640000000800 */
[----:B------:R-:W-:Y:S04]  /*bee0*/  LDGSTS.E [R12+0x10000], desc[UR10][R242.64], !P5 ;  /* 0x10000000f20c7fae */ /* 0x000fe8000e92184a */
[----:B------:R-:W-:Y:S02]  /*bef0*/  LDGSTS.E [R12+0x14000], desc[UR10][R244.64], !P5 ;  /* 0x14000000f40c7fae */ /* 0x000fe4000e92184a */
[----:B------:R-:W1:Y:S01]  /*bf00*/  LDC R6, c[0x0][0x230] ;  /* 0x00008c00ff067b82 */ /* 0x000e620000000800 */
[----:B--2---:R-:W-:-:S02]  /*bf10*/  IMAD.WIDE R234, R2, 0x4, R32 ;  /* 0x0000000402ea7825 */ /* 0x004fc400078e0220 */
[----:B------:R-:W2:Y:S05]  /*bf20*/  LDL.LU.64 R32, [R1+0x1d0] ;  /* 0x0001d00001207983 */ /* 0x000eaa0000300a00 */
[----:B------:R-:W1:Y:S01]  /*bf30*/  LDC R241, c[0x0][0x230] ;  /* 0x00008c00fff17b82 */ /* 0x000e620000000800 */
[----:B------:R3:W-:Y:S01]  /*bf40*/  LDGSTS.E [R12+0x10004], desc[UR10][R234.64], !P3 ;  /* 0x10004000ea0c7fae */ /* 0x0007e2000d92184a */
[----:B------:R-:W-:-:S03]  /*bf50*/  IMAD.WIDE R68, R2, 0x4, R34 ;  /* 0x0000000402447825 */ /* 0x000fc600078e0222 */
[----:B------:R-:W2:Y:S04]  /*bf60*/  LDL.LU.64 R34, [R1+0x1c8] ;  /* 0x0001c80001227983 */ /* 0x000ea80000300a00 */
[----:B------:R3:W-:Y:S04]  /*bf70*/  STL.64 [R1+0x638], R234 ;  /* 0x000638ea01007387 */ /* 0x0007e80000100a00 */
[----:B------:R4:W-:Y:S04]  /*bf80*/  STL.64 [R1+0x630], R68 ;  /* 0x0006304401007387 */ /* 0x0009e80000100a00 */
[----:B------:R-:W2:Y:S04]  /*bf90*/  LDL.LU.64 R242, [R1+0x1c0] ;  /* 0x0001c00001f27983 */ /* 0x000ea80000300a00 */
[----:B------:R-:W2:Y:S01]  /*bfa0*/  LDL.LU.64 R244, [R1+0x1b8] ;  /* 0x0001b80001f47983 */ /* 0x000ea20000300a00 */
[----:B---3--:R-:W-:-:S03]  /*bfb0*/  IMAD.WIDE R250, R2, 0x4, R250 ;  /* 0x0000000402fa7825 */ /* 0x008fc600078e02fa */
[----:B------:R3:W-:Y:S01]  /*bfc0*/  LDGSTS.E [R12+0x14004], desc[UR10][R68.64], !P3 ;  /* 0x14004000440c7fae */ /* 0x0007e2000d92184a */
[----:B------:R-:W-:Y:S01]  /*bfd0*/  ISETP.GE.U32.AND P3, PT, R4, 0x7fffff59, PT ;  /* 0x7fffff590400780c */ /* 0x000fe20003f66070 */
[----:B------:R-:W1:Y:S01]  /*bfe0*/  LDC R235, c[0x0][0x230] ;  /* 0x00008c00ffeb7b82 */ /* 0x000e620000000800 */
[----:B------:R-:W-:Y:S02]  /*bff0*/  VIADD R4, R8, 0xffffffb6 ;  /* 0xffffffb608047836 */ /* 0x000fe40000000000 */
[----:B----4-:R-:W-:Y:S01]  /*c000*/  IMAD.WIDE R238, R2, 0x4, R238 ;  /* 0x0000000402ee7825 */ /* 0x010fe200078e02ee */
[----:B------:R4:W-:Y:S01]  /*c010*/  STL.64 [R1+0x628], R250 ;  /* 0x000628fa01007387 */ /* 0x0009e20000100a00 */
[----:B------:R-:W-:-:S03]  /*c020*/  ISETP.GE.U32.AND P5, PT, R232, 0x7fffff5a, PT ;  /* 0x7fffff5ae800780c */ /* 0x000fc60003fa6070 */
[----:B------:R-:W1:Y:S01]  /*c030*/  LDC R234, c[0x0][0x230] ;  /* 0x00008c00ffea7b82 */ /* 0x000e620000000800 */
[----:B------:R4:W-:Y:S04]  /*c040*/  STL.64 [R1+0x620], R238 ;  /* 0x000620ee01007387 */ /* 0x0009e80000100a00 */
[----:B------:R-:W-:Y:S01]  /*c050*/  LDGSTS.E [R12+0x10008], desc[UR10][R250.64], !P0 ;  /* 0x10008000fa0c7fae */ /* 0x000fe2000c12184a */
[----:B---3--:R-:W-:-:S03]  /*c060*/  IMAD.WIDE R68, R2, 0x4, R246 ;  /* 0x0000000402447825 */ /* 0x008fc600078e02f6 */
[----:B------:R-:W-:Y:S01]  /*c070*/  LDGSTS.E [R12+0x14008], desc[UR10][R238.64], !P0 ;  /* 0x14008000ee0c7fae */ /* 0x000fe2000c12184a */
[----:B------:R-:W-:-:S03]  /*c080*/  IMAD.WIDE R8, R2, 0x4, R248 ;  /* 0x0000000402087825 */ /* 0x000fc600078e02f8 */
[----:B------:R-:W3:Y:S04]  /*c090*/  LDL.LU.64 R246, [R1+0x1b0] ;  /* 0x0001b00001f67983 */ /* 0x000ee80000300a00 */
[----:B------:R-:W3:Y:S04]  /*c0a0*/  LDL.LU.64 R248, [R1+0x1a8] ;  /* 0x0001a80001f87983 */ /* 0x000ee80000300a00 */
[----:B------:R1:W-:Y:S04]  /*c0b0*/  STL.64 [R1+0x618], R68 ;  /* 0x0006184401007387 */ /* 0x0003e80000100a00 */
[----:B------:R1:W-:Y:S04]  /*c0c0*/  STL.64 [R1+0x610], R8 ;  /* 0x0006100801007387 */ /* 0x0003e80000100a00 */
[----:B----4-:R-:W4:Y:S04]  /*c0d0*/  LDL.LU.64 R250, [R1+0x1a0] ;  /* 0x0001a00001fa7983 */ /* 0x010f280000300a00 */
[----:B------:R-:W4:Y:S04]  /*c0e0*/  LDL.LU.64 R238, [R1+0x198] ;  /* 0x0001980001ee7983 */ /* 0x000f280000300a00 */
[----:B------:R1:W-:Y:S04]  /*c0f0*/  LDGSTS.E [R12+0x1000c], desc[UR10][R68.64], !P1 ;  /* 0x1000c000440c7fae */ /* 0x0003e8000c92184a */
[----:B------:R1:W-:Y:S01]  /*c100*/  LDGSTS.E [R12+0x1400c], desc[UR10][R8.64], !P1 ;  /* 0x1400c000080c7fae */ /* 0x0003e2000c92184a */
[----:B--2---:R-:W-:-:S04]  /*c110*/  IMAD.WIDE R32, R2, 0x4, R32 ;  /* 0x0000000402207825 */ /* 0x004fc800078e0220 */
[----:B------:R-:W-:Y:S01]  /*c120*/  IMAD.WIDE R34, R2, 0x4, R34 ;  /* 0x0000000402227825 */ /* 0x000fe200078e0222 */
[----:B------:R2:W-:Y:S04]  /*c130*/  STL.64 [R1+0x578], R32 ;  /* 0x0005782001007387 */ /* 0x0005e80000100a00 */
[----:B------:R2:W-:Y:S01]  /*c140*/  STL.64 [R1+0x570], R34 ;  /* 0x0005702201007387 */ /* 0x0005e20000100a00 */
[----:B------:R-:W-:Y:S01]  /*c150*/  ISETP.GE.U32.AND P1, PT, R4, 0x7fffff77, PT ;  /* 0x7fffff770400780c */ /* 0x000fe20003f26070 */
[C---:B-1----:R-:W-:Y:S02]  /*c160*/  IMAD.WIDE R68, R2.reuse, 0x4, R242 ;  /* 0x0000000402447825 */ /* 0x042fe400078e02f2 */
[----:B------:R-:W-:Y:S02]  /*c170*/  LDGSTS.E [R12+0x18000], desc[UR10][R32.64], !P2 ;  /* 0x18000000200c7fae */ /* 0x000fe4000d12184a */
[----:B------:R-:W-:-:S02]  /*c180*/  IMAD.WIDE R8, R2, 0x4, R244 ;  /* 0x0000000402087825 */ /* 0x000fc400078e02f4 */
[----:B------:R-:W4:Y:S01]  /*c190*/  LDL.LU.64 R242, [R1+0x320] ;  /* 0x0003200001f27983 */ /* 0x000f220000300a00 */
[----:B------:R-:W-:-:S03]  /*c1a0*/  IADD3 R4, R7, -0x4c, RZ ;  /* 0xffffffb407047810 */ /* 0x000fc60007ffe0ff */
[----:B------:R-:W4:Y:S04]  /*c1b0*/  LDL.LU.64 R244, [R1+0x318] ;  /* 0x0003180001f47983 */ /* 0x000f280000300a00 */
[----:B------:R-:W-:Y:S04]  /*c1c0*/  STL.64 [R1+0x568], R68 ;  /* 0x0005684401007387 */ /* 0x000fe80000100a00 */
[----:B------:R1:W-:Y:S04]  /*c1d0*/  STL.64 [R1+0x560], R8 ;  /* 0x0005600801007387 */ /* 0x0003e80000100a00 */
[----:B--2---:R-:W2:Y:S04]  /*c1e0*/  LDL.LU.64 R32, [R1+0x310] ;  /* 0x0003100001207983 */ /* 0x004ea80000300a00 */
[----:B------:R-:W-:Y:S04]  /*c1f0*/  LDGSTS.E [R12+0x1c000], desc[UR10][R34.64], !P2 ;  /* 0x1c000000220c7fae */ /* 0x000fe8000d12184a */
[----:B------:R-:W-:Y:S04]  /*c200*/  LDGSTS.E [R12+0x18004], desc[UR10][R68.64], !P4 ;  /* 0x18004000440c7fae */ /* 0x000fe8000e12184a */
[----:B------:R1:W-:Y:S01]  /*c210*/  LDGSTS.E [R12+0x1c004], desc[UR10][R8.64], !P4 ;  /* 0x1c004000080c7fae */ /* 0x0003e2000e12184a */
[----:B------:R-:W-:-:S03]  /*c220*/  ISETP.GE.U32.AND P4, PT, R4, 0x7fffff75, PT ;  /* 0x7fffff750400780c */ /* 0x000fc60003f86070 */
[----:B------:R-:W2:Y:S01]  /*c230*/  LDL.LU.64 R34, [R1+0x308] ;  /* 0x0003080001227983 */ /* 0x000ea20000300a00 */
[----:B------:R-:W-:Y:S01]  /*c240*/  VIADD R4, R6, 0xffffff96 ;  /* 0xffffff9606047836 */ /* 0x000fe20000000000 */
[----:B------:R-:W-:Y:S02]  /*c250*/  IADD3 R232, R237, -0x49, RZ ;  /* 0xffffffb7ede87810 */ /* 0x000fe40007ffe0ff */
[----:B------:R-:W2:Y:S08]  /*c260*/  LDC R237, c[0x0][0x230] ;  /* 0x00008c00ffed7b82 */ /* 0x000eb00000000800 */
[----:B-1----:R-:W1:Y:S01]  /*c270*/  LDC R8, c[0x0][0x230] ;  /* 0x00008c00ff087b82 */ /* 0x002e620000000800 */
[----:B---3--:R-:W-:-:S04]  /*c280*/  IMAD.WIDE R246, R2, 0x4, R246 ;  /* 0x0000000402f67825 */ /* 0x008fc800078e02f6 */
[C---:B------:R-:W-:Y:S01]  /*c290*/  IMAD.WIDE R248, R2.reuse, 0x4, R248 ;  /* 0x0000000402f87825 */ /* 0x040fe200078e02f8 */
[----:B------:R3:W-:Y:S04]  /*c2a0*/  STL.64 [R1+0x558], R246 ;  /* 0x000558f601007387 */ /* 0x0007e80000100a00 */
[----:B------:R1:W-:Y:S04]  /*c2b0*/  STL.64 [R1+0x550], R248 ;  /* 0x000550f801007387 */ /* 0x0003e80000100a00 */
[----:B------:R-:W-:Y:S01]  /*c2c0*/  LDGSTS.E [R12+0x18008], desc[UR10][R246.64], !P5 ;  /* 0x18008000f60c7fae */ /* 0x000fe2000e92184a */
[----:B----4-:R-:W-:-:S03]  /*c2d0*/  IMAD.WIDE R68, R2, 0x4, R250 ;  /* 0x0000000402447825 */ /* 0x010fc600078e02fa */
[----:B------:R-:W-:Y:S01]  /*c2e0*/  LDGSTS.E [R12+0x1c008], desc[UR10][R248.64], !P5 ;  /* 0x1c008000f80c7fae */ /* 0x000fe2000e92184a */
[----:B------:R-:W-:Y:S01]  /*c2f0*/  IMAD.WIDE R6, R2, 0x4, R238 ;  /* 0x0000000402067825 */ /* 0x000fe200078e02ee */
[----:B------:R-:W-:Y:S02]  /*c300*/  ISETP.GE.U32.AND P0, PT, R232, 0x7fffff78, PT ;  /* 0x7fffff78e800780c */ /* 0x000fe40003f06070 */
[----:B------:R-:W4:Y:S04]  /*c310*/  LDL.LU.64 R238, [R1+0x300] ;  /* 0x0003000001ee7983 */ /* 0x000f280000300a00 */
[----:B------:R-:W4:Y:S04]  /*c320*/  LDL.LU.64 R250, [R1+0x2f8] ;  /* 0x0002f80001fa7983 */ /* 0x000f280000300a00 */
[----:B------:R-:W-:Y:S04]  /*c330*/  STL.64 [R1+0x548], R68 ;  /* 0x0005484401007387 */ /* 0x000fe80000100a00 */
[----:B------:R1:W-:Y:S04]  /*c340*/  STL.64 [R1+0x540], R6 ;  /* 0x0005400601007387 */ /* 0x0003e80000100a00 */
[----:B---3--:R-:W3:Y:S04]  /*c350*/  LDL.LU.64 R246, [R1+0x2f0] ;  /* 0x0002f00001f67983 */ /* 0x008ee80000300a00 */
[----:B-1----:R-:W3:Y:S01]  /*c360*/  LDL.LU.64 R248, [R1+0x2e8] ;  /* 0x0002e80001f87983 */ /* 0x002ee20000300a00 */
[----:B------:R-:W-:-:S02]  /*c370*/  VIADD R232, R236, 0xffffffb5 ;  /* 0xffffffb5ece87836 */ /* 0x000fc40000000000 */
[----:B------:R-:W1:Y:S01]  /*c380*/  LDC R236, c[0x0][0x230] ;  /* 0x00008c00ffec7b82 */ /* 0x000e620000000800 */
[----:B------:R-:W-:Y:S02]  /*c390*/  LDGSTS.E [R12+0x1800c], desc[UR10][R68.64], !P3 ;  /* 0x1800c000440c7fae */ /* 0x000fe4000d92184a */
[----:B------:R-:W-:Y:S01]  /*c3a0*/  ISETP.GE.U32.AND P2, PT, R232, 0x7fffff76, PT ;  /* 0x7fffff76e800780c */ /* 0x000fe20003f46070 */
[----:B------:R-:W-:Y:S01]  /*c3b0*/  VIADD R232, R235, 0xffffff97 ;  /* 0xffffff97ebe87836 */ /* 0x000fe20000000000 */
[----:B------:R2:W-:Y:S04]  /*c3c0*/  LDGSTS.E [R12+0x1c00c], desc[UR10][R6.64], !P3 ;  /* 0x1c00c000060c7fae */ /* 0x0005e8000d92184a */
[----:B------:R-:W-:Y:S02]  /*c3d0*/  ISETP.GE.U32.AND P5, PT, R232, 0x7fffff58, PT ;  /* 0x7fffff58e800780c */ /* 0x000fe40003fa6070 */
[----:B------:R-:W-:Y:S01]  /*c3e0*/  IADD3 R232, R234, -0x6b, RZ ;  /* 0xffffff95eae87810 */ /* 0x000fe20007ffe0ff */
[----:B------:R-:W-:-:S04]  /*c3f0*/  IMAD.WIDE R242, R2, 0x4, R242 ;  /* 0x0000000402f27825 */ /* 0x000fc800078e02f2 */
[----:B------:R-:W-:Y:S01]  /*c400*/  IMAD.WIDE R244, R2, 0x4, R244 ;  /* 0x0000000402f47825 */ /* 0x000fe200078e02f4 */
[----:B------:R1:W-:Y:S01]  /*c410*/  STL.64 [R1+0x608], R242 ;  /* 0x000608f201007387 */ /* 0x0003e20000100a00 */
[----:B------:R-:W-:Y:S01]  /*c420*/  ISETP.GE.U32.AND P3, PT, R4, 0x7fffff57, PT ;  /* 0x7fffff570400780c */ /* 0x000fe20003f66070 */
[----:B--2---:R-:W2:Y:S02]  /*c430*/  LDC R7, c[0x0][0x230] ;  /* 0x00008c00ff077b82 */ /* 0x004ea40000000800 */
[----:B------:R1:W-:Y:S01]  /*c440*/  STL.64 [R1+0x600], R244 ;  /* 0x000600f401007387 */ /* 0x0003e20000100a00 */
[----:B------:R-:W-:-:S03]  /*c450*/  VIADD R4, R241, 0xffffff94 ;  /* 0xffffff94f1047836 */ /* 0x000fc60000000000 */
[----:B------:R-:W-:Y:S02]  /*c460*/  LDGSTS.E [R13+0x10000], desc[UR10][R242.64], !P0 ;  /* 0x10000000f20d7fae */ /* 0x000fe4000c12184a */
[----:B------:R-:W2:Y:S01]  /*c470*/  LDC R6, c[0x0][0x230] ;  /* 0x00008c00ff067b82 */ /* 0x000ea20000000800 */
[C---:B------:R-:W-:Y:S01]  /*c480*/  IMAD.WIDE R234, R2.reuse, 0x4, R32 ;  /* 0x0000000402ea7825 */ /* 0x040fe200078e0220 */
[----:B------:R-:W-:Y:S04]  /*c490*/  LDGSTS.E [R13+0x14000], desc[UR10][R244.64], !P0 ;  /* 0x14000000f40d7fae */ /* 0x000fe8000c12184a */
[----:B------:R4:W-:Y:S01]  /*c4a0*/  LDGSTS.E [R13+0x10004], desc[UR10][R234.64], !P1 ;  /* 0x10004000ea0d7fae */ /* 0x0009e2000c92184a */
[C---:B------:R-:W-:Y:S01]  /*c4b0*/  IMAD.WIDE R68, R2.reuse, 0x4, R34 ;  /* 0x0000000402447825 */ /* 0x040fe200078e0222 */
[----:B------:R-:W2:Y:S02]  /*c4c0*/  LDC R241, c[0x0][0x230] ;  /* 0x00008c00fff17b82 */ /* 0x000ea40000000800 */
[----:B------:R-:W2:Y:S04]  /*c4d0*/  LDL.LU.64 R34, [R1+0x190] ;  /* 0x0001900001227983 */ /* 0x000ea80000300a00 */
[----:B------:R-:W2:Y:S04]  /*c4e0*/  LDL.LU.64 R32, [R1+0x188] ;  /* 0x0001880001207983 */ /* 0x000ea80000300a00 */
[----:B------:R4:W-:Y:S04]  /*c4f0*/  STL.64 [R1+0x5f8], R234 ;  /* 0x0005f8ea01007387 */ /* 0x0009e80000100a00 */
[----:B------:R3:W-:Y:S04]  /*c500*/  STL.64 [R1+0x5f0], R68 ;  /* 0x0005f04401007387 */ /* 0x0007e80000100a00 */
[----:B-1----:R-:W2:Y:S04]  /*c510*/  LDL.LU.64 R242, [R1+0x180] ;  /* 0x0001800001f27983 */ /* 0x002ea80000300a00 */
[----:B------:R-:W2:Y:S01]  /*c520*/  LDL.LU.64 R244, [R1+0x178] ;  /* 0x0001780001f47983 */ /* 0x000ea20000300a00 */
[----:B----4-:R-:W-:-:S03]  /*c530*/  IMAD.WIDE R238, R2, 0x4, R238 ;  /* 0x0000000402ee7825 */ /* 0x010fc600078e02ee */
[----:B------:R3:W-:Y:S01]  /*c540*/  LDGSTS.E [R13+0x14004], desc[UR10][R68.64], !P1 ;  /* 0x14004000440d7fae */ /* 0x0007e2000c92184a */
[----:B------:R-:W-:Y:S01]  /*c550*/  ISETP.GE.U32.AND P1, PT, R4, 0x7fffff55, PT ;  /* 0x7fffff550400780c */ /* 0x000fe20003f26070 */
[----:B------:R-:W1:Y:S01]  /*c560*/  LDC R235, c[0x0][0x230] ;  /* 0x00008c00ffeb7b82 */ /* 0x000e620000000800 */
[----:B------:R-:W-:Y:S01]  /*c570*/  IMAD.WIDE R250, R2, 0x4, R250 ;  /* 0x0000000402fa7825 */ /* 0x000fe200078e02fa */
[----:B------:R-:W-:Y:S01]  /*c580*/  IADD3 R4, R8, -0x4e, RZ ;  /* 0xffffffb208047810 */ /* 0x000fe20007ffe0ff */
[----:B------:R4:W-:Y:S04]  /*c590*/  STL.64 [R1+0x5e8], R238 ;  /* 0x0005e8ee01007387 */ /* 0x0009e80000100a00 */
[----:B------:R4:W-:Y:S01]  /*c5a0*/  STL.64 [R1+0x5e0], R250 ;  /* 0x0005e0fa01007387 */ /* 0x0009e20000100a00 */
[----:B------:R-:W-:Y:S01]  /*c5b0*/  ISETP.GE.U32.AND P0, PT, R232, 0x7fffff56, PT ;  /* 0x7fffff56e800780c */ /* 0x000fe20003f06070 */
[----:B------:R-:W1:Y:S02]  /*c5c0*/  LDC R234, c[0x0][0x230] ;  /* 0x00008c00ffea7b82 */ /* 0x000e640000000800 */
[----:B------:R-:W-:Y:S01]  /*c5d0*/  LDGSTS.E [R13+0x10008], desc[UR10][R238.64], !P2 ;  /* 0x10008000ee0d7fae */ /* 0x000fe2000d12184a */
[----:B---3--:R-:W-:-:S03]  /*c5e0*/  IMAD.WIDE R68, R2, 0x4, R246 ;  /* 0x0000000402447825 */ /* 0x008fc600078e02f6 */
[----:B------:R-:W3:Y:S01]  /*c5f0*/  LDL.LU.64 R246, [R1+0x170] ;  /* 0x0001700001f67983 */ /* 0x000ee20000300a00 */
[----:B------:R-:W-:-:S03]  /*c600*/  IMAD.WIDE R8, R2, 0x4, R248 ;  /* 0x0000000402087825 */ /* 0x000fc600078e02f8 */
[----:B------:R-:W3:Y:S04]  /*c610*/  LDL.LU.64 R248, [R1+0x168] ;  /* 0x0001680001f87983 */ /* 0x000ee80000300a00 */
[----:B------:R1:W-:Y:S04]  /*c620*/  STL.64 [R1+0x5d8], R68 ;  /* 0x0005d84401007387 */ /* 0x0003e80000100a00 */
[----:B------:R1:W-:Y:S04]  /*c630*/  STL.64 [R1+0x5d0], R8 ;  /* 0x0005d00801007387 */ /* 0x0003e80000100a00 */
[----:B----4-:R-:W4:Y:S04]  /*c640*/  LDL.LU.64 R238, [R1+0x160] ;  /* 0x0001600001ee7983 */ /* 0x010f280000300a00 */
[----:B------:R-:W-:Y:S04]  /*c650*/  LDGSTS.E [R13+0x14008], desc[UR10][R250.64], !P2 ;  /* 0x14008000fa0d7fae */ /* 0x000fe8000d12184a */
[----:B------:R1:W-:Y:S04]  /*c660*/  LDGSTS.E [R13+0x1000c], desc[UR10][R68.64], !P4 ;  /* 0x1000c000440d7fae */ /* 0x0003e8000e12184a */
[----:B------:R1:W-:Y:S04]  /*c670*/  LDGSTS.E [R13+0x1400c], desc[UR10][R8.64], !P4 ;  /* 0x1400c000080d7fae */ /* 0x0003e8000e12184a */
[----:B------:R-:W4:Y:S01]  /*c680*/  LDL.LU.64 R250, [R1+0x158] ;  /* 0x0001580001fa7983 */ /* 0x000f220000300a00 */
[----:B------:R-:W-:Y:S01]  /*c690*/  ISETP.GE.U32.AND P4, PT, R4, 0x7fffff73, PT ;  /* 0x7fffff730400780c */ /* 0x000fe20003f86070 */
[----:B--2---:R-:W-:-:S02]  /*c6a0*/  VIADD R4, R7, 0xffffffb0 ;  /* 0xffffffb007047836 */ /* 0x004fc40000000000 */
[----:B------:R-:W-:-:S04]  /*c6b0*/  IMAD.WIDE R34, R2, 0x4, R34 ;  /* 0x0000000402227825 */ /* 0x000fc800078e0222 */
[C---:B------:R-:W-:Y:S01]  /*c6c0*/  IMAD.WIDE R32, R2.reuse, 0x4, R32 ;  /* 0x0000000402207825 */ /* 0x040fe200078e0220 */
[----:B------:R-:W-:Y:S04]  /*c6d0*/  STL.64 [R1+0x538], R34 ;  /* 0x0005382201007387 */ /* 0x000fe80000100a00 */
[----:B------:R2:W-:Y:S04]  /*c6e0*/  STL.64 [R1+0x530], R32 ;  /* 0x0005302001007387 */ /* 0x0005e80000100a00 */
[----:B------:R-:W-:Y:S01]  /*c6f0*/  LDGSTS.E [R13+0x18000], desc[UR10][R34.64], !P5 ;  /* 0x18000000220d7fae */ /* 0x000fe2000e92184a */
[----:B-1----:R-:W-:-:S03]  /*c700*/  IMAD.WIDE R68, R2, 0x4, R242 ;  /* 0x0000000402447825 */ /* 0x002fc600078e02f2 */
[----:B------:R-:W-:Y:S01]  /*c710*/  LDGSTS.E [R13+0x1c000], desc[UR10][R32.64], !P5 ;  /* 0x1c000000200d7fae */ /* 0x000fe2000e92184a */
[----:B------:R-:W-:-:S03]  /*c720*/  IMAD.WIDE R8, R2, 0x4, R244 ;  /* 0x0000000402087825 */ /* 0x000fc600078e02f4 */
[----:B------:R-:W4:Y:S04]  /*c730*/  LDL.LU.64 R242, [R1+0x2e0] ;  /* 0x0002e00001f27983 */ /* 0x000f280000300a00 */
[----:B------:R-:W-:Y:S04]  /*c740*/  STL.64 [R1+0x528], R68 ;  /* 0x0005284401007387 */ /* 0x000fe80000100a00 */
[----:B------:R-:W4:Y:S04]  /*c750*/  LDL.LU.64 R244, [R1+0x2d8] ;  /* 0x0002d80001f47983 */ /* 0x000f280000300a00 */
[----:B------:R1:W-:Y:S04]  /*c760*/  STL.64 [R1+0x520], R8 ;  /* 0x0005200801007387 */ /* 0x0003e80000100a00 */
[----:B--2---:R-:W2:Y:S04]  /*c770*/  LDL.LU.64 R32, [R1+0x2d0] ;  /* 0x0002d00001207983 */ /* 0x004ea80000300a00 */
[----:B------:R-:W-:Y:S04]  /*c780*/  LDGSTS.E [R13+0x18004], desc[UR10][R68.64], !P3 ;  /* 0x18004000440d7fae */ /* 0x000fe8000d92184a */
[----:B------:R-:W2:Y:S04]  /*c790*/  LDL.LU.64 R34, [R1+0x2c8] ;  /* 0x0002c80001227983 */ /* 0x000ea80000300a00 */
[----:B------:R1:W-:Y:S01]  /*c7a0*/  LDGSTS.E [R13+0x1c004], desc[UR10][R8.64], !P3 ;  /* 0x1c004000080d7fae */ /* 0x0003e2000d92184a */
[----:B------:R-:W-:Y:S01]  /*c7b0*/  ISETP.GE.U32.AND P3, PT, R4, 0x7fffff71, PT ;  /* 0x7fffff710400780c */ /* 0x000fe20003f66070 */
[----:B------:R-:W-:-:S02]  /*c7c0*/  VIADD R4, R6, 0xffffff92 ;  /* 0xffffff9206047836 */ /* 0x000fc40000000000 */
[----:B------:R-:W-:Y:S02]  /*c7d0*/  VIADD R232, R237, 0xffffffb3 ;  /* 0xffffffb3ede87836 */ /* 0x000fe40000000000 */
[----:B------:R-:W2:Y:S08]  /*c7e0*/  LDC R237, c[0x0][0x230] ;  /* 0x00008c00ffed7b82 */ /* 0x000eb00000000800 */
[----:B-1----:R-:W1:Y:S01]  /*c7f0*/  LDC R8, c[0x0][0x230] ;  /* 0x00008c00ff087b82 */ /* 0x002e620000000800 */
[----:B---3--:R-:W-:-:S04]  /*c800*/  IMAD.WIDE R246, R2, 0x4, R246 ;  /* 0x0000000402f67825 */ /* 0x008fc800078e02f6 */
[C---:B------:R-:W-:Y:S01]  /*c810*/  IMAD.WIDE R68, R2.reuse, 0x4, R248 ;  /* 0x0000000402447825 */ /* 0x040fe200078e02f8 */
[----:B------:R-:W-:Y:S04]  /*c820*/  STL.64 [R1+0x518], R246 ;  /* 0x000518f601007387 */ /* 0x000fe80000100a00 */
[----:B------:R3:W-:Y:S04]  /*c830*/  STL.64 [R1+0x510], R68 ;  /* 0x0005104401007387 */ /* 0x0007e80000100a00 */
[----:B------:R-:W2:Y:S01]  /*c840*/  LDL.LU.64 R248, [R1+0x2c0] ;  /* 0x0002c00001f87983 */ /* 0x000ea20000300a00 */
[----:B----4-:R-:W-:-:S03]  /*c850*/  IMAD.WIDE R238, R2, 0x4, R238 ;  /* 0x0000000402ee7825 */ /* 0x010fc600078e02ee */
[----:B------:R-:W-:Y:S04]  /*c860*/  LDGSTS.E [R13+0x18008], desc[UR10][R246.64], !P0 ;  /* 0x18008000f60d7fae */ /* 0x000fe8000c12184a */
[----:B------:R4:W-:Y:S04]  /*c870*/  STL.64 [R1+0x508], R238 ;  /* 0x000508ee01007387 */ /* 0x0009e80000100a00 */
[----:B------:R-:W-:Y:S01]  /*c880*/  LDGSTS.E [R13+0x1c008], desc[UR10][R68.64], !P0 ;  /* 0x1c008000440d7fae */ /* 0x000fe2000c12184a */
[----:B------:R-:W-:Y:S01]  /*c890*/  IMAD.WIDE R6, R2, 0x4, R250 ;  /* 0x0000000402067825 */ /* 0x000fe200078e02fa */
[----:B------:R-:W-:-:S02]  /*c8a0*/  ISETP.GE.U32.AND P2, PT, R232, 0x7fffff74, PT ;  /* 0x7fffff74e800780c */ /* 0x000fc40003f46070 */
[----:B------:R-:W2:Y:S04]  /*c8b0*/  LDL.LU.64 R250, [R1+0x2b8] ;  /* 0x0002b80001fa7983 */ /* 0x000ea80000300a00 */
[----:B------:R1:W-:Y:S04]  /*c8c0*/  STL.64 [R1+0x500], R6 ;  /* 0x0005000601007387 */ /* 0x0003e80000100a00 */
[----:B---3--:R-:W3:Y:S04]  /*c8d0*/  LDL.LU.64 R68, [R1+0x2b0] ;  /* 0x0002b00001447983 */ /* 0x008ee80000300a00 */
[----:B------:R-:W3:Y:S01]  /*c8e0*/  LDL.LU.64 R246, [R1+0x2a8] ;  /* 0x0002a80001f67983 */ /* 0x000ee20000300a00 */
[----:B------:R-:W-:-:S02]  /*c8f0*/  VIADD R232, R236, 0xffffffb1 ;  /* 0xffffffb1ece87836 */ /* 0x000fc40000000000 */
[----:B------:R-:W3:Y:S01]  /*c900*/  LDC R236, c[0x0][0x230] ;  /* 0x00008c00ffec7b82 */ /* 0x000ee20000000800 */
[----:B------:R-:W-:Y:S02]  /*c910*/  LDGSTS.E [R13+0x1800c], desc[UR10][R238.64], !P1 ;  /* 0x1800c000ee0d7fae */ /* 0x000fe4000c92184a */
[----:B------:R-:W-:Y:S02]  /*c920*/  ISETP.GE.U32.AND P5, PT, R232, 0x7fffff72, PT ;  /* 0x7fffff72e800780c */ /* 0x000fe40003fa6070 */
[----:B------:R-:W-:Y:S01]  /*c930*/  IADD3 R232, R235, -0x6d, RZ ;  /* 0xffffff93ebe87810 */ /* 0x000fe20007ffe0ff */
[----:B------:R1:W-:Y:S03]  /*c940*/  LDGSTS.E [R13+0x1c00c], desc[UR10][R6.64], !P1 ;  /* 0x1c00c000060d7fae */ /* 0x0003e6000c92184a */
[----:B------:R-:W-:Y:S01]  /*c950*/  ISETP.GE.U32.AND P0, PT, R232, 0x7fffff54, PT ;  /* 0x7fffff54e800780c */ /* 0x000fe20003f06070 */
[----:B------:R-:W-:Y:S01]  /*c960*/  VIADD R232, R234, 0xffffff91 ;  /* 0xffffff91eae87836 */ /* 0x000fe20000000000 */
[----:B----4-:R-:W4:Y:S04]  /*c970*/  LDL.LU.64 R238, [R1+0xeb8] ;  /* 0x000eb80001ee7983 */ /* 0x010f280000300a00 */
[----:B------:R2:W-:Y:S01]  /*c980*/  STL.64 [R1+0xe00], R12 ;  /* 0x000e000c01007387 */ /* 0x0005e20000100a00 */
[C---:B------:R-:W-:Y:S01]  /*c990*/  IMAD.WIDE R242, R2.reuse, 0x4, R242 ;  /* 0x0000000402f27825 */ /* 0x040fe200078e02f2 */
[----:B-1----:R-:W1:Y:S03]  /*c9a0*/  LDC R7, c[0x0][0x230] ;  /* 0x00008c00ff077b82 */ /* 0x002e660000000800 */
[C---:B------:R-:W-:Y:S01]  /*c9b0*/  IMAD.WIDE R244, R2.reuse, 0x4, R244 ;  /* 0x0000000402f47825 */ /* 0x040fe200078e02f4 */
[----:B------:R2:W-:Y:S04]  /*c9c0*/  STL.64 [R1+0x5c8], R242 ;  /* 0x0005c8f201007387 */ /* 0x0005e80000100a00 */
[----:B------:R-:W1:Y:S01]  /*c9d0*/  LDC R6, c[0x0][0x230] ;  /* 0x00008c00ff067b82 */ /* 0x000e620000000800 */
[----:B------:R1:W-:Y:S01]  /*c9e0*/  STL.64 [R1+0x5c0], R244 ;  /* 0x0005c0f401007387 */ /* 0x0003e20000100a00 */
[----:B--2---:R-:W-:Y:S01]  /*c9f0*/  IMAD.WIDE R234, R2, 0x4, R32 ;  /* 0x0000000402ea7825 */ /* 0x004fe200078e0220 */
[----:B------:R-:W-:-:S02]  /*ca00*/  ISETP.GE.U32.AND P1, PT, R4, 0x7fffff53, PT ;  /* 0x7fffff530400780c */ /* 0x000fc40003f26070 */
[----:B------:R-:W2:Y:S01]  /*ca10*/  LDL.LU.64 R32, [R1+0x150] ;  /* 0x0001500001207983 */ /* 0x000ea20000300a00 */
[----:B------:R-:W-:-:S03]  /*ca20*/  IMAD.WIDE R12, R2, 0x4, R34 ;  /* 0x00000004020c7825 */ /* 0x000fc600078e0222 */
[----:B------:R-:W-:Y:S01]  /*ca30*/  LDGSTS.E [R15+0x10000], desc[UR10][R242.64], !P2 ;  /* 0x10000000f20f7fae */ /* 0x000fe2000d12184a */
[----:B------:R-:W-:Y:S02]  /*ca40*/  IADD3 R4, R241, -0x70, RZ ;  /* 0xffffff90f1047810 */ /* 0x000fe40007ffe0ff */
[----:B------:R-:W4:Y:S01]  /*ca50*/  LDC R241, c[0x0][0x230] ;  /* 0x00008c00fff17b82 */ /* 0x000f220000000800 */
[----:B------:R-:W4:Y:S04]  /*ca60*/  LDL.LU.64 R34, [R1+0x148] ;  /* 0x0001480001227983 */ /* 0x000f280000300a00 */
[----:B------:R1:W-:Y:S04]  /*ca70*/  STL.64 [R1+0x4f0], R234 ;  /* 0x0004f0ea01007387 */ /* 0x0003e80000100a00 */
[----:B------:R3:W-:Y:S04]  /*ca80*/  STL.64 [R1+0x4e8], R12 ;  /* 0x0004e80c01007387 */ /* 0x0007e80000100a00 */
[----:B------:R-:W4:Y:S04]  /*ca90*/  LDL.LU.64 R242, [R1+0x140] ;  /* 0x0001400001f27983 */ /* 0x000f280000300a00 */
[----:B------:R-:W-:Y:S04]  /*caa0*/  LDGSTS.E [R15+0x14000], desc[UR10][R244.64], !P2 ;  /* 0x14000000f40f7fae */ /* 0x000fe8000d12184a */
[----:B------:R1:W-:Y:S04]  /*cab0*/  LDGSTS.E [R15+0x10004], desc[UR10][R234.64], !P4 ;  /* 0x10004000ea0f7fae */ /* 0x0003e8000e12184a */
[----:B------:R3:W-:Y:S01]  /*cac0*/  LDGSTS.E [R15+0x14004], desc[UR10][R12.64], !P4 ;  /* 0x140040000c0f7fae */ /* 0x0007e2000e12184a */
[----:B------:R-:W-:Y:S01]  /*cad0*/  ISETP.GE.U32.AND P4, PT, R4, 0x7fffff51, PT ;  /* 0x7fffff510400780c */ /* 0x000fe20003f86070 */
[----:B------:R-:W-:-:S02]  /*cae0*/  VIADD R4, R8, 0xffffffae ;  /* 0xffffffae08047836 */ /* 0x000fc40000000000 */
[----:B-1----:R-:W4:Y:S01]  /*caf0*/  LDL.LU.64 R244, [R1+0x138] ;  /* 0x0001380001f47983 */ /* 0x002f220000300a00 */
[----:B------:R-:W-:-:S04]  /*cb00*/  IMAD.WIDE R248, R2, 0x4, R248 ;  /* 0x0000000402f87825 */ /* 0x000fc800078e02f8 */
[----:B------:R-:W-:Y:S01]  /*cb10*/  IMAD.WIDE R250, R2, 0x4, R250 ;  /* 0x0000000402fa7825 */ /* 0x000fe200078e02fa */
[----:B------:R1:W-:Y:S01]  /*cb20*/  STL.64 [R1+0x4e0], R248 ;  /* 0x0004e0f801007387 */ /* 0x0003e20000100a00 */
[----:B------:R-:W-:Y:S01]  /*cb30*/  ISETP.GE.U32.AND P2, PT, R232, 0x7fffff52, PT ;  /* 0x7fffff52e800780c */ /* 0x000fe20003f46070 */
[----:B------:R-:W4:Y:S02]  /*cb40*/  LDC R235, c[0x0][0x230] ;  /* 0x00008c00ffeb7b82 */ /* 0x000f240000000800 */
[----:B------:R1:W-:Y:S01]  /*cb50*/  STL.64 [R1+0x4d8], R250 ;  /* 0x0004d8fa01007387 */ /* 0x0003e20000100a00 */
[----:B---3--:R-:W-:-:S03]  /*cb60*/  IMAD.WIDE R12, R2, 0x4, R68 ;  /* 0x00000004020c7825 */ /* 0x008fc600078e0244 */
[----:B------:R-:W-:Y:S02]  /*cb70*/  LDGSTS.E [R15+0x10008], desc[UR10][R248.64], !P5 ;  /* 0x10008000f80f7fae */ /* 0x000fe4000e92184a */
[----:B------:R-:W3:Y:S01]  /*cb80*/  LDC R234, c[0x0][0x230] ;  /* 0x00008c00ffea7b82 */ /* 0x000ee20000000800 */
[----:B------:R-:W-:Y:S01]  /*cb90*/  IMAD.WIDE R8, R2, 0x4, R246 ;  /* 0x0000000402087825 */ /* 0x000fe200078e02f6 */
[----:B------:R-:W3:Y:S04]  /*cba0*/  LDL.LU.64 R68, [R1+0x130] ;  /* 0x0001300001447983 */ /* 0x000ee80000300a00 */
[----:B------:R-:W3:Y:S04]  /*cbb0*/  LDL.LU.64 R246, [R1+0x128] ;  /* 0x0001280001f67983 */ /* 0x000ee80000300a00 */
[----:B------:R4:W-:Y:S04]  /*cbc0*/  STL.64 [R1+0x4d0], R12 ;  /* 0x0004d00c01007387 */ /* 0x0009e80000100a00 */
[----:B------:R-:W-:Y:S04]  /*cbd0*/  STL.64 [R1+0x4c8], R8 ;  /* 0x0004c80801007387 */ /* 0x000fe80000100a00 */
[----:B-1----:R-:W3:Y:S04]  /*cbe0*/  LDL.LU.64 R248, [R1+0x120] ;  /* 0x0001200001f87983 */ /* 0x002ee80000300a00 */
[----:B------:R-:W-:Y:S04]  /*cbf0*/  LDGSTS.E [R15+0x14008], desc[UR10][R250.64], !P5 ;  /* 0x14008000fa0f7fae */ /* 0x000fe8000e92184a */
[----:B------:R1:W-:Y:S04]  /*cc00*/  LDGSTS.E [R15+0x1000c], desc[UR10][R12.64], !P3 ;  /* 0x1000c0000c0f7fae */ /* 0x0003e8000d92184a */
[----:B------:R1:W-:Y:S04]  /*cc10*/  LDGSTS.E [R15+0x1400c], desc[UR10][R8.64], !P3 ;  /* 0x1400c000080f7fae */ /* 0x0003e8000d92184a */
[----:B------:R-:W3:Y:S01]  /*cc20*/  LDL.LU.64 R250, [R1+0x118] ;  /* 0x0001180001fa7983 */ /* 0x000ee20000300a00 */
[----:B------:R-:W-:Y:S01]  /*cc30*/  ISETP.GE.U32.AND P3, PT, R4, 0x7fffff6f, PT ;  /* 0x7fffff6f0400780c */ /* 0x000fe20003f66070 */
[----:B------:R-:W-:-:S02]  /*cc40*/  VIADD R4, R7, 0xffffffac ;  /* 0xffffffac07047836 */ /* 0x000fc40000000000 */
[----:B--2---:R-:W-:-:S05]  /*cc50*/  IMAD.WIDE R32, R2, 0x4, R32 ;  /* 0x0000000402207825 */ /* 0x004fca00078e0220 */
[----:B------:R2:W-:Y:S04]  /*cc60*/  STL.64 [R1+0x170], R32 ;  /* 0x0001702001007387 */ /* 0x0005e80000100a00 */
[----:B------:R-:W-:Y:S01]  /*cc70*/  LDGSTS.E [R15+0x18000], desc[UR10][R32.64], !P0 ;  /* 0x18000000200f7fae */ /* 0x000fe2000c12184a */
[----:B----4-:R-:W-:-:S05]  /*cc80*/  IMAD.WIDE R34, R2, 0x4, R34 ;  /* 0x0000000402227825 */ /* 0x010fca00078e0222 */
[----:B------:R4:W-:Y:S04]  /*cc90*/  STL.64 [R1+0x178], R34 ;  /* 0x0001782201007387 */ /* 0x0009e80000100a00 */
[----:B------:R-:W-:Y:S01]  /*cca0*/  LDGSTS.E [R15+0x1c000], desc[UR10][R34.64], !P0 ;  /* 0x1c000000220f7fae */ /* 0x000fe2000c12184a */
[----:B-1----:R-:W-:-:S03]  /*ccb0*/  IMAD.WIDE R12, R2, 0x4, R242 ;  /* 0x00000004020c7825 */ /* 0x002fc600078e02f2 */
[----:B------:R-:W3:Y:S04]  /*ccc0*/  LDL.LU.64 R242, [R1+0x2a0] ;  /* 0x0002a00001f27983 */ /* 0x000ee80000300a00 */
[----:B------:R-:W-:Y:S04]  /*ccd0*/  STL.64 [R1+0x180], R12 ;  /* 0x0001800c01007387 */ /* 0x000fe80000100a00 */
[----:B--2---:R-:W2:Y:S04]  /*cce0*/  LDL.LU.64 R32, [R1+0x298] ;  /* 0x0002980001207983 */ /* 0x004ea80000300a00 */
[----:B------:R-:W-:Y:S01]  /*ccf0*/  LDGSTS.E [R15+0x18004], desc[UR10][R12.64], !P1 ;  /* 0x180040000c0f7fae */ /* 0x000fe2000c92184a */
[----:B------:R-:W-:-:S05]  /*cd00*/  IMAD.WIDE R8, R2, 0x4, R244 ;  /* 0x0000000402087825 */ /* 0x000fca00078e02f4 */
[----:B------:R1:W-:Y:S04]  /*cd10*/  STL.64 [R1+0x190], R8 ;  /* 0x0001900801007387 */ /* 0x0003e80000100a00 */
[----:B----4-:R-:W4:Y:S04]  /*cd20*/  LDL.LU.64 R34, [R1+0x290] ;  /* 0x0002900001227983 */ /* 0x010f280000300a00 */
[----:B------:R-:W4:Y:S04]  /*cd30*/  LDL.LU.64 R244, [R1+0x288] ;  /* 0x0002880001f47983 */ /* 0x000f280000300a00 */
[----:B------:R1:W-:Y:S01]  /*cd40*/  LDGSTS.E [R15+0x1c004], desc[UR10][R8.64], !P1 ;  /* 0x1c004000080f7fae */ /* 0x0003e2000c92184a */
[----:B------:R-:W-:-:S02]  /*cd50*/  ISETP.GE.U32.AND P1, PT, R4, 0x7fffff6d, PT ;  /* 0x7fffff6d0400780c */ /* 0x000fc40003f26070 */
[----:B------:R-:W-:Y:S01]  /*cd60*/  IADD3 R4, R6, -0x72, RZ ;  /* 0xffffff8e06047810 */ /* 0x000fe20007ffe0ff */
[----:B------:R-:W-:Y:S02]  /*cd70*/  VIADD R232, R237, 0xffffffaf ;  /* 0xffffffafede87836 */ /* 0x000fe40000000000 */
[----:B------:R-:W4:Y:S08]  /*cd80*/  LDC R237, c[0x0][0x230] ;  /* 0x00008c00ffed7b82 */ /* 0x000f300000000800 */
[----:B-1----:R-:W1:Y:S01]  /*cd90*/  LDC R8, c[0x0][0x230] ;  /* 0x00008c00ff087b82 */ /* 0x002e620000000800 */
[----:B---3--:R-:W-:-:S04]  /*cda0*/  IMAD.WIDE R68, R2, 0x4, R68 ;  /* 0x0000000402447825 */ /* 0x008fc800078e0244 */
[C---:B------:R-:W-:Y:S01]  /*cdb0*/  IMAD.WIDE R246, R2.reuse, 0x4, R246 ;  /* 0x0000000402f67825 */ /* 0x040fe200078e02f6 */
[----:B------:R3:W-:Y:S04]  /*cdc0*/  STL.64 [R1+0x198], R68 ;  /* 0x0001984401007387 */ /* 0x0007e80000100a00 */
[----:B------:R1:W-:Y:S04]  /*cdd0*/  STL.64 [R1+0x1a0], R246 ;  /* 0x0001a0f601007387 */ /* 0x0003e80000100a00 */
[----:B------:R-:W-:Y:S01]  /*cde0*/  LDGSTS.E [R15+0x18008], desc[UR10][R68.64], !P2 ;  /* 0x18008000440f7fae */ /* 0x000fe2000d12184a */
[----:B------:R-:W-:-:S03]  /*cdf0*/  IMAD.WIDE R12, R2, 0x4, R248 ;  /* 0x00000004020c7825 */ /* 0x000fc600078e02f8 */
[----:B------:R-:W-:Y:S04]  /*ce00*/  LDGSTS.E [R15+0x1c008], desc[UR10][R246.64], !P2 ;  /* 0x1c008000f60f7fae */ /* 0x000fe8000d12184a */
[----:B------:R-:W4:Y:S04]  /*ce10*/  LDL.LU.64 R248, [R1+0x280] ;  /* 0x0002800001f87983 */ /* 0x000f280000300a00 */
[----:B------:R-:W-:Y:S04]  /*ce20*/  STL.64 [R1+0x1a8], R12 ;  /* 0x0001a80c01007387 */ /* 0x000fe80000100a00 */
[----:B---3--:R-:W3:Y:S01]  /*ce30*/  LDL.LU.64 R68, [R1+0x278] ;  /* 0x0002780001447983 */ /* 0x008ee20000300a00 */
[----:B------:R-:W-:Y:S01]  /*ce40*/  IMAD.WIDE R6, R2, 0x4, R250 ;  /* 0x0000000402067825 */ /* 0x000fe200078e02fa */
[----:B------:R-:W-:-:S02]  /*ce50*/  ISETP.GE.U32.AND P5, PT, R232, 0x7fffff70, PT ;  /* 0x7fffff70e800780c */ /* 0x000fc40003fa6070 */
[----:B------:R-:W-:Y:S04]  /*ce60*/  LDGSTS.E [R15+0x1800c], desc[UR10][R12.64], !P4 ;  /* 0x1800c0000c0f7fae */ /* 0x000fe8000e12184a */
[----:B------:R1:W-:Y:S04]  /*ce70*/  STL.64 [R1+0x1c0], R6 ;  /* 0x0001c00601007387 */ /* 0x0003e80000100a00 */
[----:B-1----:R-:W3:Y:S04]  /*ce80*/  LDL.LU.64 R246, [R1+0x270] ;  /* 0x0002700001f67983 */ /* 0x002ee80000300a00 */
[----:B------:R-:W3:Y:S01]  /*ce90*/  LDL.LU.64 R250, [R1+0x268] ;  /* 0x0002680001fa7983 */ /* 0x000ee20000300a00 */
[----:B------:R-:W-:-:S02]  /*cea0*/  IADD3 R232, R236, -0x53, RZ ;  /* 0xffffffadece87810 */ /* 0x000fc40007ffe0ff */
[----:B------:R-:W1:Y:S01]  /*ceb0*/  LDC R236, c[0x0][0x230] ;  /* 0x00008c00ffec7b82 */ /* 0x000e620000000800 */
[----:B------:R2:W-:Y:S01]  /*cec0*/  LDGSTS.E [R15+0x1c00c], desc[UR10][R6.64], !P4 ;  /* 0x1c00c000060f7fae */ /* 0x0005e2000e12184a */
[----:B------:R-:W-:Y:S01]  /*ced0*/  ISETP.GE.U32.AND P0, PT, R232, 0x7fffff6e, PT ;  /* 0x7fffff6ee800780c */ /* 0x000fe20003f06070 */
[----:B------:R-:W-:-:S05]  /*cee0*/  VIADD R232, R235, 0xffffff8f ;  /* 0xffffff8febe87836 */ /* 0x000fca0000000000 */
[----:B------:R-:W-:Y:S01]  /*cef0*/  ISETP.GE.U32.AND P2, PT, R232, 0x7fffff50, PT ;  /* 0x7fffff50e800780c */ /* 0x000fe20003f46070 */
[----:B------:R-:W-:Y:S01]  /*cf00*/  VIADD R232, R234, 0xffffff8d ;  /* 0xffffff8deae87836 */ /* 0x000fe20000000000 */
[----:B------:R4:W-:Y:S01]  /*cf10*/  STL.64 [R1+0xe08], R14 ;  /* 0x000e080e01007387 */ /* 0x0009e20000100a00 */
[----:B------:R-:W-:Y:S01]  /*cf20*/  ISETP.GE.U32.AND P4, PT, R4, 0x7fffff4f, PT ;  /* 0x7fffff4f0400780c */ /* 0x000fe20003f86070 */
[----:B------:R-:W-:Y:S01]  /*cf30*/  VIADD R4, R241, 0xffffff8c ;  /* 0xffffff8cf1047836 */ /* 0x000fe20000000000 */
[----:B--2---:R-:W2:Y:S08]  /*cf40*/  LDC R7, c[0x0][0x230] ;  /* 0x00008c00ff077b82 */ /* 0x004eb00000000800 */
[----:B------:R-:W1:Y:S01]  /*cf50*/  LDC R6, c[0x0][0x230] ;  /* 0x00008c00ff067b82 */ /* 0x000e620000000800 */
[----:B------:R-:W-:-:S04]  /*cf60*/  IMAD.WIDE R242, R2, 0x4, R242 ;  /* 0x0000000402f27825 */ /* 0x000fc800078e02f2 */
[C---:B------:R-:W-:Y:S01]  /*cf70*/  IMAD.WIDE R234, R2.reuse, 0x4, R32 ;  /* 0x0000000402ea7825 */ /* 0x040fe200078e0220 */
[----:B------:R-:W-:Y:S02]  /*cf80*/  STL.64 [R1+0x4c0], R242 ;  /* 0x0004c0f201007387 */ /* 0x000fe40000100a00 */
[----:B------:R-:W1:Y:S02]  /*cf90*/  LDC R241, c[0x0][0x230] ;  /* 0x00008c00fff17b82 */ /* 0x000e640000000800 */
[----:B------:R2:W-:Y:S04]  /*cfa0*/  STL.64 [R1+0x4b8], R234 ;  /* 0x0004b8ea01007387 */ /* 0x0005e80000100a00 */
[----:B------:R-:W-:Y:S04]  /*cfb0*/  LDGSTS.E [R238+0x10000], desc[UR10][R242.64], !P5 ;  /* 0x10000000f2ee7fae */ /* 0x000fe8000e92184a */
[----:B------:R2:W-:Y:S01]  /*cfc0*/  LDGSTS.E [R238+0x14000], desc[UR10][R234.64], !P5 ;  /* 0x14000000eaee7fae */ /* 0x0005e2000e92184a */
[----:B----4-:R-:W-:-:S03]  /*cfd0*/  IMAD.WIDE R14, R2, 0x4, R34 ;  /* 0x00000004020e7825 */ /* 0x010fc600078e0222 */
[----:B------:R-:W4:Y:S01]  /*cfe0*/  LDL.LU.64 R34, [R1+0x110] ;  /* 0x0001100001227983 */ /* 0x000f220000300a00 */
[----:B------:R-:W-:-:S03]  /*cff0*/  IMAD.WIDE R12, R2, 0x4, R244 ;  /* 0x00000004020c7825 */ /* 0x000fc600078e02f4 */
[----:B------:R-:W4:Y:S04]  /*d000*/  LDL.LU.64 R32, [R1+0x108] ;  /* 0x0001080001207983 */ /* 0x000f280000300a00 */
[----:B------:R3:W-:Y:S01]  /*d010*/  STL.64 [R1+0x4b0], R14 ;  /* 0x0004b00e01007387 */ /* 0x0007e20000100a00 */
[----:B--2---:R-:W2:Y:S03]  /*d020*/  LDC R235, c[0x0][0x230] ;  /* 0x00008c00ffeb7b82 */ /* 0x004ea60000000800 */
[----:B------:R1:W-:Y:S04]  /*d030*/  STL.64 [R1+0x4a8], R12 ;  /* 0x0004a80c01007387 */ /* 0x0003e80000100a00 */
[----:B------:R-:W2:Y:S01]  /*d040*/  LDL.LU.64 R242, [R1+0x100] ;  /* 0x0001000001f27983 */ /* 0x000ea20000300a00 */
[----:B------:R-:W2:Y:S03]  /*d050*/  LDC R234, c[0x0][0x230] ;  /* 0x00008c00ffea7b82 */ /* 0x000ea60000000800 */
[----:B------:R-:W2:Y:S04]  /*d060*/  LDL.LU.64 R244, [R1+0xf8] ;  /* 0x0000f80001f47983 */ /* 0x000ea80000300a00 */
[----:B------:R3:W-:Y:S04]  /*d070*/  LDGSTS.E [R238+0x10004], desc[UR10][R14.64], !P3 ;  /* 0x100040000eee7fae */ /* 0x0007e8000d92184a */
[----:B------:R1:W-:Y:S01]  /*d080*/  LDGSTS.E [R238+0x14004], desc[UR10][R12.64], !P3 ;  /* 0x140040000cee7fae */ /* 0x0003e2000d92184a */
[----:B------:R-:W-:Y:S01]  /*d090*/  ISETP.GE.U32.AND P3, PT, R4, 0x7fffff4d, PT ;  /* 0x7fffff4d0400780c */ /* 0x000fe20003f66070 */
[----:B------:R-:W-:-:S02]  /*d0a0*/  VIADD R4, R8, 0xffffffaa ;  /* 0xffffffaa08047836 */ /* 0x000fc40000000000 */
[----:B------:R-:W-:-:S04]  /*d0b0*/  IMAD.WIDE R248, R2, 0x4, R248 ;  /* 0x0000000402f87825 */ /* 0x000fc800078e02f8 */
[C---:B---3--:R-:W-:Y:S01]  /*d0c0*/  IMAD.WIDE R14, R2.reuse, 0x4, R68 ;  /* 0x00000004020e7825 */ /* 0x048fe200078e0244 */
[----:B------:R3:W-:Y:S04]  /*d0d0*/  STL.64 [R1+0x4a0], R248 ;  /* 0x0004a0f801007387 */ /* 0x0007e80000100a00 */
[----:B------:R4:W-:Y:S04]  /*d0e0*/  STL.64 [R1+0x498], R14 ;  /* 0x0004980e01007387 */ /* 0x0009e80000100a00 */
[----:B------:R-:W-:Y:S01]  /*d0f0*/  LDGSTS.E [R238+0x10008], desc[UR10][R248.64], !P0 ;  /* 0x10008000f8ee7fae */ /* 0x000fe2000c12184a */
[----:B-1----:R-:W-:-:S03]  /*d100*/  IMAD.WIDE R12, R2, 0x4, R246 ;  /* 0x00000004020c7825 */ /* 0x002fc600078e02f6 */
[----:B------:R1:W-:Y:S01]  /*d110*/  LDGSTS.E [R238+0x14008], desc[UR10][R14.64], !P0 ;  /* 0x140080000eee7fae */ /* 0x0003e2000c12184a */
[----:B------:R-:W-:-:S03]  /*d120*/  IMAD.WIDE R8, R2, 0x4, R250 ;  /* 0x0000000402087825 */ /* 0x000fc600078e02fa */
[----:B------:R-:W2:Y:S04]  /*d130*/  LDL.LU.64 R246, [R1+0xf0] ;  /* 0x0000f00001f67983 */ /* 0x000ea80000300a00 */
[----:B------:R-:W2:Y:S04]  /*d140*/  LDL.LU.64 R68, [R1+0xe8] ;  /* 0x0000e80001447983 */ /* 0x000ea80000300a00 */
[----:B------:R2:W-:Y:S04]  /*d150*/  STL.64 [R1+0x490], R12 ;  /* 0x0004900c01007387 */ /* 0x0005e80000100a00 */
[----:B------:R2:W-:Y:S04]  /*d160*/  STL.64 [R1+0x488], R8 ;  /* 0x0004880801007387 */ /* 0x0005e80000100a00 */
[----:B---3--:R-:W3:Y:S04]  /*d170*/  LDL.LU.64 R248, [R1+0xe0] ;  /* 0x0000e00001f87983 */ /* 0x008ee80000300a00 */
[----:B------:R-:W3:Y:S04]  /*d180*/  LDL.LU.64 R250, [R1+0xd8] ;  /* 0x0000d80001fa7983 */ /* 0x000ee80000300a00 */
[----:B------:R2:W-:Y:S04]  /*d190*/  LDGSTS.E [R238+0x1000c], desc[UR10][R12.64], !P1 ;  /* 0x1000c0000cee7fae */ /* 0x0005e8000c92184a */
[----:B------:R2:W-:Y:S01]  /*d1a0*/  LDGSTS.E [R238+0x1400c], desc[UR10][R8.64], !P1 ;  /* 0x1400c00008ee7fae */ /* 0x0005e2000c92184a */
[----:B------:R-:W-:-:S02]  /*d1b0*/  ISETP.GE.U32.AND P5, PT, R232, 0x7fffff4e, PT ;  /* 0x7fffff4ee800780c */ /* 0x000fc40003fa6070 */
[----:B------:R-:W-:Y:S02]  /*d1c0*/  ISETP.GE.U32.AND P1, PT, R4, 0x7fffff6b, PT ;  /* 0x7fffff6b0400780c */ /* 0x000fe40003f26070 */
[----:B------:R-:W-:Y:S01]  /*d1d0*/  IADD3 R4, R7, -0x58, RZ ;  /* 0xffffffa807047810 */ /* 0x000fe20007ffe0ff */
[----:B----4-:R-:W-:-:S04]  /*d1e0*/  IMAD.WIDE R34, R2, 0x4, R34 ;  /* 0x0000000402227825 */ /* 0x010fc800078e0222 */
[C---:B-1----:R-:W-:Y:S01]  /*d1f0*/  IMAD.WIDE R14, R2.reuse, 0x4, R32 ;  /* 0x00000004020e7825 */ /* 0x042fe200078e0220 */
[----:B------:R1:W-:Y:S04]  /*d200*/  STL.64 [R1+0x480], R34 ;  /* 0x0004802201007387 */ /* 0x0003e80000100a00 */
[----:B------:R-:W-:Y:S04]  /*d210*/  STL.64 [R1+0x478], R14 ;  /* 0x0004780e01007387 */ /* 0x000fe80000100a00 */
[----:B------:R-:W-:Y:S01]  /*d220*/  LDGSTS.E [R238+0x18000], desc[UR10][R34.64], !P2 ;  /* 0x1800000022ee7fae */ /* 0x000fe2000d12184a */
[----:B--2---:R-:W-:-:S03]  /*d230*/  IMAD.WIDE R12, R2, 0x4, R242 ;  /* 0x00000004020c7825 */ /* 0x004fc600078e02f2 */
[----:B------:R-:W-:Y:S01]  /*d240*/  LDGSTS.E [R238+0x1c000], desc[UR10][R14.64], !P2 ;  /* 0x1c0000000eee7fae */ /* 0x000fe2000d12184a */
[----:B------:R-:W-:-:S03]  /*d250*/  IMAD.WIDE R8, R2, 0x4, R244 ;  /* 0x0000000402087825 */ /* 0x000fc600078e02f4 */
[----:B------:R-:W2:Y:S04]  /*d260*/  LDL.LU.64 R242, [R1+0x260] ;  /* 0x0002600001f27983 */ /* 0x000ea80000300a00 */
[----:B------:R-:W4:Y:S04]  /*d270*/  LDL.LU.64 R32, [R1+0x258] ;  /* 0x0002580001207983 */ /* 0x000f280000300a00 */
[----:B------:R-:W-:Y:S04]  /*d280*/  STL.64 [R1+0x470], R12 ;  /* 0x0004700c01007387 */ /* 0x000fe80000100a00 */
[----:B------:R1:W-:Y:S04]  /*d290*/  STL.64 [R1+0x468], R8 ;  /* 0x0004680801007387 */ /* 0x0003e80000100a00 */
[----:B-1----:R-:W4:Y:S04]  /*d2a0*/  LDL.LU.64 R34, [R1+0x250] ;  /* 0x0002500001227983 */ /* 0x002f280000300a00 */
[----:B------:R-:W4:Y:S04]  /*d2b0*/  LDL.LU.64 R244, [R1+0x248] ;  /* 0x0002480001f47983 */ /* 0x000f280000300a00 */
[----:B------:R-:W-:Y:S04]  /*d2c0*/  LDGSTS.E [R238+0x18004], desc[UR10][R12.64], !P4 ;  /* 0x180040000cee7fae */ /* 0x000fe8000e12184a */
[----:B------:R1:W-:Y:S01]  /*d2d0*/  LDGSTS.E [R238+0x1c004], desc[UR10][R8.64], !P4 ;  /* 0x1c00400008ee7fae */ /* 0x0003e2000e12184a */
[----:B------:R-:W-:Y:S01]  /*d2e0*/  ISETP.GE.U32.AND P4, PT, R4, 0x7fffff69, PT ;  /* 0x7fffff690400780c */ /* 0x000fe20003f86070 */
[----:B------:R-:W-:-:S02]  /*d2f0*/  VIADD R4, R6, 0xffffff8a ;  /* 0xffffff8a06047836 */ /* 0x000fc40000000000 */
[C---:B------:R-:W-:Y:S01]  /*d300*/  IMAD.WIDE R246, R2.reuse, 0x4, R246 ;  /* 0x0000000402f67825 */ /* 0x040fe200078e02f6 */
[----:B------:R-:W-:Y:S01]  /*d310*/  IADD3 R232, R237, -0x55, RZ ;  /* 0xffffffabede87810 */ /* 0x000fe20007ffe0ff */
[----:B-1----:R-:W1:Y:S02]  /*d320*/  LDC R8, c[0x0][0x230] ;  /* 0x00008c00ff087b82 */ /* 0x002e640000000800 */
[C---:B------:R-:W-:Y:S01]  /*d330*/  IMAD.WIDE R14, R2.reuse, 0x4, R68 ;  /* 0x00000004020e7825 */ /* 0x040fe200078e0244 */
[----:B------:R3:W-:Y:S04]  /*d340*/  STL.64 [R1+0x3c0], R246 ;  /* 0x0003c0f601007387 */ /* 0x0007e80000100a00 */
[----:B------:R-:W-:Y:S04]  /*d350*/  STL.64 [R1+0x3b8], R14 ;  /* 0x0003b80e01007387 */ /* 0x000fe80000100a00 */
[----:B------:R-:W-:Y:S01]  /*d360*/  LDGSTS.E [R238+0x18008], desc[UR10][R246.64], !P5 ;  /* 0x18008000f6ee7fae */ /* 0x000fe2000e92184a */
[----:B---3--:R-:W-:-:S04]  /*d370*/  IMAD.WIDE R12, R2, 0x4, R248 ;  /* 0x00000004020c7825 */ /* 0x008fc800078e02f8 */
[----:B------:R-:W-:Y:S01]  /*d380*/  IMAD.WIDE R6, R2, 0x4, R250 ;  /* 0x0000000402067825 */ /* 0x000fe200078e02fa */
[----:B------:R-:W3:Y:S01]  /*d390*/  LDL.LU.64 R248, [R1+0x240] ;  /* 0x0002400001f87983 */ /* 0x000ee20000300a00 */
[----:B------:R-:W3:Y:S03]  /*d3a0*/  LDC R237, c[0x0][0x230] ;  /* 0x00008c00ffed7b82 */ /* 0x000ee60000000800 */
[----:B------:R-:W3:Y:S04]  /*d3b0*/  LDL.LU.64 R68, [R1+0x238] ;  /* 0x0002380001447983 */ /* 0x000ee80000300a00 */
[----:B------:R-:W-:Y:S04]  /*d3c0*/  STL.64 [R1+0x3b0], R12 ;  /* 0x0003b00c01007387 */ /* 0x000fe80000100a00 */
[----:B------:R1:W-:Y:S04]  /*d3d0*/  STL.64 [R1+0x3a8], R6 ;  /* 0x0003a80601007387 */ /* 0x0003e80000100a00 */
[----:B------:R-:W3:Y:S04]  /*d3e0*/  LDL.LU.64 R246, [R1+0x230] ;  /* 0x0002300001f67983 */ /* 0x000ee80000300a00 */
[----:B------:R-:W3:Y:S01]  /*d3f0*/  LDL.LU.64 R250, [R1+0x228] ;  /* 0x0002280001fa7983 */ /* 0x000ee20000300a00 */
[----:B------:R-:W-:Y:S01]  /*d400*/  ISETP.GE.U32.AND P0, PT, R232, 0x7fffff6c, PT ;  /* 0x7fffff6ce800780c */ /* 0x000fe20003f06070 */
[----:B------:R-:W-:-:S02]  /*d410*/  VIADD R232, R236, 0xffffffa9 ;  /* 0xffffffa9ece87836 */ /* 0x000fc40000000000 */
[----:B------:R-:W-:Y:S01]  /*d420*/  LDGSTS.E [R238+0x1c008], desc[UR10][R14.64], !P5 ;  /* 0x1c0080000eee7fae */ /* 0x000fe2000e92184a */
[----:B------:R-:W3:Y:S02]  /*d430*/  LDC R236, c[0x0][0x230] ;  /* 0x00008c00ffec7b82 */ /* 0x000ee40000000800 */
[----:B------:R-:W-:Y:S01]  /*d440*/  ISETP.GE.U32.AND P2, PT, R232, 0x7fffff6a, PT ;  /* 0x7fffff6ae800780c */ /* 0x000fe20003f46070 */
[----:B------:R-:W-:Y:S01]  /*d450*/  VIADD R232, R235, 0xffffff8b ;  /* 0xffffff8bebe87836 */ /* 0x000fe20000000000 */
[----:B------:R-:W-:Y:S04]  /*d460*/  LDGSTS.E [R238+0x1800c], desc[UR10][R12.64], !P3 ;  /* 0x1800c0000cee7fae */ /* 0x000fe8000d92184a */
[----:B------:R-:W-:Y:S01]  /*d470*/  ISETP.GE.U32.AND P5, PT, R232, 0x7fffff4c, PT ;  /* 0x7fffff4ce800780c */ /* 0x000fe20003fa6070 */
[----:B------:R1:W-:Y:S01]  /*d480*/  LDGSTS.E [R238+0x1c00c], desc[UR10][R6.64], !P3 ;  /* 0x1c00c00006ee7fae */ /* 0x0003e2000d92184a */
[----:B------:R-:W-:-:S02]  /*d490*/  IADD3 R232, R234, -0x77, RZ ;  /* 0xffffff89eae87810 */ /* 0x000fc40007ffe0ff */
[----:B------:R-:W-:Y:S01]  /*d4a0*/  ISETP.GE.U32.AND P3, PT, R4, 0x7fffff4b, PT ;  /* 0x7fffff4b0400780c */ /* 0x000fe20003f66070 */
[----:B------:R-:W-:Y:S02]  /*d4b0*/  VIADD R4, R241, 0xffffff88 ;  /* 0xffffff88f1047836 */ /* 0x000fe40000000000 */
[----:B------:R-:W3:Y:S08]  /*d4c0*/  LDC R241, c[0x0][0x230] ;  /* 0x00008c00fff17b82 */ /* 0x000ef00000000800 */
[----:B-1----:R-:W1:Y:S01]  /*d4d0*/  LDC R7, c[0x0][0x230] ;  /* 0x00008c00ff077b82 */ /* 0x002e620000000800 */
[----:B--2---:R-:W-:-:S04]  /*d4e0*/  IMAD.WIDE R242, R2, 0x4, R242 ;  /* 0x0000000402f27825 */ /* 0x004fc800078e02f2 */
[C---:B----4-:R-:W-:Y:S01]  /*d4f0*/  IMAD.WIDE R234, R2.reuse, 0x4, R32 ;  /* 0x0000000402ea7825 */ /* 0x050fe200078e0220 */
[----:B------:R2:W-:Y:S02]  /*d500*/  STL.64 [R1+0x3a0], R242 ;  /* 0x0003a0f201007387 */ /* 0x0005e40000100a00 */
[----:B------:R-:W4:Y:S02]  /*d510*/  LDC R6, c[0x0][0x230] ;  /* 0x00008c00ff067b82 */ /* 0x000f240000000800 */
[----:B------:R2:W-:Y:S04]  /*d520*/  STL.64 [R1+0x398], R234 ;  /* 0x000398ea01007387 */ /* 0x0005e80000100a00 */
[----:B------:R-:W4:Y:S01]  /*d530*/  LDL.LU.64 R32, [R1+0xd0] ;  /* 0x0000d00001207983 */ /* 0x000f220000300a00 */
[----:B------:R-:W-:-:S03]  /*d540*/  IMAD.WIDE R14, R2, 0x4, R34 ;  /* 0x00000004020e7825 */ /* 0x000fc600078e0222 */
[----:B------:R-:W-:Y:S01]  /*d550*/  LDGSTS.E [R239+0x10000], desc[UR10][R242.64], !P0 ;  /* 0x10000000f2ef7fae */ /* 0x000fe2000c12184a */
[----:B------:R-:W-:-:S03]  /*d560*/  IMAD.WIDE R12, R2, 0x4, R244 ;  /* 0x00000004020c7825 */ /* 0x000fc600078e02f4 */
[----:B------:R-:W4:Y:S04]  /*d570*/  LDL.LU.64 R34, [R1+0xc8] ;  /* 0x0000c80001227983 */ /* 0x000f280000300a00 */
[----:B------:R3:W-:Y:S04]  /*d580*/  STL.64 [R1+0x390], R14 ;  /* 0x0003900e01007387 */ /* 0x0007e80000100a00 */
[----:B------:R1:W-:Y:S04]  /*d590*/  STL.64 [R1+0x388], R12 ;  /* 0x0003880c01007387 */ /* 0x0003e80000100a00 */
[----:B--2---:R-:W2:Y:S04]  /*d5a0*/  LDL.LU.64 R242, [R1+0xc0] ;  /* 0x0000c00001f27983 */ /* 0x004ea80000300a00 */
[----:B------:R1:W-:Y:S04]  /*d5b0*/  LDGSTS.E [R239+0x14000], desc[UR10][R234.64], !P0 ;  /* 0x14000000eaef7fae */ /* 0x0003e8000c12184a */
[----:B------:R3:W-:Y:S04]  /*d5c0*/  LDGSTS.E [R239+0x10004], desc[UR10][R14.64], !P1 ;  /* 0x100040000eef7fae */ /* 0x0007e8000c92184a */
[----:B------:R-:W2:Y:S04]  /*d5d0*/  LDL.LU.64 R244, [R1+0xb8] ;  /* 0x0000b80001f47983 */ /* 0x000ea80000300a00 */
[----:B------:R3:W-:Y:S01]  /*d5e0*/  LDGSTS.E [R239+0x14004], desc[UR10][R12.64], !P1 ;  /* 0x140040000cef7fae */ /* 0x0007e2000c92184a */
[----:B------:R-:W-:Y:S01]  /*d5f0*/  ISETP.GE.U32.AND P1, PT, R4, 0x7fffff49, PT ;  /* 0x7fffff490400780c */ /* 0x000fe20003f26070 */
[----:B-1----:R-:W1:Y:S01]  /*d600*/  LDC R235, c[0x0][0x230] ;  /* 0x00008c00ffeb7b82 */ /* 0x002e620000000800 */
[----:B------:R-:W-:-:S07]  /*d610*/  IADD3 R4, R8, -0x5a, RZ ;  /* 0xffffffa608047810 */ /* 0x000fce0007ffe0ff */
[----:B------:R-:W1:Y:S01]  /*d620*/  LDC R234, c[0x0][0x230] ;  /* 0x00008c00ffea7b82 */ /* 0x000e620000000800 */
[----:B---3--:R-:W-:-:S04]  /*d630*/  IMAD.WIDE R248, R2, 0x4, R248 ;  /* 0x0000000402f87825 */ /* 0x008fc800078e02f8 */
[C---:B------:R-:W-:Y:S01]  /*d640*/  IMAD.WIDE R14, R2.reuse, 0x4, R68 ;  /* 0x00000004020e7825 */ /* 0x040fe200078e0244 */
[----:B------:R3:W-:Y:S04]  /*d650*/  STL.64 [R1+0x380], R248 ;  /* 0x000380f801007387 */ /* 0x0007e80000100a00 */
[----:B------:R1:W-:Y:S04]  /*d660*/  STL.64 [R1+0x378], R14 ;  /* 0x0003780e01007387 */ /* 0x0003e80000100a00 */
[----:B------:R-:W2:Y:S01]  /*d670*/  LDL.LU.64 R68, [R1+0xb0] ;  /* 0x0000b00001447983 */ /* 0x000ea20000300a00 */
[----:B------:R-:W-:-:S03]  /*d680*/  IMAD.WIDE R12, R2, 0x4, R246 ;  /* 0x00000004020c7825 */ /* 0x000fc600078e02f6 */
[----:B------:R-:W-:Y:S01]  /*d690*/  LDGSTS.E [R239+0x10008], desc[UR10][R248.64], !P2 ;  /* 0x10008000f8ef7fae */ /* 0x000fe2000d12184a */
[----:B------:R-:W-:-:S03]  /*d6a0*/  IMAD.WIDE R8, R2, 0x4, R250 ;  /* 0x0000000402087825 */ /* 0x000fc600078e02fa */
[----:B------:R-:W2:Y:S04]  /*d6b0*/  LDL.LU.64 R246, [R1+0xa8] ;  /* 0x0000a80001f67983 */ /* 0x000ea80000300a00 */
[----:B------:R2:W-:Y:S04]  /*d6c0*/  STL.64 [R1+0x370], R12 ;  /* 0x0003700c01007387 */ /* 0x0005e80000100a00 */
[----:B------:R2:W-:Y:S04]  /*d6d0*/  STL.64 [R1+0x368], R8 ;  /* 0x0003680801007387 */ /* 0x0005e80000100a00 */
[----:B---3--:R-:W3:Y:S04]  /*d6e0*/  LDL.LU.64 R248, [R1+0xa0] ;  /* 0x0000a00001f87983 */ /* 0x008ee80000300a00 */
[----:B------:R-:W3:Y:S04]  /*d6f0*/  LDL.LU.64 R250, [R1+0x58] ;  /* 0x0000580001fa7983 */ /* 0x000ee80000300a00 */
[----:B------:R1:W-:Y:S01]  /*d700*/  LDGSTS.E [R239+0x14008], desc[UR10][R14.64], !P2 ;  /* 0x140080000eef7fae */ /* 0x0003e2000d12184a */
[----:B------:R-:W-:-:S03]  /*d710*/  ISETP.GE.U32.AND P0, PT, R232, 0x7fffff4a, PT ;  /* 0x7fffff4ae800780c */ /* 0x000fc60003f06070 */
[----:B------:R2:W-:Y:S04]  /*d720*/  LDGSTS.E [R239+0x1000c], desc[UR10][R12.64], !P4 ;  /* 0x1000c0000cef7fae */ /* 0x0005e8000e12184a */
[----:B------:R2:W-:Y:S01]  /*d730*/  LDGSTS.E [R239+0x1400c], desc[UR10][R8.64], !P4 ;  /* 0x1400c00008ef7fae */ /* 0x0005e2000e12184a */
[----:B----4-:R-:W-:-:S04]  /*d740*/  IMAD.WIDE R32, R2, 0x4, R32 ;  /* 0x0000000402207825 */ /* 0x010fc800078e0220 */
[C---:B-1----:R-:W-:Y:S01]  /*d750*/  IMAD.WIDE R14, R2.reuse, 0x4, R34 ;  /* 0x00000004020e7825 */ /* 0x042fe200078e0222 */
[----:B------:R1:W-:Y:S04]  /*d760*/  STL.64 [R1+0x360], R32 ;  /* 0x0003602001007387 */ /* 0x0003e80000100a00 */
[----:B------:R4:W-:Y:S04]  /*d770*/  STL.64 [R1+0x358], R14 ;  /* 0x0003580e01007387 */ /* 0x0009e80000100a00 */
[----:B------:R-:W-:Y:S01]  /*d780*/  LDGSTS.E [R239+0x18000], desc[UR10][R32.64], !P5 ;  /* 0x1800000020ef7fae */ /* 0x000fe2000e92184a */
[----:B--2---:R-:W-:-:S03]  /*d790*/  IMAD.WIDE R12, R2, 0x4, R242 ;  /* 0x00000004020c7825 */ /* 0x004fc600078e02f2 */
[----:B------:R4:W-:Y:S04]  /*d7a0*/  LDGSTS.E [R239+0x1c000], desc[UR10][R14.64], !P5 ;  /* 0x1c0000000eef7fae */ /* 0x0009e8000e92184a */
[----:B------:R-:W2:Y:S04]  /*d7b0*/  LDL.LU.64 R242, [R1+0x220] ;  /* 0x0002200001f27983 */ /* 0x000ea80000300a00 */
[----:B------:R3:W-:Y:S01]  /*d7c0*/  STL.64 [R1+0x350], R12 ;  /* 0x0003500c01007387 */ /* 0x0007e20000100a00 */
[----:B------:R-:W-:-:S03]  /*d7d0*/  IMAD.WIDE R8, R2, 0x4, R244 ;  /* 0x0000000402087825 */ /* 0x000fc600078e02f4 */
[----:B-1----:R-:W2:Y:S04]  /*d7e0*/  LDL.LU.64 R32, [R1+0x218] ;  /* 0x0002180001207983 */ /* 0x002ea80000300a00 */
[----:B------:R1:W-:Y:S04]  /*d7f0*/  STL.64 [R1+0x348], R8 ;  /* 0x0003480801007387 */ /* 0x0003e80000100a00 */
[----:B------:R-:W2:Y:S04]  /*d800*/  LDL.LU.64 R34, [R1+0x210] ;  /* 0x0002100001227983 */ /* 0x000ea80000300a00 */
[----:B------:R-:W2:Y:S04]  /*d810*/  LDL.LU.64 R244, [R1+0x208] ;  /* 0x0002080001f47983 */ /* 0x000ea80000300a00 */
[----:B------:R3:W-:Y:S04]  /*d820*/  LDGSTS.E [R239+0x18004], desc[UR10][R12.64], !P3 ;  /* 0x180040000cef7fae */ /* 0x0007e8000d92184a */
[----:B------:R1:W-:Y:S01]  /*d830*/  LDGSTS.E [R239+0x1c004], desc[UR10][R8.64], !P3 ;  /* 0x1c00400008ef7fae */ /* 0x0003e2000d92184a */
[----:B------:R-:W-:-:S04]  /*d840*/  IMAD.WIDE R68, R2, 0x4, R68 ;  /* 0x0000000402447825 */ /* 0x000fc800078e0244 */
[C---:B----4-:R-:W-:Y:S01]  /*d850*/  IMAD.WIDE R14, R2.reuse, 0x4, R246 ;  /* 0x00000004020e7825 */ /* 0x050fe200078e02f6 */
[----:B------:R4:W-:Y:S04]  /*d860*/  STL.64 [R1+0x340], R68 ;  /* 0x0003404401007387 */ /* 0x0009e80000100a00 */
[----:B------:R2:W-:Y:S04]  /*d870*/  STL.64 [R1+0x338], R14 ;  /* 0x0003380e01007387 */ /* 0x0005e80000100a00 */
[----:B------:R-:W-:Y:S01]  /*d880*/  LDGSTS.E [R239+0x18008], desc[UR10][R68.64], !P0 ;  /* 0x1800800044ef7fae */ /* 0x000fe2000c12184a */
[----:B---3--:R-:W-:-:S04]  /*d890*/  IMAD.WIDE R12, R2, 0x4, R248 ;  /* 0x00000004020c7825 */ /* 0x008fc800078e02f8 */
[----:B------:R-:W-:Y:S01]  /*d8a0*/  VIADD R232, R237, 0xffffffa7 ;  /* 0xffffffa7ede87836 */ /* 0x000fe20000000000 */
[----:B------:R-:W-:Y:S01]  /*d8b0*/  ISETP.GE.U32.AND P4, PT, R4, 0x7fffff67, PT ;  /* 0x7fffff670400780c */ /* 0x000fe20003f86070 */
[----:B-1----:R-:W-:Y:S01]  /*d8c0*/  IMAD.WIDE R8, R2, 0x4, R250 ;  /* 0x0000000402087825 */ /* 0x002fe200078e02fa */
[----:B------:R1:W-:Y:S01]  /*d8d0*/  LDGSTS.E [R239+0x1c008], desc[UR10][R14.64], !P0 ;  /* 0x1c0080000eef7fae */ /* 0x0003e2000c12184a */
[----:B------:R-:W3:Y:S03]  /*d8e0*/  LDC R237, c[0x0][0x230] ;  /* 0x00008c00ffed7b82 */ /* 0x000ee60000000800 */
[----:B----4-:R-:W4:Y:S04]  /*d8f0*/  LDL.LU.64 R68, [R1+0x200] ;  /* 0x0002000001447983 */ /* 0x010f280000300a00 */
[----:B------:R1:W-:Y:S04]  /*d900*/  STL.64 [R1+0x330], R12 ;  /* 0x0003300c01007387 */ /* 0x0003e80000100a00 */
[----:B------:R-:W3:Y:S04]  /*d910*/  LDL.LU.64 R246, [R1+0x1f8] ;  /* 0x0001f80001f67983 */ /* 0x000ee80000300a00 */
[----:B------:R1:W-:Y:S04]  /*d920*/  STL.64 [R1+0x328], R8 ;  /* 0x0003280801007387 */ /* 0x0003e80000100a00 */
[----:B------:R-:W3:Y:S04]  /*d930*/  LDL.LU.64 R248, [R1+0x1f0] ;  /* 0x0001f00001f87983 */ /* 0x000ee80000300a00 */
[----:B------:R-:W3:Y:S01]  /*d940*/  LDL.LU.64 R250, [R1+0x1e8] ;  /* 0x0001e80001fa7983 */ /* 0x000ee20000300a00 */
[----:B------:R-:W-:-:S03]  /*d950*/  ISETP.GE.U32.AND P2, PT, R232, 0x7fffff68, PT ;  /* 0x7fffff68e800780c */ /* 0x000fc60003f46070 */
[----:B------:R1:W-:Y:S04]  /*d960*/  LDGSTS.E [R239+0x1800c], desc[UR10][R12.64], !P1 ;  /* 0x1800c0000cef7fae */ /* 0x0003e8000c92184a */
[----:B------:R1:W-:Y:S04]  /*d970*/  LDGSTS.E [R239+0x1c00c], desc[UR10][R8.64], !P1 ;  /* 0x1c00c00008ef7fae */ /* 0x0003e8000c92184a */
[----:B------:R-:W-:Y:S01]  /*d980*/  STL.64 [R1+0xe10], R238 ;  /* 0x000e10ee01007387 */ /* 0x000fe20000100a00 */
[----:B--2---:R-:W-:-:S04]  /*d990*/  IMAD.WIDE R242, R2, 0x4, R242 ;  /* 0x0000000402f27825 */ /* 0x004fc800078e02f2 */
[C---:B-1----:R-:W-:Y:S01]  /*d9a0*/  IMAD.WIDE R14, R2.reuse, 0x4, R32 ;  /* 0x00000004020e7825 */ /* 0x042fe200078e0220 */
[----:B------:R1:W-:Y:S04]  /*d9b0*/  STL.64 [R1+0x320], R242 ;  /* 0x000320f201007387 */ /* 0x0003e80000100a00 */
[----:B------:R-:W-:Y:S01]  /*d9c0*/  STL.64 [R1+0x318], R14 ;  /* 0x0003180e01007387 */ /* 0x000fe20000100a00 */
[----:B------:R-:W-:-:S03]  /*d9d0*/  IMAD.WIDE R12, R2, 0x4, R34 ;  /* 0x00000004020c7825 */ /* 0x000fc600078e0222 */
[----:B------:R-:W2:Y:S01]  /*d9e0*/  LDL.LU.64 R32, [R1+0x50] ;  /* 0x0000500001207983 */ /* 0x000ea20000300a00 */
[----:B------:R-:W-:-:S03]  /*d9f0*/  IMAD.WIDE R8, R2, 0x4, R244 ;  /* 0x0000000402087825 */ /* 0x000fc600078e02f4 */
[----:B------:R-:W2:Y:S04]  /*da00*/  LDL.LU.64 R34, [R1+0x48] ;  /* 0x0000480001227983 */ /* 0x000ea80000300a00 */
[----:B------:R-:W-:Y:S04]  /*da10*/  STL.64 [R1+0x310], R12 ;  /* 0x0003100c01007387 */ /* 0x000fe80000100a00 */
[----:B------:R-:W-:Y:S04]  /*da20*/  LDGSTS.E [R240+0x10000], desc[UR10][R242.64], !P2 ;  /* 0x10000000f2f07fae */ /* 0x000fe8000d12184a */
[----:B------:R1:W-:Y:S04]  /*da30*/  STL.64 [R1+0x308], R8 ;  /* 0x0003080801007387 */ /* 0x0003e80000100a00 */
[----:B------:R3:W-:Y:S04]  /*da40*/  LDGSTS.E [R240+0x14000], desc[UR10][R14.64], !P2 ;  /* 0x140000000ef07fae */ /* 0x0007e8000d12184a */
[----:B-1----:R-:W2:Y:S04]  /*da50*/  LDL.LU.64 R242, [R1+0x40] ;  /* 0x0000400001f27983 */ /* 0x002ea80000300a00 */
[----:B------:R-:W2:Y:S04]  /*da60*/  LDL.LU.64 R244, [R1+0x38] ;  /* 0x0000380001f47983 */ /* 0x000ea80000300a00 */
[----:B------:R1:W-:Y:S04]  /*da70*/  LDGSTS.E [R240+0x10004], desc[UR10][R12.64], !P4 ;  /* 0x100040000cf07fae */ /* 0x0003e8000e12184a */
[----:B------:R-:W-:Y:S04]  /*da80*/  LDGSTS.E [R240+0x14004], desc[UR10][R8.64], !P4 ;  /* 0x1400400008f07fae */ /* 0x000fe8000e12184a */
[----:B------:R-:W2:Y:S01]  /*da90*/  LDL.LU.64 R8, [R1+0x30] ;  /* 0x0000300001087983 */ /* 0x000ea20000300a00 */
[----:B----4-:R-:W-:-:S05]  /*daa0*/  IMAD.WIDE R68, R2, 0x4, R68 ;  /* 0x0000000402447825 */ /* 0x010fca00078e0244 */
[----:B------:R4:W-:Y:S01]  /*dab0*/  STL.64 [R1+0x300], R68 ;  /* 0x0003004401007387 */ /* 0x0009e20000100a00 */
[----:B---3--:R-:W-:-:S03]  /*dac0*/  IMAD.WIDE R238, R2, 0x4, R246 ;  /* 0x0000000402ee7825 */ /* 0x008fc600078e02f6 */
[----:B------:R-:W3:Y:S04]  /*dad0*/  LDL.LU.64 R246, [R1+0x28] ;  /* 0x0000280001f67983 */ /* 0x000ee80000300a00 */
[----:B------:R2:W-:Y:S01]  /*dae0*/  STL.64 [R1+0x2f8], R238 ;  /* 0x0002f8ee01007387 */ /* 0x0005e20000100a00 */
[----:B------:R-:W-:-:S03]  /*daf0*/  IMAD.WIDE R14, R2, 0x4, R248 ;  /* 0x00000004020e7825 */ /* 0x000fc600078e02f8 */
[----:B------:R-:W3:Y:S01]  /*db00*/  LDL.LU.64 R248, [R1+0x20] ;  /* 0x0000200001f87983 */ /* 0x000ee20000300a00 */
[----:B-1----:R-:W-:-:S03]  /*db10*/  IMAD.WIDE R12, R2, 0x4, R250 ;  /* 0x00000004020c7825 */ /* 0x002fc600078e02fa */
[----:B------:R-:W3:Y:S01]  /*db20*/  LDL.LU.64 R250, [R1+0x18] ;  /* 0x0000180001fa7983 */ /* 0x000ee20000300a00 */
[----:B------:R-:W-:Y:S02]  /*db30*/  VIADD R4, R7, 0xffffffa4 ;  /* 0xffffffa407047836 */ /* 0x000fe40000000000 */
[----:B------:R-:W1:Y:S01]  /*db40*/  LDC R7, c[0x0][0x230] ;  /* 0x00008c00ff077b82 */ /* 0x000e620000000800 */
[----:B------:R-:W-:Y:S02]  /*db50*/  VIADD R232, R236, 0xffffffa5 ;  /* 0xffffffa5ece87836 */ /* 0x000fe40000000000 */
[----:B------:R-:W-:Y:S01]  /*db60*/  ISETP.GE.U32.AND P3, PT, R4, 0x7fffff65, PT ;  /* 0x7fffff650400780c */ /* 0x000fe20003f66070 */
[----:B------:R-:W-:-:S04]  /*db70*/  VIADD R4, R6, 0xffffff86 ;  /* 0xffffff8606047836 */ /* 0x000fc80000000000 */
[----:B------:R-:W2:Y:S01]  /*db80*/  LDC R6, c[0x0][0x230] ;  /* 0x00008c00ff067b82 */ /* 0x000ea20000000800 */
[----:B------:R-:W-:Y:S02]  /*db90*/  ISETP.GE.U32.AND P5, PT, R232, 0x7fffff66, PT ;  /* 0x7fffff66e800780c */ /* 0x000fe40003fa6070 */
[----:B------:R-:W-:Y:S02]  /*dba0*/  IADD3 R232, R235, -0x79, RZ ;  /* 0xffffff87ebe87810 */ /* 0x000fe40007ffe0ff */
[----:B------:R-:W-:Y:S02]  /*dbb0*/  ISETP.GE.U32.AND P1, PT, R4, 0x7fffff47, PT ;  /* 0x7fffff470400780c */ /* 0x000fe40003f26070 */
[----:B------:R-:W-:Y:S01]  /*dbc0*/  IADD3 R4, R241, -0x7c, RZ ;  /* 0xffffff84f1047810 */ /* 0x000fe20007ffe0ff */
[----:B------:R2:W-:Y:S01]  /*dbd0*/  STL.64 [R1+0x2f0], R14 ;  /* 0x0002f00e01007387 */ /* 0x0005e20000100a00 */
[----:B------:R-:W-:Y:S01]  /*dbe0*/  ISETP.GE.U32.AND P0, PT, R232, 0x7fffff48, PT ;  /* 0x7fffff48e800780c */ /* 0x000fe20003f06070 */
[----:B------:R-:W3:Y:S01]  /*dbf0*/  LDC R236, c[0x0][0x230] ;  /* 0x00008c00ffec7b82 */ /* 0x000ee20000000800 */
[----:B------:R-:W-:-:S03]  /*dc00*/  ISETP.GE.U32.AND P4, PT, R4, 0x7fffff45, PT ;  /* 0x7fffff450400780c */ /* 0x000fc60003f86070 */
[----:B------:R-:W-:Y:S01]  /*dc10*/  LDGSTS.E [R240+0x10008], desc[UR10][R68.64], !P5 ;  /* 0x1000800044f07fae */ /* 0x000fe2000e92184a */
[----:B-1----:R-:W-:-:S03]  /*dc20*/  VIADD R4, R7, 0xffffffa2 ;  /* 0xffffffa207047836 */ /* 0x002fc60000000000 */
[----:B------:R2:W-:Y:S01]  /*dc30*/  LDGSTS.E [R240+0x14008], desc[UR10][R238.64], !P5 ;  /* 0x14008000eef07fae */ /* 0x0005e2000e92184a */
[----:B------:R-:W1:Y:S03]  /*dc40*/  LDC R241, c[0x0][0x230] ;  /* 0x00008c00fff17b82 */ /* 0x000e660000000800 */
[----:B------:R2:W-:Y:S04]  /*dc50*/  LDGSTS.E [R240+0x1000c], desc[UR10][R14.64], !P3 ;  /* 0x1000c0000ef07fae */ /* 0x0005e8000d92184a */
[----:B----4-:R-:W4:Y:S01]  /*dc60*/  LDL.LU.64 R68, [R1+0xeb0] ;  /* 0x000eb00001447983 */ /* 0x010f220000300a00 */
[----:B------:R-:W1:Y:S01]  /*dc70*/  LDC R235, c[0x0][0x230] ;  /* 0x00008c00ffeb7b82 */ /* 0x000e620000000800 */
[----:B--2---:R-:W-:-:S02]  /*dc80*/  IMAD.WIDE R238, R2, 0x4, R32 ;  /* 0x0000000402ee7825 */ /* 0x004fc400078e0220 */
[----:B------:R2:W-:Y:S01]  /*dc90*/  LDGSTS.E [R240+0x1400c], desc[UR10][R12.64], !P3 ;  /* 0x1400c0000cf07fae */ /* 0x0005e2000d92184a */
[----:B------:R-:W-:Y:S01]  /*dca0*/  ISETP.GE.U32.AND P3, PT, R4, 0x7fffff63, PT ;  /* 0x7fffff630400780c */ /* 0x000fe20003f66070 */
[----:B------:R-:W-:Y:S02]  /*dcb0*/  IMAD.WIDE R14, R2, 0x4, R34 ;  /* 0x00000004020e7825 */ /* 0x000fe400078e0222 */
[----:B------:R2:W-:Y:S02]  /*dcc0*/  STL.64 [R1+0x2e8], R12 ;  /* 0x0002e80c01007387 */ /* 0x0005e40000100a00 */
[----:B------:R-:W-:Y:S02]  /*dcd0*/  VIADD R4, R6, 0xffffffa0 ;  /* 0xffffffa006047836 */ /* 0x000fe40000000000 */
[----:B------:R-:W-:Y:S04]  /*dce0*/  STL.64 [R1+0x2e0], R238 ;  /* 0x0002e0ee01007387 */ /* 0x000fe80000100a00 */
[----:B------:R-:W4:Y:S04]  /*dcf0*/  LDL.LU.64 R32, [R1+0x98] ;  /* 0x0000980001207983 */ /* 0x000f280000300a00 */
[----:B------:R1:W-:Y:S01]  /*dd00*/  STL.64 [R1+0x2d8], R14 ;  /* 0x0002d80e01007387 */ /* 0x0003e20000100a00 */
[----:B--2---:R-:W-:-:S03]  /*dd10*/  IMAD.WIDE R12, R2, 0x4, R242 ;  /* 0x00000004020c7825 */ /* 0x004fc600078e02f2 */
[----:B------:R-:W-:Y:S01]  /*dd20*/  LDGSTS.E [R240+0x18000], desc[UR10][R238.64], !P0 ;  /* 0x18000000eef07fae */ /* 0x000fe2000c12184a */
[----:B------:R-:W-:-:S03]  /*dd30*/  IMAD.WIDE R6, R2, 0x4, R244 ;  /* 0x0000000402067825 */ /* 0x000fc600078e02f4 */
[----:B------:R-:W2:Y:S04]  /*dd40*/  LDL.LU.64 R34, [R1+0x90] ;  /* 0x0000900001227983 */ /* 0x000ea80000300a00 */
[----:B------:R1:W-:Y:S04]  /*dd50*/  LDGSTS.E [R240+0x1c000], desc[UR10][R14.64], !P0 ;  /* 0x1c0000000ef07fae */ /* 0x0003e8000c12184a */
[----:B------:R3:W-:Y:S04]  /*dd60*/  STL.64 [R1+0x2d0], R12 ;  /* 0x0002d00c01007387 */ /* 0x0007e80000100a00 */
[----:B------:R3:W-:Y:S04]  /*dd70*/  LDGSTS.E [R240+0x18004], desc[UR10][R12.64], !P1 ;  /* 0x180040000cf07fae */ /* 0x0007e8000c92184a */
[----:B------:R3:W-:Y:S01]  /*dd80*/  STL.64 [R1+0x2c8], R6 ;  /* 0x0002c80601007387 */ /* 0x0007e20000100a00 */
[----:B-1----:R-:W-:-:S03]  /*dd90*/  IMAD.WIDE R14, R2, 0x4, R8 ;  /* 0x00000004020e7825 */ /* 0x002fc600078e0208 */
[----:B------:R-:W2:Y:S04]  /*dda0*/  LDL.LU.64 R242, [R1+0x88] ;  /* 0x0000880001f27983 */ /* 0x000ea80000300a00 */
[----:B------:R-:W2:Y:S04]  /*ddb0*/  LDL.LU.64 R244, [R1+0x80] ;  /* 0x0000800001f47983 */ /* 0x000ea80000300a00 */
[----:B------:R1:W-:Y:S04]  /*ddc0*/  LDGSTS.E [R240+0x1c004], desc[UR10][R6.64], !P1 ;  /* 0x1c00400006f07fae */ /* 0x0003e8000c92184a */
[----:B------:R1:W-:Y:S01]  /*ddd0*/  STL.64 [R1+0x2c0], R14 ;  /* 0x0002c00e01007387 */ /* 0x0003e20000100a00 */
[----:B---3--:R-:W-:-:S05]  /*dde0*/  IMAD.WIDE R12, R2, 0x4, R246 ;  /* 0x00000004020c7825 */ /* 0x008fca00078e02f6 */
[----:B------:R3:W-:Y:S01]  /*ddf0*/  STL.64 [R1+0x2b8], R12 ;  /* 0x0002b80c01007387 */ /* 0x0007e20000100a00 */
[----:B------:R-:W-:-:S03]  /*de00*/  IMAD.WIDE R8, R2, 0x4, R248 ;  /* 0x0000000402087825 */ /* 0x000fc600078e02f8 */
[----:B------:R-:W2:Y:S01]  /*de10*/  LDL.LU.64 R246, [R1+0x78] ;  /* 0x0000780001f67983 */ /* 0x000ea20000300a00 */
[----:B-1----:R-:W-:-:S03]  /*de20*/  IMAD.WIDE R6, R2, 0x4, R250 ;  /* 0x0000000402067825 */ /* 0x002fc600078e02fa */
[----:B------:R1:W-:Y:S04]  /*de30*/  STL.64 [R1+0x2b0], R8 ;  /* 0x0002b00801007387 */ /* 0x0003e80000100a00 */
[----:B------:R-:W2:Y:S04]  /*de40*/  LDL.LU.64 R248, [R1+0x70] ;  /* 0x0000700001f87983 */ /* 0x000ea80000300a00 */
[----:B------:R2:W-:Y:S04]  /*de50*/  STL.64 [R1+0x2a8], R6 ;  /* 0x0002a80601007387 */ /* 0x0005e80000100a00 */
[----:B------:R-:W2:Y:S04]  /*de60*/  LDL.LU.64 R250, [R1+0x68] ;  /* 0x0000680001fa7983 */ /* 0x000ea80000300a00 */
[----:B------:R-:W2:Y:S01]  /*de70*/  LDL.LU.64 R238, [R1+0x60] ;  /* 0x0000600001ee7983 */ /* 0x000ea20000300a00 */
[----:B------:R-:W-:-:S02]  /*de80*/  VIADD R232, R234, 0xffffff85 ;  /* 0xffffff85eae87836 */ /* 0x000fc40000000000 */
[----:B------:R-:W3:Y:S03]  /*de90*/  LDC R234, c[0x0][0x230] ;  /* 0x00008c00ffea7b82 */ /* 0x000ee60000000800 */
[----:B------:R-:W-:Y:S01]  /*dea0*/  ISETP.GE.U32.AND P2, PT, R232, 0x7fffff46, PT ;  /* 0x7fffff46e800780c */ /* 0x000fe20003f46070 */
[----:B------:R-:W-:-:S04]  /*deb0*/  VIADD R232, R237, 0xffffffa3 ;  /* 0xffffffa3ede87836 */ /* 0x000fc80000000000 */
[----:B------:R-:W1:Y:S01]  /*dec0*/  LDC R237, c[0x0][0x230] ;  /* 0x00008c00ffed7b82 */ /* 0x000e620000000800 */
[----:B------:R-:W-:Y:S02]  /*ded0*/  ISETP.GE.U32.AND P5, PT, R232, 0x7fffff64, PT ;  /* 0x7fffff64e800780c */ /* 0x000fe40003fa6070 */
[----:B------:R-:W-:-:S04]  /*dee0*/  IADD3 R232, R236, -0x5f, RZ ;  /* 0xffffffa1ece87810 */ /* 0x000fc80007ffe0ff */
[----:B------:R-:W-:Y:S01]  /*def0*/  ISETP.GE.U32.AND P0, PT, R232, 0x7fffff62, PT ;  /* 0x7fffff62e800780c */ /* 0x000fe20003f06070 */
[----:B------:R-:W-:Y:S01]  /*df00*/  LDGSTS.E [R240+0x18008], desc[UR10][R14.64], !P2 ;  /* 0x180080000ef07fae */ /* 0x000fe2000d12184a */
[----:B------:R-:W-:Y:S01]  /*df10*/  ISETP.GE.U32.AND P1, PT, R4, 0x7fffff61, PT ;  /* 0x7fffff610400780c */ /* 0x000fe20003f26070 */
[----:B------:R-:W2:Y:S01]  /*df20*/  LDC R236, c[0x0][0x230] ;  /* 0x00008c00ffec7b82 */ /* 0x000ea20000000800 */
[----:B------:R-:W-:Y:S01]  /*df30*/  IADD3 R4, R241, -0x7e, RZ ;  /* 0xffffff82f1047810 */ /* 0x000fe20007ffe0ff */
[----:B------:R-:W-:Y:S01]  /*df40*/  LDGSTS.E [R240+0x1c008], desc[UR10][R12.64], !P2 ;  /* 0x1c0080000cf07fae */ /* 0x000fe2000d12184a */
[----:B---3--:R-:W-:-:S03]  /*df50*/  VIADD R232, R234, 0xffffff83 ;  /* 0xffffff83eae87836 */ /* 0x008fc60000000000 */
[----:B------:R-:W-:Y:S02]  /*df60*/  LDGSTS.E [R240+0x1800c], desc[UR10][R8.64], !P4 ;  /* 0x1800c00008f07fae */ /* 0x000fe4000e12184a */
[----:B------:R-:W3:Y:S01]  /*df70*/  LDC R241, c[0x0][0x230] ;  /* 0x00008c00fff17b82 */ /* 0x000ee20000000800 */
[----:B------:R-:W-:Y:S01]  /*df80*/  ISETP.GE.U32.AND P2, PT, R232, 0x7fffff44, PT ;  /* 0x7fffff44e800780c */ /* 0x000fe20003f46070 */
[----:B------:R-:W3:Y:S01]  /*df90*/  LDL.LU.64 R14, [R1+0x10] ;  /* 0x00001000010e7983 */ /* 0x000ee20000300a00 */
[----:B-1----:R-:W-:-:S03]  /*dfa0*/  VIADD R232, R237, 0xffffff80 ;  /* 0xffffff80ede87836 */ /* 0x002fc60000000000 */
[----:B------:R1:W-:Y:S01]  /*dfb0*/  LDGSTS.E [R240+0x1c00c], desc[UR10][R6.64], !P4 ;  /* 0x1c00c00006f07fae */ /* 0x0003e2000e12184a */
[----:B----4-:R-:W-:Y:S01]  /*dfc0*/  IMAD.WIDE R32, R2, 0x4, R32 ;  /* 0x0000000402207825 */ /* 0x010fe200078e0220 */
[----:B------:R-:W-:Y:S01]  /*dfd0*/  ISETP.GE.U32.AND P4, PT, R4, 0x7fffff43, PT ;  /* 0x7fffff430400780c */ /* 0x000fe20003f86070 */
[----:B------:R-:W4:Y:S01]  /*dfe0*/  LDC R237, c[0x0][0x230] ;  /* 0x00008c00ffed7b82 */ /* 0x000f220000000800 */
[----:B------:R-:W4:Y:S01]  /*dff0*/  LDL.LU.64 R12, [R1+0x8] ;  /* 0x00000800010c7983 */ /* 0x000f220000300a00 */
[----:B------:R-:W-:-:S03]  /*e000*/  VIADD R4, R235, 0xffffff81 ;  /* 0xffffff81eb047836 */ /* 0x000fc60000000000 */
[----:B------:R1:W-:Y:S03]  /*e010*/  STL.64 [R1+0x2a0], R32 ;  /* 0x0002a02001007387 */ /* 0x0003e60000100a00 */
[----:B------:R-:W4:Y:S01]  /*e020*/  LDC R234, c[0x0][0x230] ;  /* 0x00008c00ffea7b82 */ /* 0x000f220000000800 */
[----:B------:R-:W4:Y:S01]  /*e030*/  LDL.LU.64 R8, [R1] ;  /* 0x0000000001087983 */ /* 0x000f220000300a00 */
[----:B--2---:R-:W-:-:S03]  /*e040*/  IMAD.WIDE R34, R2, 0x4, R34 ;  /* 0x0000000402227825 */ /* 0x004fc600078e0222 */
[----:B------:R-:W-:Y:S03]  /*e050*/  LDGSTS.E [R10+0x10000], desc[UR10][R32.64], !P5 ;  /* 0x10000000200a7fae */ /* 0x000fe6000e92184a */
[----:B-1----:R-:W1:Y:S01]  /*e060*/  LDC R6, c[0x0][0x230] ;  /* 0x00008c00ff067b82 */ /* 0x002e620000000800 */
[----:B------:R2:W-:Y:S04]  /*e070*/  STL.64 [R1+0x298], R34 ;  /* 0x0002982201007387 */ /* 0x0005e80000100a00 */
[----:B------:R-:W-:Y:S01]  /*e080*/  LDGSTS.E [R10+0x14000], desc[UR10][R34.64], !P5 ;  /* 0x14000000220a7fae */ /* 0x000fe2000e92184a */
[----:B------:R-:W-:Y:S01]  /*e090*/  ISETP.GE.AND P5, PT, R252, R232, PT ;  /* 0x000000e8fc00720c */ /* 0x000fe20003fa6270 */
[----:B------:R-:W-:-:S02]  /*e0a0*/  IMAD.WIDE R242, R2, 0x4, R242 ;  /* 0x0000000402f27825 */ /* 0x000fc400078e02f2 */
[----:B------:R-:W4:Y:S02]  /*e0b0*/  LDL.LU.64 R32, [R1+0xea8] ;  /* 0x000ea80001207983 */ /* 0x000f240000300a00 */
[C---:B------:R-:W-:Y:S02]  /*e0c0*/  IMAD.WIDE R244, R2.reuse, 0x4, R244 ;  /* 0x0000000402f47825 */ /* 0x040fe400078e02f4 */
[----:B--2---:R-:W2:Y:S02]  /*e0d0*/  LDL.LU.64 R34, [R1+0xea0] ;  /* 0x000ea00001227983 */ /* 0x004ea40000300a00 */
[C---:B------:R-:W-:Y:S02]  /*e0e0*/  IMAD.WIDE R246, R2.reuse, 0x4, R246 ;  /* 0x0000000402f67825 */ /* 0x040fe400078e02f6 */
[----:B------:R-:W-:Y:S02]  /*e0f0*/  LDGSTS.E [R10+0x10004], desc[UR10][R242.64], !P3 ;  /* 0x10004000f20a7fae */ /* 0x000fe4000d92184a */
[----:B------:R-:W-:-:S02]  /*e100*/  IMAD.WIDE R248, R2, 0x4, R248 ;  /* 0x0000000402f87825 */ /* 0x000fc400078e02f8 */
[----:B------:R1:W-:Y:S02]  /*e110*/  STL.64 [R1+0x290], R242 ;  /* 0x000290f201007387 */ /* 0x0003e40000100a00 */
[----:B------:R-:W-:Y:S02]  /*e120*/  IMAD.WIDE R250, R2, 0x4, R250 ;  /* 0x0000000402fa7825 */ /* 0x000fe400078e02fa */
[----:B------:R-:W-:Y:S01]  /*e130*/  LDGSTS.E [R10+0x14004], desc[UR10][R244.64], !P3 ;  /* 0x14004000f40a7fae */ /* 0x000fe2000d92184a */
[----:B------:R-:W-:Y:S01]  /*e140*/  ISETP.GE.U32.AND P3, PT, R4, 0x7fffff42, PT ;  /* 0x7fffff420400780c */ /* 0x000fe20003f66070 */
[----:B------:R-:W4:Y:S01]  /*e150*/  LDC R235, c[0x0][0x230] ;  /* 0x00008c00ffeb7b82 */ /* 0x000f220000000800 */
[----:B------:R-:W-:Y:S01]  /*e160*/  SEL R4, RZ, 0x4, P5 ;  /* 0x00000004ff047807 */ /* 0x000fe20002800000 */
[----:B------:R1:W-:Y:S01]  /*e170*/  STL.64 [R1+0x288], R244 ;  /* 0x000288f401007387 */ /* 0x0003e20000100a00 */
[----:B------:R-:W-:-:S03]  /*e180*/  ISETP.GT.AND P5, PT, R233, 0xbf, PT ;  /* 0x000000bfe900780c */ /* 0x000fc60003fa4270 */
[----:B-1----:R-:W2:Y:S01]  /*e190*/  LDL.LU.64 R242, [R1+0xe98] ;  /* 0x000e980001f27983 */ /* 0x002ea20000300a00 */
[----:B------:R-:W-:-:S03]  /*e1a0*/  IMAD.WIDE R238, R2, 0x4, R238 ;  /* 0x0000000402ee7825 */ /* 0x000fc600078e02ee */
[----:B------:R-:W-:Y:S04]  /*e1b0*/  LDGSTS.E [R10+0x10008], desc[UR10][R246.64], !P0 ;  /* 0x10008000f60a7fae */ /* 0x000fe8000c12184a */
[----:B------:R-:W2:Y:S04]  /*e1c0*/  LDL.LU.64 R244, [R1+0xe90] ;  /* 0x000e900001f47983 */ /* 0x000ea80000300a00 */
[----:B------:R-:W2:Y:S04]  /*e1d0*/  LDL.LU R233, [R1+0xe88] ;  /* 0x000e880001e97983 */ /* 0x000ea80000300800 */
[----:B------:R1:W-:Y:S04]  /*e1e0*/  STL.64 [R1+0x280], R246 ;  /* 0x000280f601007387 */ /* 0x0003e80000100a00 */
[----:B------:R1:W-:Y:S04]  /*e1f0*/  STL.64 [R1+0x278], R248 ;  /* 0x000278f801007387 */ /* 0x0003e80000100a00 */
[----:B------:R-:W-:Y:S04]  /*e200*/  LDGSTS.E [R10+0x14008], desc[UR10][R248.64], !P0 ;  /* 0x14008000f80a7fae */ /* 0x000fe8000c12184a */
[----:B-1----:R-:W2:Y:S04]  /*e210*/  LDL.LU.64 R246, [R1+0xe80] ;  /* 0x000e800001f67983 */ /* 0x002ea80000300a00 */
[----:B------:R-:W-:Y:S04]  /*e220*/  LDGSTS.E [R10+0x1000c], desc[UR10][R250.64], !P1 ;  /* 0x1000c000fa0a7fae */ /* 0x000fe8000c92184a */
[----:B------:R-:W2:Y:S04]  /*e230*/  LDL.LU.64 R248, [R1+0xe78] ;  /* 0x000e780001f87983 */ /* 0x000ea80000300a00 */
[----:B------:R1:W-:Y:S04]  /*e240*/  STL.64 [R1+0x270], R250 ;  /* 0x000270fa01007387 */ /* 0x0003e80000100a00 */
[----:B------:R-:W-:Y:S01]  /*e250*/  STL.64 [R1+0x268], R238 ;  /* 0x000268ee01007387 */ /* 0x000fe20000100a00 */
[----:B------:R-:W-:Y:S01]  /*e260*/  SEL R4, R4, RZ, P5 ;  /* 0x000000ff04047207 */ /* 0x000fe20002800000 */
[----:B---3--:R-:W-:Y:S01]  /*e270*/  IMAD.WIDE R14, R2, 0x4, R14 ;  /* 0x00000004020e7825 */ /* 0x008fe200078e020e */
[----:B------:R-:W-:Y:S01]  /*e280*/  ISETP.GE.U32.AND P0, PT, R232, 0x7fffff41, PT ;  /* 0x7fffff41e800780c */ /* 0x000fe20003f06070 */
[----:B------:R-:W-:Y:S04]  /*e290*/  LDGSTS.E [R10+0x1400c], desc[UR10][R238.64], !P1 ;  /* 0x1400c000ee0a7fae */ /* 0x000fe8000c92184a */
[----:B-1----:R-:W3:Y:S01]  /*e2a0*/  LDL.LU.64 R250, [R1+0xe70] ;  /* 0x000e700001fa7983 */ /* 0x002ee20000300a00 */
[----:B------:R-:W-:Y:S01]  /*e2b0*/  ISETP.NE.U32.AND P5, PT, R4, RZ, PT ;  /* 0x000000ff0400720c */ /* 0x000fe20003fa5070 */
[----:B----4-:R-:W-:-:S02]  /*e2c0*/  IMAD.WIDE R12, R2, 0x4, R12 ;  /* 0x00000004020c7825 */ /* 0x010fc400078e020c */
[----:B------:R-:W-:Y:S02]  /*e2d0*/  LDGSTS.E [R10+0x18000], desc[UR10][R14.64], !P2 ;  /* 0x180000000e0a7fae */ /* 0x000fe4000d12184a */
[----:B------:R-:W-:Y:S02]  /*e2e0*/  VIADD R4, R6, 0xffffff7d ;  /* 0xffffff7d06047836 */ /* 0x000fe40000000000 */
[----:B------:R-:W-:Y:S01]  /*e2f0*/  IMAD.WIDE R8, R2, 0x4, R8 ;  /* 0x0000000402087825 */ /* 0x000fe200078e0208 */
[----:B------:R-:W-:Y:S04]  /*e300*/  STL.64 [R1+0x260], R14 ;  /* 0x0002600e01007387 */ /* 0x000fe80000100a00 */
[----:B------:R-:W-:Y:S04]  /*e310*/  STL.64 [R1+0x258], R12 ;  /* 0x0002580c01007387 */ /* 0x000fe80000100a00 */
[----:B------:R-:W-:Y:S04]  /*e320*/  LDGSTS.E [R10+0x1c000], desc[UR10][R12.64], !P2 ;  /* 0x1c0000000c0a7fae */ /* 0x000fe8000d12184a */
[----:B------:R2:W-:Y:S04]  /*e330*/  STL.64 [R1+0x250], R8 ;  /* 0x0002500801007387 */ /* 0x0005e80000100a00 */
[----:B------:R2:W-:Y:S01]  /*e340*/  LDGSTS.E [R10+0x18004], desc[UR10][R8.64], !P4 ;  /* 0x18004000080a7fae */ /* 0x0005e2000e12184a */
[----:B------:R-:W-:-:S02]  /*e350*/  IADD3 R241, R241, -0xa2, RZ ;  /* 0xffffff5ef1f17810 */ /* 0x000fc40007ffe0ff */
[----:B------:R-:W-:-:S04]  /*e360*/  IADD3 R232, R234, -0x81, RZ ;  /* 0xffffff7feae87810 */ /* 0x000fc80007ffe0ff */
[----:B------:R-:W-:Y:S01]  /*e370*/  ISETP.GE.U32.AND P1, PT, R232, 0x7fffff40, PT ;  /* 0x7fffff40e800780c */ /* 0x000fe20003f26070 */
[----:B------:R-:W-:-:S05]  /*e380*/  VIADD R232, R236, 0xffffff7e ;  /* 0xffffff7eece87836 */ /* 0x000fca0000000000 */
[----:B------:R-:W-:Y:S02]  /*e390*/  ISETP.GE.U32.AND P2, PT, R232, 0x7fffff3f, PT ;  /* 0x7fffff3fe800780c */ /* 0x000fe40003f46070 */
[----:B------:R-:W-:Y:S01]  /*e3a0*/  IADD3 R232, R235, -0x84, RZ ;  /* 0xffffff7cebe87810 */ /* 0x000fe20007ffe0ff */
[----:B--2---:R-:W-:-:S04]  /*e3b0*/  IMAD.WIDE R8, R2, 0x4, R244 ;  /* 0x0000000402087825 */ /* 0x004fc800078e02f4 */
[----:B------:R-:W-:-:S04]  /*e3c0*/  IMAD.WIDE R12, R2, 0x4, R246 ;  /* 0x00000004020c7825 */ /* 0x000fc800078e02f6 */
[----:B------:R-:W-:-:S04]  /*e3d0*/  IMAD.WIDE R14, R2, 0x4, R248 ;  /* 0x00000004020e7825 */ /* 0x000fc800078e02f8 */
[----:B---3--:R-:W-:-:S05]  /*e3e0*/  IMAD.WIDE R6, R2, 0x4, R250 ;  /* 0x0000000402067825 */ /* 0x008fca00078e02fa */
[----:B------:R1:W-:Y:S04]  /*e3f0*/  STL.64 [R1+0x248], R6 ;  /* 0x0002480601007387 */ /* 0x0003e80000100a00 */
[----:B------:R1:W-:Y:S01]  /*e400*/  LDGSTS.E [R10+0x1c004], desc[UR10][R6.64], !P4 ;  /* 0x1c004000060a7fae */ /* 0x0003e2000e12184a */
[----:B------:R-:W-:Y:S01]  /*e410*/  ISETP.GE.U32.AND P4, PT, R4, 0x7fffff3e, PT ;  /* 0x7fffff3e0400780c */ /* 0x000fe20003f86070 */
[----:B------:R-:W-:Y:S02]  /*e420*/  VIADD R4, R237, 0xffffff5f ;  /* 0xffffff5fed047836 */ /* 0x000fe40000000000 */
[----:B------:R-:W-:Y:S04]  /*e430*/  LDGSTS.E [R10+0x18008], desc[UR10][R14.64], !P3 ;  /* 0x180080000e0a7fae */ /* 0x000fe8000d92184a */
[----:B------:R-:W-:Y:S01]  /*e440*/  LDGSTS.E [R10+0x1c008], desc[UR10][R12.64], !P3 ;  /* 0x1c0080000c0a7fae */ /* 0x000fe2000d92184a */
[----:B-1----:R-:W-:-:S03]  /*e450*/  IMAD.WIDE R6, R2, 0x4, R242 ;  /* 0x0000000402067825 */ /* 0x002fc600078e02f2 */
[----:B------:R-:W-:Y:S04]  /*e460*/  LDGSTS.E [R10+0x1800c], desc[UR10][R8.64], !P0 ;  /* 0x1800c000080a7fae */ /* 0x000fe8000c12184a */
[----:B------:R1:W-:Y:S01]  /*e470*/  LDGSTS.E [R10+0x1c00c], desc[UR10][R6.64], !P0 ;  /* 0x1c00c000060a7fae */ /* 0x0003e2000c12184a */
[----:B------:R-:W-:Y:S01]  /*e480*/  ISETP.GE.U32.AND P0, PT, R4, 0x7fffff20, PT ;  /* 0x7fffff200400780c */ /* 0x000fe20003f06070 */
[----:B------:R-:W-:Y:S02]  /*e490*/  IMAD.SHL.U32 R4, R233, 0x40, RZ ;  /* 0x00000040e9047824 */ /* 0x000fe400078e00ff */
[----:B------:R-:W-:Y:S04]  /*e4a0*/  STL.64 [R1+0x240], R14 ;  /* 0x0002400e01007387 */ /* 0x000fe80000100a00 */
[----:B------:R-:W-:Y:S04]  /*e4b0*/  STL.64 [R1+0x238], R12 ;  /* 0x0002380c01007387 */ /* 0x000fe80000100a00 */
[----:B------:R2:W-:Y:S04]  /*e4c0*/  STL.64 [R1+0xe30], R2 ;  /* 0x000e300201007387 */ /* 0x0005e80000100a00 */
[----:B------:R-:W-:Y:S04]  /*e4d0*/  STL.64 [R1+0x230], R8 ;  /* 0x0002300801007387 */ /* 0x000fe80000100a00 */
[----:B------:R1:W-:Y:S01]  /*e4e0*/  STL.64 [R1+0x228], R6 ;  /* 0x0002280601007387 */ /* 0x0003e20000100a00 */
[----:B------:R-:W-:-:S03]  /*e4f0*/  IMAD.WIDE R238, R4, 0x4, R36 ;  /* 0x0000000404ee7825 */ /* 0x000fc600078e0224 */
[----:B------:R-:W-:Y:S01]  /*e500*/  STL.64 [R1+0xe18], R10 ;  /* 0x000e180a01007387 */ /* 0x000fe20000100a00 */
[----:B--2---:R-:W-:-:S03]  /*e510*/  IMAD.WIDE R2, R4, 0x4, R52 ;  /* 0x0000000404027825 */ /* 0x004fc600078e0234 */
[----:B------:R-:W-:Y:S01]  /*e520*/  STL.64 [R1+0xe20], R240 ;  /* 0x000e20f001007387 */ /* 0x000fe20000100a00 */
[----:B-1----:R-:W-:Y:S01]  /*e530*/  IMAD.WIDE R6, R4, 0x4, R34 ;  /* 0x0000000404067825 */ /* 0x002fe200078e0222 */
[----:B------:R-:W-:Y:S02]  /*e540*/  ISETP.GE.U32.AND P3, PT, R232, 0x7fffff3d, PT ;  /* 0x7fffff3de800780c */ /* 0x000fe40003f66070 */
[----:B------:R-:W0:Y:S04]  /*e550*/  LDGDEPBAR ;  /* 0x00000000000079af */ /* 0x000e280000000000 */
[----:B------:R1:W-:Y:S01]  /*e560*/  STL.64 [R1+0x220], R6 ;  /* 0x0002200601007387 */ /* 0x0003e20000100a00 */
[----:B------:R-:W-:-:S03]  /*e570*/  IMAD.WIDE R36, R4, 0x4, R60 ;  /* 0x0000000404247825 */ /* 0x000fc600078e023c */
[----:B------:R2:W-:Y:S01]  /*e580*/  STL.64 [R1+0x218], R2 ;  /* 0x0002180201007387 */ /* 0x0005e20000100a00 */
[----:B------:R-:W-:-:S03]  /*e590*/  IMAD.WIDE R14, R4, 0x4, R38 ;  /* 0x00000004040e7825 */ /* 0x000fc600078e0226 */
[----:B------:R-:W-:Y:S01]  /*e5a0*/  STL.64 [R1+0x210], R238 ;  /* 0x000210ee01007387 */ /* 0x000fe20000100a00 */
[----:B-1----:R-:W-:-:S04]  /*e5b0*/  IMAD.WIDE R6, R4, 0x4, R32 ;  /* 0x0000000404067825 */ /* 0x002fc800078e0220 */
[C---:B--2---:R-:W-:Y:S01]  /*e5c0*/  IMAD.WIDE R2, R4.reuse, 0x4, R42 ;  /* 0x0000000404027825 */ /* 0x044fe200078e022a */
[----:B------:R-:W-:Y:S04]  /*e5d0*/  STL.64 [R1+0x200], R6 ;  /* 0x0002000601007387 */ /* 0x000fe80000100a00 */
[----:B------:R1:W-:Y:S01]  /*e5e0*/  STL.64 [R1+0xe28], R238 ;  /* 0x000e28ee01007387 */ /* 0x0003e20000100a00 */
[----:B------:R-:W-:-:S03]  /*e5f0*/  IMAD.WIDE R52, R4, 0x4, R46 ;  /* 0x0000000404347825 */ /* 0x000fc600078e022e */
[----:B------:R2:W-:Y:S04]  /*e600*/  STL.64 [R1+0x1f8], R2 ;  /* 0x0001f80201007387 */ /* 0x0005e80000100a00 */
[----:B------:R-:W-:Y:S01]  /*e610*/  STL.64 [R1+0x208], R36 ;  /* 0x0002082401007387 */ /* 0x000fe20000100a00 */
[----:B------:R-:W-:-:S03]  /*e620*/  IMAD.WIDE R12, R4, 0x4, R40 ;  /* 0x00000004040c7825 */ /* 0x000fc600078e0228 */
[----:B------:R-:W-:Y:S01]  /*e630*/  STL.64 [R1+0xe38], R36 ;  /* 0x000e382401007387 */ /* 0x000fe20000100a00 */
[----:B-1----:R-:W-:-:S04]  /*e640*/  IMAD.WIDE R238, R4, 0x4, R50 ;  /* 0x0000000404ee7825 */ /* 0x002fc800078e0232 */
[C---:B--2---:R-:W-:Y:S01]  /*e650*/  IMAD.WIDE R2, R4.reuse, 0x4, R68 ;  /* 0x0000000404027825 */ /* 0x044fe200078e0244 */
[----:B------:R-:W-:Y:S04]  /*e660*/  STL.64 [R1+0x1f0], R14 ;  /* 0x0001f00e01007387 */ /* 0x000fe80000100a00 */
[----:B------:R-:W-:Y:S01]  /*e670*/  STL.64 [R1+0xe40], R14 ;  /* 0x000e400e01007387 */ /* 0x000fe20000100a00 */
[----:B------:R-:W-:-:S03]  /*e680*/  IMAD.WIDE R48, R4, 0x4, R48 ;  /* 0x0000000404307825 */ /* 0x000fc600078e0230 */
[----:B------:R1:W-:Y:S04]  /*e690*/  STL.64 [R1+0x1e0], R2 ;  /* 0x0001e00201007387 */ /* 0x0003e80000100a00 */
[----:B------:R-:W-:Y:S01]  /*e6a0*/  STL.64 [R1+0x1e8], R52 ;  /* 0x0001e83401007387 */ /* 0x000fe20000100a00 */
[----:B------:R-:W-:-:S03]  /*e6b0*/  IMAD.WIDE R240, R4, 0x4, R44 ;  /* 0x0000000404f07825 */ /* 0x000fc600078e022c */
[----:B------:R-:W-:Y:S01]  /*e6c0*/  STL.64 [R1+0xe48], R52 ;  /* 0x000e483401007387 */ /* 0x000fe20000100a00 */
[----:B-1----:R-:W-:-:S03]  /*e6d0*/  IMAD.WIDE R2, R4, 0x4, R16 ;  /* 0x0000000404027825 */ /* 0x002fc600078e0210 */
[----:B------:R-:W-:Y:S04]  /*e6e0*/  STL.64 [R1+0x1d8], R238 ;  /* 0x0001d8ee01007387 */ /* 0x000fe80000100a00 */
[----:B------:R-:W-:Y:S01]  /*e6f0*/  STL.64 [R1+0xe50], R238 ;  /* 0x000e50ee01007387 */ /* 0x000fe20000100a00 */
[----:B------:R-:W-:-:S03]  /*e700*/  IMAD.WIDE R6, R4, 0x4, R54 ;  /* 0x0000000404067825 */ /* 0x000fc600078e0236 */
[----:B------:R-:W-:Y:S04]  /*e710*/  STL.64 [R1+0x1d0], R12 ;  /* 0x0001d00c01007387 */ /* 0x000fe80000100a00 */
[----:B------:R-:W-:Y:S01]  /*e720*/  STL.64 [R1+0xe58], R12 ;  /* 0x000e580c01007387 */ /* 0x000fe20000100a00 */
[----:B------:R-:W-:-:S03]  /*e730*/  IMAD.WIDE R76, R4, 0x4, R76 ;  /* 0x00000004044c7825 */ /* 0x000fc600078e024c */
[----:B------:R1:W-:Y:S01]  /*e740*/  STL.64 [R1+0x1b8], R2 ;  /* 0x0001b80201007387 */ /* 0x0003e20000100a00 */
[----:B------:R-:W-:-:S03]  /*e750*/  IMAD.WIDE R10, R4, 0x4, R56 ;  /* 0x00000004040a7825 */ /* 0x000fc600078e0238 */
[----:B------:R-:W-:Y:S04]  /*e760*/  STL.64 [R1+0x1c8], R48 ;  /* 0x0001c83001007387 */ /* 0x000fe80000100a00 */
[----:B------:R-:W-:Y:S01]  /*e770*/  STL.64 [R1+0xe60], R48 ;  /* 0x000e603001007387 */ /* 0x000fe20000100a00 */
[----:B-1----:R-:W-:-:S03]  /*e780*/  IMAD.WIDE R2, R4, 0x4, R58 ;  /* 0x0000000404027825 */ /* 0x002fc600078e023a */
[----:B------:R-:W-:Y:S04]  /*e790*/  STL.64 [R1+0x1b0], R240 ;  /* 0x0001b0f001007387 */ /* 0x000fe80000100a00 */
[----:B------:R-:W-:Y:S01]  /*e7a0*/  STL.64 [R1+0xe68], R240 ;  /* 0x000e68f001007387 */ /* 0x000fe20000100a00 */
[----:B------:R-:W-:-:S03]  /*e7b0*/  IMAD.WIDE R8, R4, 0x4, R84 ;  /* 0x0000000404087825 */ /* 0x000fc600078e0254 */
[----:B------:R-:W-:Y:S01]  /*e7c0*/  STL.64 [R1+0x188], R6 ;  /* 0x0001880601007387 */ /* 0x000fe20000100a00 */
[----:B------:R-:W-:-:S03]  /*e7d0*/  IMAD.WIDE R64, R4, 0x4, R64 ;  /* 0x0000000404407825 */ /* 0x000fc600078e0240 */
[----:B------:R1:W-:Y:S01]  /*e7e0*/  STL.64 [R1+0x160], R2 ;  /* 0x0001600201007387 */ /* 0x0003e20000100a00 */
[----:B------:R-:W-:-:S03]  /*e7f0*/  IMAD.WIDE R62, R4, 0x4, R62 ;  /* 0x00000004043e7825 */ /* 0x000fc600078e023e */
[----:B------:R-:W-:Y:S01]  /*e800*/  STL.64 [R1+0x168], R76 ;  /* 0x0001684c01007387 */ /* 0x000fe20000100a00 */
[----:B------:R-:W-:-:S03]  /*e810*/  IMAD.WIDE R80, R4, 0x4, R80 ;  /* 0x0000000404507825 */ /* 0x000fc600078e0250 */
[----:B------:R-:W-:Y:S01]  /*e820*/  STL.64 [R1+0x158], R10 ;  /* 0x0001580a01007387 */ /* 0x000fe20000100a00 */
[----:B-1----:R-:W-:-:S03]  /*e830*/  IMAD.WIDE R2, R4, 0x4, R92 ;  /* 0x0000000404027825 */ /* 0x002fc600078e025c */
[----:B------:R-:W2:Y:S01]  /*e840*/  LDL.64 R92, [R1+0x1e0] ;  /* 0x0001e000015c7983 */ /* 0x000ea20000100a00 */
[----:B------:R-:W-:-:S03]  /*e850*/  IMAD.WIDE R34, R4, 0x4, R112 ;  /* 0x0000000404227825 */ /* 0x000fc600078e0270 */
[----:B------:R-:W-:Y:S01]  /*e860*/  STL.64 [R1+0x150], R8 ;  /* 0x0001500801007387 */ /* 0x000fe20000100a00 */
[----:B------:R-:W-:-:S03]  /*e870*/  IMAD.WIDE R240, R4, 0x4, R72 ;  /* 0x0000000404f07825 */ /* 0x000fc600078e0248 */
[----:B------:R1:W-:Y:S04]  /*e880*/  STL.64 [R1+0x140], R2 ;  /* 0x0001400201007387 */ /* 0x0003e80000100a00 */
[----:B------:R-:W-:Y:S01]  /*e890*/  STL.64 [R1+0x148], R64 ;  /* 0x0001484001007387 */ /* 0x000fe20000100a00 */
[----:B------:R-:W-:-:S03]  /*e8a0*/  IMAD.WIDE R144, R4, 0x4, R144 ;  /* 0x0000000404907825 */ /* 0x000fc600078e0290 */
[----:B------:R-:W3:Y:S01]  /*e8b0*/  LDL.LU.64 R112, [R1+0x400] ;  /* 0x0004000001707983 */ /* 0x000ee20000300a00 */
[----:B------:R-:W-:-:S03]  /*e8c0*/  IMAD.WIDE R84, R4, 0x4, R100 ;  /* 0x0000000404547825 */ /* 0x000fc600078e0264 */
[----:B------:R-:W-:Y:S01]  /*e8d0*/  STL.64 [R1+0x138], R62 ;  /* 0x0001383e01007387 */ /* 0x000fe20000100a00 */
[----:B------:R-:W-:-:S03]  /*e8e0*/  IMAD.WIDE R48, R4, 0x4, R176 ;  /* 0x0000000404307825 */ /* 0x000fc600078e02b0 */
[----:B------:R-:W4:Y:S01]  /*e8f0*/  LDL.64 R72, [R1+0x200] ;  /* 0x0002000001487983 */ /* 0x000f220000100a00 */
[----:B------:R-:W-:-:S03]  /*e900*/  IMAD.WIDE R66, R4, 0x4, R66 ;  /* 0x0000000404427825 */ /* 0x000fc600078e0242 */
[----:B------:R-:W-:Y:S01]  /*e910*/  STL.64 [R1+0x130], R80 ;  /* 0x0001305001007387 */ /* 0x000fe20000100a00 */
[----:B------:R-:W-:-:S03]  /*e920*/  IMAD.WIDE R70, R4, 0x4, R70 ;  /* 0x0000000404467825 */ /* 0x000fc600078e0246 */
[----:B------:R-:W3:Y:S01]  /*e930*/  LDL.LU.64 R100, [R1+0x3d0] ;  /* 0x0003d00001647983 */ /* 0x000ee20000300a00 */
[----:B------:R-:W-:-:S03]  /*e940*/  IMAD.WIDE R56, R4, 0x4, R18 ;  /* 0x0000000404387825 */ /* 0x000fc600078e0212 */
[----:B------:R2:W-:Y:S01]  /*e950*/  STL.64 [R1+0x118], R240 ;  /* 0x000118f001007387 */ /* 0x0005e20000100a00 */
[----:B------:R-:W-:-:S03]  /*e960*/  IMAD.WIDE R12, R4, 0x4, R108 ;  /* 0x00000004040c7825 */ /* 0x000fc600078e026c */
[----:B------:R-:W-:Y:S01]  /*e970*/  STL.64 [R1+0x128], R34 ;  /* 0x0001282201007387 */ /* 0x000fe20000100a00 */
[----:B------:R-:W-:-:S03]  /*e980*/  IMAD.WIDE R74, R4, 0x4, R74 ;  /* 0x00000004044a7825 */ /* 0x000fc600078e024a */
[----:B------:R-:W-:Y:S01]  /*e990*/  STL.64 [R1+0x110], R144 ;  /* 0x0001109001007387 */ /* 0x000fe20000100a00 */
[----:B------:R-:W-:-:S03]  /*e9a0*/  IMAD.WIDE R78, R4, 0x4, R78 ;  /* 0x00000004044e7825 */ /* 0x000fc600078e024e */
[----:B------:R-:W-:Y:S04]  /*e9b0*/  STL.64 [R1+0x108], R84 ;  /* 0x0001085401007387 */ /* 0x000fe80000100a00 */
[----:B------:R2:W-:Y:S01]  /*e9c0*/  STL.64 [R1+0xf8], R48 ;  /* 0x0000f83001007387 */ /* 0x0005e20000100a00 */
[----:B------:R-:W-:-:S03]  /*e9d0*/  IMAD.WIDE R88, R4, 0x4, R88 ;  /* 0x0000000404587825 */ /* 0x000fc600078e0258 */
[----:B------:R-:W-:Y:S01]  /*e9e0*/  STL.64 [R1+0x100], R66 ;  /* 0x0001004201007387 */ /* 0x000fe20000100a00 */
[----:B------:R-:W-:-:S03]  /*e9f0*/  IMAD.WIDE R238, R4, 0x4, R116 ;  /* 0x0000000404ee7825 */ /* 0x000fc600078e0274 */
[----:B------:R-:W-:Y:S01]  /*ea00*/  STL.64 [R1+0xf0], R70 ;  /* 0x0000f04601007387 */ /* 0x000fe20000100a00 */
[----:B------:R-:W-:-:S03]  /*ea10*/  IMAD.WIDE R82, R4, 0x4, R82 ;  /* 0x0000000404527825 */ /* 0x000fc600078e0252 */
[----:B------:R-:W3:Y:S01]  /*ea20*/  LDL.LU.64 R108, [R1+0x3f0] ;  /* 0x0003f000016c7983 */ /* 0x000ee20000300a00 */
[----:B------:R-:W-:-:S03]  /*ea30*/  IMAD.WIDE R86, R4, 0x4, R86 ;  /* 0x0000000404567825 */ /* 0x000fc600078e0256 */
[----:B------:R-:W-:Y:S04]  /*ea40*/  STL.64 [R1+0xe8], R56 ;  /* 0x0000e83801007387 */ /* 0x000fe80000100a00 */
[----:B------:R2:W-:Y:S01]  /*ea50*/  STL.64 [R1+0xd8], R12 ;  /* 0x0000d80c01007387 */ /* 0x0005e20000100a00 */
[----:B------:R-:W-:-:S03]  /*ea60*/  IMAD.WIDE R96, R4, 0x4, R96 ;  /* 0x0000000404607825 */ /* 0x000fc600078e0260 */
[----:B------:R-:W-:Y:S04]  /*ea70*/  STL.64 [R1+0xe0], R74 ;  /* 0x0000e04a01007387 */ /* 0x000fe80000100a00 */
[----:B------:R-:W-:Y:S01]  /*ea80*/  STL.64 [R1+0xd0], R78 ;  /* 0x0000d04e01007387 */ /* 0x000fe20000100a00 */
[----:B------:R-:W-:-:S03]  /*ea90*/  IMAD.WIDE R52, R4, 0x4, R124 ;  /* 0x0000000404347825 */ /* 0x000fc600078e027c */
[----:B------:R-:W3:Y:S01]  /*eaa0*/  LDL.LU.64 R116, [R1+0x410] ;  /* 0x0004100001747983 */ /* 0x000ee20000300a00 */
[----:B------:R-:W-:-:S03]  /*eab0*/  IMAD.WIDE R90, R4, 0x4, R90 ;  /* 0x00000004045a7825 */ /* 0x000fc600078e025a */
[----:B------:R-:W-:Y:S04]  /*eac0*/  STL.64 [R1+0xc8], R88 ;  /* 0x0000c85801007387 */ /* 0x000fe80000100a00 */
[----:B------:R2:W-:Y:S01]  /*ead0*/  STL.64 [R1+0xb8], R238 ;  /* 0x0000b8ee01007387 */ /* 0x0005e20000100a00 */
[----:B------:R-:W-:-:S03]  /*eae0*/  IMAD.WIDE R94, R4, 0x4, R94 ;  /* 0x00000004045e7825 */ /* 0x000fc600078e025e */
[----:B------:R-:W-:Y:S01]  /*eaf0*/  STL.64 [R1+0xc0], R82 ;  /* 0x0000c05201007387 */ /* 0x000fe20000100a00 */
[----:B------:R-:W-:-:S03]  /*eb00*/  IMAD.WIDE R58, R4, 0x4, R104 ;  /* 0x00000004043a7825 */ /* 0x000fc600078e0268 */
[----:B------:R-:W-:Y:S04]  /*eb10*/  STL.64 [R1+0xb0], R86 ;  /* 0x0000b05601007387 */ /* 0x000fe80000100a00 */
[----:B------:R-:W3:Y:S01]  /*eb20*/  LDL.LU.64 R124, [R1+0x430] ;  /* 0x00043000017c7983 */ /* 0x000ee20000300a00 */
[----:B------:R-:W-:-:S03]  /*eb30*/  IMAD.WIDE R68, R4, 0x4, R98 ;  /* 0x0000000404447825 */ /* 0x000fc600078e0262 */
[----:B------:R-:W-:Y:S01]  /*eb40*/  STL.64 [R1+0xa8], R96 ;  /* 0x0000a86001007387 */ /* 0x000fe20000100a00 */
[----:B------:R-:W-:-:S03]  /*eb50*/  IMAD.WIDE R14, R4, 0x4, R132 ;  /* 0x00000004040e7825 */ /* 0x000fc600078e0284 */
[----:B------:R-:W3:Y:S04]  /*eb60*/  LDL.LU.64 R104, [R1+0x3e0] ;  /* 0x0003e00001687983 */ /* 0x000ee80000300a00 */
[----:B------:R2:W-:Y:S01]  /*eb70*/  STL.64 [R1+0x98], R52 ;  /* 0x0000983401007387 */ /* 0x0005e20000100a00 */
[----:B------:R-:W-:-:S03]  /*eb80*/  IMAD.WIDE R208, R4, 0x4, R208 ;  /* 0x0000000404d07825 */ /* 0x000fc600078e02d0 */
[----:B------:R-:W-:Y:S01]  /*eb90*/  STL.64 [R1+0xa0], R90 ;  /* 0x0000a05a01007387 */ /* 0x000fe20000100a00 */
[----:B------:R-:W-:-:S03]  /*eba0*/  IMAD.WIDE R54, R4, 0x4, R102 ;  /* 0x0000000404367825 */ /* 0x000fc600078e0266 */
[----:B------:R-:W3:Y:S04]  /*ebb0*/  LDL.LU.64 R98, [R1+0x3c8] ;  /* 0x0003c80001627983 */ /* 0x000ee80000300a00 */
        /* <DEDUP_REMOVED lines=14> */
[----:B-1----:R-:W-:-:S03]  /*eca0*/  IMAD.WIDE R2, R4, 0x4, R114 ;  /* 0x0000000404027825 */ /* 0x002fc600078e0272 */
[----:B------:R-:W3:Y:S04]  /*ecb0*/  LDL.LU.64 R110, [R1+0x3f8] ;  /* 0x0003f800016e7983 */ /* 0x000ee80000300a00 */
[----:B------:R1:W-:Y:S04]  /*ecc0*/  STL.64 [R1+0x58], R36 ;  /* 0x0000582401007387 */ /* 0x0003e80000100a00 */
[----:B------:R-:W-:Y:S01]  /*ecd0*/  STL.64 [R1+0x60], R46 ;  /* 0x0000602e01007387 */ /* 0x000fe20000100a00 */
[----:B------:R-:W-:-:S03]  /*ece0*/  IMAD.WIDE R148, R4, 0x4, R148 ;  /* 0x0000000404947825 */ /* 0x000fc600078e0294 */
[----:B------:R-:W3:Y:S01]  /*ecf0*/  LDL.LU.64 R120, [R1+0x420] ;  /* 0x0004200001787983 */ /* 0x000ee20000300a00 */
[----:B------:R-:W-:-:S03]  /*ed00*/  IMAD.WIDE R40, R4, 0x4, R118 ;  /* 0x0000000404287825 */ /* 0x000fc600078e0276 */
[----:B------:R-:W-:Y:S04]  /*ed10*/  STL.64 [R1+0x50], R140 ;  /* 0x0000508c01007387 */ /* 0x000fe80000100a00 */
[----:B------:R-:W3:Y:S01]  /*ed20*/  LDL.LU.64 R114, [R1+0x408] ;  /* 0x0004080001727983 */ /* 0x000ee20000300a00 */
[----:B------:R-:W-:-:S03]  /*ed30*/  IMAD.WIDE R32, R4, 0x4, R128 ;  /* 0x0000000404207825 */ /* 0x000fc600078e0280 */
[----:B------:R-:W-:Y:S01]  /*ed40*/  STL.64 [R1+0x48], R44 ;  /* 0x0000482c01007387 */ /* 0x000fe20000100a00 */
[----:B------:R-:W-:-:S03]  /*ed50*/  IMAD.WIDE R176, R4, 0x4, R122 ;  /* 0x0000000404b07825 */ /* 0x000fc600078e027a */
[----:B------:R-:W3:Y:S04]  /*ed60*/  LDL.LU.64 R118, [R1+0x418] ;  /* 0x0004180001767983 */ /* 0x000ee80000300a00 */
[----:B------:R1:W-:Y:S04]  /*ed70*/  STL.64 [R1+0x38], R2 ;  /* 0x0000380201007387 */ /* 0x0003e80000100a00 */
[----:B------:R-:W-:Y:S01]  /*ed80*/  STL.64 [R1+0x40], R42 ;  /* 0x0000402a01007387 */ /* 0x000fe20000100a00 */
[----:B------:R-:W-:-:S03]  /*ed90*/  IMAD.WIDE R156, R4, 0x4, R156 ;  /* 0x00000004049c7825 */ /* 0x000fc600078e029c */
[----:B------:R-:W3:Y:S01]  /*eda0*/  LDL.LU.64 R128, [R1+0x440] ;  /* 0x0004400001807983 */ /* 0x000ee20000300a00 */
[----:B------:R-:W-:-:S03]  /*edb0*/  IMAD.WIDE R50, R4, 0x4, R126 ;  /* 0x0000000404327825 */ /* 0x000fc600078e027e */
[----:B------:R3:W-:Y:S04]  /*edc0*/  STL.64 [R1+0x30], R148 ;  /* 0x0000309401007387 */ /* 0x0007e80000100a00 */
[----:B------:R-:W3:Y:S01]  /*edd0*/  LDL.LU.64 R122, [R1+0x428] ;  /* 0x00042800017a7983 */ /* 0x000ee20000300a00 */
[----:B------:R-:W-:-:S03]  /*ede0*/  IMAD.WIDE R60, R4, 0x4, R136 ;  /* 0x00000004043c7825 */ /* 0x000fc600078e0288 */
[----:B------:R-:W-:Y:S04]  /*edf0*/  STL.64 [R1+0x28], R40 ;  /* 0x0000282801007387 */ /* 0x000fe80000100a00 */
[----:B------:R-:W3:Y:S01]  /*ee00*/  LDL.LU.64 R126, [R1+0x438] ;  /* 0x00043800017e7983 */ /* 0x000ee20000300a00 */
[----:B------:R-:W-:-:S03]  /*ee10*/  IMAD.WIDE R250, R4, 0x4, R130 ;  /* 0x0000000404fa7825 */ /* 0x000fc600078e0282 */
[----:B------:R-:W-:Y:S04]  /*ee20*/  STL.64 [R1+0x18], R176 ;  /* 0x000018b001007387 */ /* 0x000fe80000100a00 */
[----:B------:R3:W-:Y:S01]  /*ee30*/  STL.64 [R1+0x20], R32 ;  /* 0x0000202001007387 */ /* 0x0007e20000100a00 */
[----:B------:R-:W-:-:S03]  /*ee40*/  IMAD.WIDE R248, R4, 0x4, R164 ;  /* 0x0000000404f87825 */ /* 0x000fc600078e02a4 */
[----:B------:R-:W3:Y:S04]  /*ee50*/  LDL.LU.64 R136, [R1+0x460] ;  /* 0x0004600001887983 */ /* 0x000ee80000300a00 */
[----:B------:R-:W-:Y:S01]  /*ee60*/  STL.64 [R1+0x10], R156 ;  /* 0x0000109c01007387 */ /* 0x000fe20000100a00 */
[----:B------:R-:W-:-:S03]  /*ee70*/  IMAD.WIDE R244, R4, 0x4, R134 ;  /* 0x0000000404f47825 */ /* 0x000fc600078e0286 */
[----:B------:R-:W3:Y:S01]  /*ee80*/  LDL.LU.64 R130, [R1+0x448] ;  /* 0x0004480001827983 */ /* 0x000ee20000300a00 */
[----:B------:R-:W-:-:S03]  /*ee90*/  IMAD.WIDE R232, R4, 0x4, R142 ;  /* 0x0000000404e87825 */ /* 0x000fc600078e028e */
[----:B------:R-:W-:Y:S04]  /*eea0*/  STL.64 [R1+0x8], R50 ;  /* 0x0000083201007387 */ /* 0x000fe80000100a00 */
[----:B------:R-:W3:Y:S04]  /*eeb0*/  LDL.64 R164, [R1+0x140] ;  /* 0x0001400001a47983 */ /* 0x000ee80000100a00 */
[----:B------:R1:W-:Y:S01]  /*eec0*/  STL.64 [R1], R60 ;  /* 0x0000003c01007387 */ /* 0x0003e20000100a00 */
[----:B------:R-:W-:-:S03]  /*eed0*/  IMAD.WIDE R234, R4, 0x4, R172 ;  /* 0x0000000404ea7825 */ /* 0x000fc600078e02ac */
[----:B------:R-:W3:Y:S01]  /*eee0*/  LDL.LU.64 R134, [R1+0x450] ;  /* 0x0004500001867983 */ /* 0x000ee20000300a00 */
[----:B------:R-:W-:-:S03]  /*eef0*/  IMAD.WIDE R236, R4, 0x4, R138 ;  /* 0x0000000404ec7825 */ /* 0x000fc600078e028a */
[----:B------:R-:W2:Y:S04]  /*ef00*/  LDL.64 R142, [R1+0x220] ;  /* 0x00022000018e7983 */ /* 0x000ea80000100a00 */
[----:B------:R-:W3:Y:S04]  /*ef10*/  LDL.64 R172, [R1+0x1b8] ;  /* 0x0001b80001ac7983 */ /* 0x000ee80000100a00 */
[----:B------:R-:W3:Y:S04]  /*ef20*/  LDL.64 R138, [R1+0x160] ;  /* 0x00016000018a7983 */ /* 0x000ee80000100a00 */
[----:B--2---:R-:W-:Y:S04]  /*ef30*/  LDGSTS.E [R0+-0x70000], desc[UR10][R142.64], P6 ;  /* 0x900000008e007fae */ /* 0x004fe8000b12184a */
[----:B----4-:R-:W-:Y:S04]  /*ef40*/  LDGSTS.E [R0+-0x6fc00], desc[UR10][R72.64], P6 ;  /* 0x9040000048007fae */ /* 0x010fe8000b12184a */
[----:B------:R-:W-:Y:S04]  /*ef50*/  LDGSTS.E [R0+-0x6f800], desc[UR10][R92.64], P6 ;  /* 0x908000005c007fae */ /* 0x000fe8000b12184a */
[----:B---3--:R-:W-:Y:S04]  /*ef60*/  LDGSTS.E [R0+-0x6f400], desc[UR10][R172.64], P6 ;  /* 0x90c00000ac007fae */ /* 0x008fe8000b12184a */
[----:B------:R-:W-:Y:S04]  /*ef70*/  LDGSTS.E [R0+-0x6f000], desc[UR10][R138.64], P6 ;  /* 0x910000008a007fae */ /* 0x000fe8000b12184a */
[----:B------:R-:W-:Y:S04]  /*ef80*/  LDGSTS.E [R0+-0x6ec00], desc[UR10][R164.64], P6 ;  /* 0x91400000a4007fae */ /* 0x000fe8000b12184a */
[----:B------:R-:W2:Y:S04]  /*ef90*/  LDL.64 R72, [R1+0x218] ;  /* 0x0002180001487983 */ /* 0x000ea80000100a00 */
[----:B------:R-:W3:Y:S04]  /*efa0*/  LDL.64 R92, [R1+0x1f8] ;  /* 0x0001f800015c7983 */ /* 0x000ee80000100a00 */
[----:B------:R-:W-:Y:S04]  /*efb0*/  LDGSTS.E [R0+-0x6e800], desc[UR10][R240.64], P6 ;  /* 0x91800000f0007fae */ /* 0x000fe8000b12184a */
[----:B------:R-:W-:Y:S04]  /*efc0*/  LDGSTS.E [R0+-0x6e400], desc[UR10][R48.64], P6 ;  /* 0x91c0000030007fae */ /* 0x000fe8000b12184a */
[----:B------:R-:W-:Y:S04]  /*efd0*/  LDGSTS.E [R0+-0x6e000], desc[UR10][R12.64], P6 ;  /* 0x920000000c007fae */ /* 0x000fe8000b12184a */
[----:B------:R-:W4:Y:S04]  /*efe0*/  LDL.LU.64 R240, [R1+0xe68] ;  /* 0x000e680001f07983 */ /* 0x000f280000300a00 */
[----:B------:R-:W4:Y:S04]  /*eff0*/  LDL.LU.64 R48, [R1+0xe60] ;  /* 0x000e600001307983 */ /* 0x000f280000300a00 */
[----:B------:R-:W4:Y:S04]  /*f000*/  LDL.LU.64 R12, [R1+0xe58] ;  /* 0x000e5800010c7983 */ /* 0x000f280000300a00 */
[----:B------:R-:W-:Y:S04]  /*f010*/  LDGSTS.E [R0+-0x6dc00], desc[UR10][R238.64], P6 ;  /* 0x92400000ee007fae */ /* 0x000fe8000b12184a */
[----:B------:R-:W-:Y:S04]  /*f020*/  LDGSTS.E [R0+-0x6d800], desc[UR10][R52.64], P6 ;  /* 0x9280000034007fae */ /* 0x000fe8000b12184a */
[----:B------:R-:W-:Y:S04]  /*f030*/  LDGSTS.E [R0+-0x6d400], desc[UR10][R14.64], P6 ;  /* 0x92c000000e007fae */ /* 0x000fe8000b12184a */
[----:B------:R-:W4:Y:S04]  /*f040*/  LDL.LU.64 R238, [R1+0xe50] ;  /* 0x000e500001ee7983 */ /* 0x000f280000300a00 */
[----:B------:R-:W4:Y:S04]  /*f050*/  LDL.LU.64 R52, [R1+0xe48] ;  /* 0x000e480001347983 */ /* 0x000f280000300a00 */
[----:B------:R-:W4:Y:S04]  /*f060*/  LDL.LU.64 R14, [R1+0xe40] ;  /* 0x000e4000010e7983 */ /* 0x000f280000300a00 */
[----:B------:R-:W-:Y:S04]  /*f070*/  LDGSTS.E [R0+-0x6d000], desc[UR10][R36.64], P6 ;  /* 0x9300000024007fae */ /* 0x000fe8000b12184a */
[----:B------:R-:W-:Y:S01]  /*f080*/  LDGSTS.E [R0+-0x6cc00], desc[UR10][R2.64], P6 ;  /* 0x9340000002007fae */ /* 0x000fe2000b12184a */
[----:B------:R-:W-:-:S03]  /*f090*/  IMAD.WIDE R246, R4, 0x4, R218 ;  /* 0x0000000404f67825 */ /* 0x000fc600078e02da */
[----:B------:R-:W-:Y:S04]  /*f0a0*/  LDGSTS.E [R0+-0x6c800], desc[UR10][R176.64], P6 ;  /* 0x93800000b0007fae */ /* 0x000fe8000b12184a */
[----:B-1----:R-:W4:Y:S04]  /*f0b0*/  LDL.LU.64 R36, [R1+0xe38] ;  /* 0x000e380001247983 */ /* 0x002f280000300a00 */
[----:B------:R-:W2:Y:S01]  /*f0c0*/  LDL.LU.64 R2, [R1+0xe30] ;  /* 0x000e300001027983 */ /* 0x000ea20000300a00 */
[----:B------:R-:W-:-:S03]  /*f0d0*/  IMAD.WIDE R242, R4, 0x4, R22 ;  /* 0x0000000404f27825 */ /* 0x000fc600078e0216 */
[----:B------:R-:W-:Y:S01]  /*f0e0*/  LDGSTS.E [R0+-0x6c400], desc[UR10][R250.64], P6 ;  /* 0x93c00000fa007fae */ /* 0x000fe2000b12184a */
        /* <DEDUP_REMOVED lines=29> */
[----:B------:R-:W-:Y:S04]  /*f2c0*/  LDGSTS.E [R0+-0x68800], desc[UR10][R122.64], P6 ;  /* 0x978000007a007fae */ /* 0x000fe8000b12184a */
[----:B------:R-:W-:Y:S04]  /*f2d0*/  LDGSTS.E [R0+-0x68400], desc[UR10][R130.64], P6 ;  /* 0x97c0000082007fae */ /* 0x000fe8000b12184a */
[----:B--2---:R-:W-:Y:S04]  /*f2e0*/  LDGSTS.E [R3+-0x6ff00], desc[UR10][R72.64], P6 ;  /* 0x9010000048037fae */ /* 0x004fe8000b12184a */
[----:B---3--:R-:W-:Y:S04]  /*f2f0*/  LDGSTS.E [R3+-0x6fb00], desc[UR10][R92.64], P6 ;  /* 0x905000005c037fae */ /* 0x008fe8000b12184a */
[----:B----4-:R-:W-:Y:S04]  /*f300*/  LDGSTS.E [R3+-0x6f700], desc[UR10][R238.64], P6 ;  /* 0x90900000ee037fae */ /* 0x010fe8000b12184a */
[----:B------:R-:W-:Y:S04]  /*f310*/  LDGSTS.E [R3+-0x6f300], desc[UR10][R240.64], P6 ;  /* 0x90d00000f0037fae */ /* 0x000fe8000b12184a */
[----:B------:R-:W-:Y:S04]  /*f320*/  LDGSTS.E [R3+-0x6ef00], desc[UR10][R10.64], P6 ;  /* 0x911000000a037fae */ /* 0x000fe8000b12184a */
[----:B------:R-:W2:Y:S04]  /*f330*/  LDL.LU.64 R238, [R1+0xe28] ;  /* 0x000e280001ee7983 */ /* 0x000ea80000300a00 */
[----:B------:R-:W-:Y:S04]  /*f340*/  LDGSTS.E [R3+-0x6eb00], desc[UR10][R62.64], P6 ;  /* 0x915000003e037fae */ /* 0x000fe8000b12184a */
[----:B------:R-:W-:Y:S04]  /*f350*/  LDGSTS.E [R3+-0x6e700], desc[UR10][R144.64], P6 ;  /* 0x9190000090037fae */ /* 0x000fe8000b12184a */
[----:B------:R-:W-:Y:S04]  /*f360*/  LDGSTS.E [R3+-0x6e300], desc[UR10][R70.64], P6 ;  /* 0x91d0000046037fae */ /* 0x000fe8000b12184a */
        /* <DEDUP_REMOVED lines=10> */
[----:B------:R1:W-:Y:S01]  /*f410*/  LDGSTS.E [R3+-0x6cb00], desc[UR10][R148.64], P6 ;  /* 0x9350000094037fae */ /* 0x0003e2000b12184a */
        /* <DEDUP_REMOVED lines=28> */
[----:B------:R-:W-:Y:S04]  /*f5e0*/  LDGSTS.E [R3+-0x68300], desc[UR10][R132.64], P6 ;  /* 0x97d0000084037fae */ /* 0x000fe8000b12184a */
[----:B------:R-:W4:Y:S04]  /*f5f0*/  LDL.LU.64 R10, [R1+0xe18] ;  /* 0x000e1800010a7983 */ /* 0x000f280000300a00 */
[----:B--2---:R-:W-:Y:S04]  /*f600*/  LDGSTS.E [R5+-0x6fe00], desc[UR10][R238.64], P6 ;  /* 0x90200000ee057fae */ /* 0x004fe8000b12184a */
[----:B------:R-:W-:Y:S04]  /*f610*/  LDGSTS.E [R5+-0x6fa00], desc[UR10][R14.64], P6 ;  /* 0x906000000e057fae */ /* 0x000fe8000b12184a */
[----:B------:R-:W-:Y:S04]  /*f620*/  LDGSTS.E [R5+-0x6f600], desc[UR10][R12.64], P6 ;  /* 0x90a000000c057fae */ /* 0x000fe8000b12184a */
[----:B------:R-:W2:Y:S04]  /*f630*/  LDL.LU.64 R238, [R1+0xe10] ;  /* 0x000e100001ee7983 */ /* 0x000ea80000300a00 */
[----:B------:R-:W2:Y:S04]  /*f640*/  LDL.LU.64 R14, [R1+0xe08] ;  /* 0x000e0800010e7983 */ /* 0x000ea80000300a00 */
[----:B------:R-:W2:Y:S04]  /*f650*/  LDL.LU.64 R12, [R1+0xe00] ;  /* 0x000e0000010c7983 */ /* 0x000ea80000300a00 */
[----:B------:R-:W-:Y:S04]  /*f660*/  LDGSTS.E [R5+-0x6f200], desc[UR10][R6.64], P6 ;  /* 0x90e0000006057fae */ /* 0x000fe8000b12184a */
[----:B------:R-:W-:Y:S04]  /*f670*/  LDGSTS.E [R5+-0x6ee00], desc[UR10][R8.64], P6 ;  /* 0x9120000008057fae */ /* 0x000fe8000b12184a */
[----:B------:R-:W-:Y:S04]  /*f680*/  LDGSTS.E [R5+-0x6ea00], desc[UR10][R80.64], P6 ;  /* 0x9160000050057fae */ /* 0x000fe8000b12184a */
[----:B------:R-:W1:Y:S04]  /*f690*/  LDL.LU.64 R6, [R1+0xdf8] ;  /* 0x000df80001067983 */ /* 0x000e680000300a00 */
[----:B------:R-:W3:Y:S04]  /*f6a0*/  LDL.LU.64 R8, [R1+0xdf0] ;  /* 0x000df00001087983 */ /* 0x000ee80000300a00 */
        /* <DEDUP_REMOVED lines=41> */
[----:B---3--:R-:W-:Y:S04]  /*f940*/  LDGSTS.E [R9+-0x6fd00], desc[UR10][R36.64], P6 ;  /* 0x9030000024097fae */ /* 0x008fe8000b12184a */
[----:B------:R-:W-:Y:S04]  /*f950*/  LDGSTS.E [R9+-0x6f900], desc[UR10][R52.64], P6 ;  /* 0x9070000034097fae */ /* 0x000fe8000b12184a */
[----:B------:R-:W-:Y:S04]  /*f960*/  LDGSTS.E [R9+-0x6f500], desc[UR10][R48.64], P6 ;  /* 0x90b0000030097fae */ /* 0x000fe8000b12184a */
[----:B------:R-:W-:Y:S04]  /*f970*/  LDGSTS.E [R9+-0x6f100], desc[UR10][R76.64], P6 ;  /* 0x90f000004c097fae */ /* 0x000fe8000b12184a */
[----:B------:R-:W-:Y:S04]  /*f980*/  LDGSTS.E [R9+-0x6ed00], desc[UR10][R64.64], P6 ;  /* 0x9130000040097fae */ /* 0x000fe8000b12184a */
[----:B------:R-:W3:Y:S04]  /*f990*/  LDL.LU.64 R36, [R1+0x678] ;  /* 0x0006780001247983 */ /* 0x000ee80000300a00 */
[----:B------:R-:W-:Y:S04]  /*f9a0*/  LDGSTS.E [R9+-0x6e900], desc[UR10][R34.64], P6 ;  /* 0x9170000022097fae */ /* 0x000fe8000b12184a */
[----:B------:R-:W4:Y:S01]  /*f9b0*/  LDL.LU.64 R52, [R1+0x4f8] ;  /* 0x0004f80001347983 */ /* 0x000f220000300a00 */
[----:B-1----:R-:W-:-:S03]  /*f9c0*/  IMAD.WIDE R148, R2, 0x4, R6 ;  /* 0x0000000402947825 */ /* 0x002fc600078e0206 */
[----:B------:R-:W-:Y:S04]  /*f9d0*/  LDGSTS.E [R9+-0x6e500], desc[UR10][R66.64], P6 ;  /* 0x91b0000042097fae */ /* 0x000fe8000b12184a */
[----:B------:R-:W2:Y:S04]  /*f9e0*/  LDL.LU.64 R34, [R1+0x680] ;  /* 0x0006800001227983 */ /* 0x000ea80000300a00 */
[----:B------:R-:W2:Y:S04]  /*f9f0*/  LDL.LU.64 R6, [R1+0xde8] ;  /* 0x000de80001067983 */ /* 0x000ea80000300a00 */
        /* <DEDUP_REMOVED lines=13> */
[----:B------:R1:W-:Y:S01]  /*fad0*/  LDGSTS.E [R9+-0x6c500], desc[UR10][R60.64], P6 ;  /* 0x93b000003c097fae */ /* 0x0003e2000b12184a */
[----:B------:R-:W-:-:S03]  /*fae0*/  IMAD.WIDE R20, R4, 0x4, R228 ;  /* 0x0000000404147825 */ /* 0x000fc600078e02e4 */
[----:B------:R-:W-:Y:S01]  /*faf0*/  LDGSTS.E [R9+-0x6c100], desc[UR10][R244.64], P6 ;  /* 0x93f00000f4097fae */ /* 0x000fe2000b12184a */
[----:B------:R-:W-:-:S03]  /*fb00*/  IMAD.WIDE R202, R4, 0x4, R202 ;  /* 0x0000000404ca7825 */ /* 0x000fc600078e02ca */
[----:B------:R-:W-:Y:S01]  /*fb10*/  LDGSTS.E [R9+-0x6bd00], desc[UR10][R232.64], P6 ;  /* 0x94300000e8097fae */ /* 0x000fe2000b12184a */
[C---:B------:R-:W-:Y:S01]  /*fb20*/  IMAD.WIDE R210, R4.reuse, 0x4, R210 ;  /* 0x0000000404d27825 */ /* 0x040fe200078e02d2 */
[----:B-1----:R-:W1:Y:S02]  /*fb30*/  LDC R32, c[0x0][0x230] ;  /* 0x00008c00ff207b82 */ /* 0x002e640000000800 */
[----:B------:R-:W-:Y:S01]  /*fb40*/  LDGSTS.E [R9+-0x6b900], desc[UR10][R150.64], P6 ;  /* 0x9470000096097fae */ /* 0x000fe2000b12184a */
[----:B------:R-:W-:-:S03]  /*fb50*/  IMAD.WIDE R224, R4, 0x4, R224 ;  /* 0x0000000404e07825 */ /* 0x000fc600078e02e0 */
[----:B------:R-:W-:Y:S01]  /*fb60*/  LDGSTS.E [R9+-0x6b500], desc[UR10][R158.64], P6 ;  /* 0x94b000009e097fae */ /* 0x000fe2000b12184a */
[C---:B------:R-:W-:Y:S01]  /*fb70*/  IMAD.WIDE R104, R4.reuse, 0x4, R104 ;  /* 0x0000000404687825 */ /* 0x040fe200078e0268 */
[----:B------:R-:W1:Y:S02]  /*fb80*/  LDC R60, c[0x0][0x230] ;  /* 0x00008c00ff3c7b82 */ /* 0x000e640000000800 */
        /* <DEDUP_REMOVED lines=8> */
[----:B------:R-:W-:Y:S01]  /*fc10*/  IMAD.WIDE R136, R4, 0x4, R136 ;  /* 0x0000000404887825 */ /* 0x000fe200078e0288 */
[----:B------:R-:W2:Y:S02]  /*fc20*/  LDC R33, c[0x0][0x230] ;  /* 0x00008c00ff217b82 */ /* 0x000ea40000000800 */
        /* <DEDUP_REMOVED lines=9> */
[----:B------:R-:W0:Y:S01]  /*fcc0*/  LDGDEPBAR ;  /* 0x00000000000079af */ /* 0x000e220000000000 */
[----:B------:R-:W-:Y:S01]  /*fcd0*/  ISETP.GE.U32.AND P6, PT, R241, 0x7fffff1f, PT ;  /* 0x7fffff1ff100780c */ /* 0x000fe20003fc6070 */
[----:B-1----:R-:W-:-:S02]  /*fce0*/  VIADD R27, R60, 0xffffff5d ;  /* 0xffffff5d3c1b7836 */ /* 0x002fc40000000000 */
[----:B------:R-:W-:Y:S02]  /*fcf0*/  VIADD R26, R61, 0xffffff5c ;  /* 0xffffff5c3d1a7836 */ /* 0x000fe40000000000 */
[----:B---3--:R-:W-:-:S04]  /*fd00*/  IMAD.WIDE R138, R2, 0x4, R36 ;  /* 0x00000004028a7825 */ /* 0x008fc800078e0224 */
[----:B----4-:R-:W-:-:S04]  /*fd10*/  IMAD.WIDE R140, R2, 0x4, R52 ;  /* 0x00000004028c7825 */ /* 0x010fc800078e0234 */
[----:B--2---:R-:W-:Y:S01]  /*fd20*/  IMAD.WIDE R142, R2, 0x4, R34 ;  /* 0x00000004028e7825 */ /* 0x004fe200078e0222 */
[----:B------:R-:W2:Y:S01]  /*fd30*/  LDL.LU.64 R50, [R1+0x668] ;  /* 0x0006680001327983 */ /* 0x000ea20000300a00 */
[----:B------:R-:W1:Y:S03]  /*fd40*/  LDC R49, c[0x0][0x230] ;  /* 0x00008c00ff317b82 */ /* 0x000e660000000800 */
[----:B------:R-:W3:Y:S04]  /*fd50*/  LDL.LU.64 R42, [R1+0x660] ;  /* 0x00066000012a7983 */ /* 0x000ee80000300a00 */
[----:B------:R-:W4:Y:S01]  /*fd60*/  LDL.LU.64 R60, [R1+0x658] ;  /* 0x00065800013c7983 */ /* 0x000f220000300a00 */
[----:B------:R-:W1:Y:S03]  /*fd70*/  LDC R34, c[0x0][0x230] ;  /* 0x00008c00ff227b82 */ /* 0x000e660000000800 */
[----:B------:R-:W4:Y:S04]  /*fd80*/  LDL.LU.64 R36, [R1+0x650] ;  /* 0x0006500001247983 */ /* 0x000f280000300a00 */
[----:B------:R-:W4:Y:S01]  /*fd90*/  LDL.LU.64 R40, [R1+0x5b8] ;  /* 0x0005b80001287983 */ /* 0x000f220000300a00 */
[----:B------:R-:W4:Y:S03]  /*fda0*/  LDC R35, c[0x0][0x230] ;  /* 0x00008c00ff237b82 */ /* 0x000f260000000800 */
[----:B------:R-:W4:Y:S04]  /*fdb0*/  LDL.LU.64 R68, [R1+0x5b0] ;  /* 0x0005b00001447983 */ /* 0x000f280000300a00 */
[----:B------:R-:W4:Y:S01]  /*fdc0*/  LDL.LU.64 R46, [R1+0x5a8] ;  /* 0x0005a800012e7983 */ /* 0x000f220000300a00 */
[----:B------:R-:W4:Y:S03]  /*fdd0*/  LDC R31, c[0x0][0x230] ;  /* 0x00008c00ff1f7b82 */ /* 0x000f260000000800 */
[----:B------:R-:W4:Y:S05]  /*fde0*/  LDL.LU.64 R52, [R1+0x5a0] ;  /* 0x0005a00001347983 */ /* 0x000f2a0000300a00 */
[----:B------:R-:W-:Y:S08]  /*fdf0*/  BAR.SYNC.DEFER_BLOCKING 0x0 ;  /* 0x0000000000007b1d */ /* 0x000ff00000010000 */
[----:B------:R-:W4:Y:S01]  /*fe00*/  LDC R30, c[0x0][0x230] ;  /* 0x00008c00ff1e7b82 */ /* 0x000f220000000800 */
[----:B------:R-:W-:Y:S04]  /*fe10*/  STL.64 [R1+0x1560], R8 ;  /* 0x0015600801007387 */ /* 0x000fe80000100a00 */
[----:B------:R-:W-:Y:S03]  /*fe20*/  STL.64 [R1+0xde8], R6 ;  /* 0x000de80601007387 */ /* 0x000fe60000100a00 */
[----:B------:R-:W4:Y:S01]  /*fe30*/  LDC R44, c[0x0][0x230] ;  /* 0x00008c00ff2c7b82 */ /* 0x000f220000000800 */
[----:B------:R-:W-:Y:S04]  /*fe40*/  STL.64 [R1+0x14e8], R138 ;  /* 0x0014e88a01007387 */ /* 0x000fe80000100a00 */
[----:B------:R-:W-:Y:S03]  /*fe50*/  STL.64 [R1+0x14f0], R140 ;  /* 0x0014f08c01007387 */ /* 0x000fe60000100a00 */
[----:B------:R-:W4:Y:S01]  /*fe60*/  LDC R62, c[0x0][0x230] ;  /* 0x00008c00ff3e7b82 */ /* 0x000f220000000800 */
[----:B------:R-:W-:Y:S01]  /*fe70*/  @!PT LDS RZ, [RZ] ;  /* 0x00000000fffff984 */ /* 0x000fe20000000800 */
[----:B------:R-:W-:Y:S01]  /*fe80*/  @!PT LDS RZ, [RZ] ;  /* 0x00000000fffff984 */ /* 0x000fe20000000800 */
[----:B------:R-:W-:Y:S01]  /*fe90*/  @!PT LDS RZ, [RZ] ;  /* 0x00000000fffff984 */ /* 0x000fe20000000800 */
[----:B------:R-:W-:Y:S04]  /*fea0*/  LDGSTS.E [R11+0x20000], desc[UR10][R138.64], !P1 ;  /* 0x200000008a0b7fae */ /* 0x000fe8000c92184a */
[----:B------:R-:W-:Y:S01]  /*feb0*/  LDGSTS.E [R11+0x24000], desc[UR10][R140.64], !P1 ;  /* 0x240000008c0b7fae */ /* 0x000fe2000c92184a */
[----:B------:R-:W-:-:S02]  /*fec0*/  ISETP.GE.U32.AND P1, PT, R27, 0x7fffff1e, PT ;  /* 0x7fffff1e1b00780c */ /* 0x000fc40003f26070 */
[----:B------:R-:W4:Y:S01]  /*fed0*/  LDC R63, c[0x0][0x230] ;  /* 0x00008c00ff3f7b82 */ /* 0x000f220000000800 */
[----:B-1----:R-:W-:Y:S01]  /*fee0*/  IADD3 R27, R49, -0x85, RZ ;  /* 0xffffff7b311b7810 */ /* 0x002fe20007ffe0ff */
[----:B------:R-:W-:Y:S04]  /*fef0*/  STL.64 [R1+0x14f8], R142 ;  /* 0x0014f88e01007387 */ /* 0x000fe80000100a00 */
[----:B------:R-:W-:Y:S02]  /*ff00*/  STL.64 [R1+0x1500], R148 ;  /* 0x0015009401007387 */ /* 0x000fe40000100a00 */
[----:B------:R-:W1:Y:S02]  /*ff10*/  LDC R241, c[0x0][0x230] ;  /* 0x00008c00fff17b82 */ /* 0x000e640000000800 */
[----:B------:R-:W4:Y:S04]  /*ff20*/  LDL.LU.64 R48, [R1+0x598] ;  /* 0x0005980001307983 */ /* 0x000f280000300a00 */
[----:B------:R-:W-:Y:S04]  /*ff30*/  LDGSTS.E [R11+0x20004], desc[UR10][R142.64], !P2 ;  /* 0x200040008e0b7fae */ /* 0x000fe8000d12184a */
[----:B------:R-:W-:Y:S01]  /*ff40*/  LDGSTS.E [R11+0x24004], desc[UR10][R148.64], !P2 ;  /* 0x24004000940b7fae */ /* 0x000fe2000d12184a */
[----:B------:R-:W-:Y:S01]  /*ff50*/  ISETP.GE.U32.AND P2, PT, R26, 0x7fffff1d, PT ;  /* 0x7fffff1d1a00780c */ /* 0x000fe20003f46070 */
[----:B------:R-:W-:-:S02]  /*ff60*/  VIADD R26, R34, 0xffffff7a ;  /* 0xffffff7a221a7836 */ /* 0x000fc40000000000 */
[----:B------:R-:W1:Y:S01]  /*ff70*/  LDC R34, c[0x0][0x230] ;  /* 0x00008c00ff227b82 */ /* 0x000e620000000800 */
[----:B--2---:R-:W-:-:S04]  /*ff80*/  IMAD.WIDE R152, R2, 0x4, R50 ;  /* 0x0000000402987825 */ /* 0x004fc800078e0232 */
[C---:B---3--:R-:W-:Y:S01]  /*ff90*/  IMAD.WIDE R156, R2.reuse, 0x4, R42 ;  /* 0x00000004029c7825 */ /* 0x048fe200078e022a */
[----:B------:R-:W-:Y:S03]  /*ffa0*/  LDGSTS.E [R11+0x20008], desc[UR10][R152.64], !P4 ;  /* 0x20008000980b7fae */ /* 0x000fe6000e12184a */
[C---:B----4-:R-:W-:Y:S01]  /*ffb0*/  IMAD.WIDE R172, R2.reuse, 0x4, R60 ;  /* 0x0000000402ac7825 */ /* 0x050fe200078e023c */
[----:B------:R-:W2:Y:S03]  /*ffc0*/  LDL.LU.64 R42, [R1+0x590] ;  /* 0x00059000012a7983 */ /* 0x000ea60000300a00 */
[C---:B------:R-:W-:Y:S01]  /*ffd0*/  IMAD.WIDE R176, R2.reuse, 0x4, R36 ;  /* 0x0000000402b07825 */ /* 0x040fe200078e0224 */
[----:B------:R-:W3:Y:S01]  /*ffe0*/  LDL.LU.64 R50, [R1+0x588] ;  /* 0x0005880001327983 */ /* 0x000ee20000300a00 */
[----:B------:R-:W4:Y:S03]  /*fff0*/  LDC R36, c[0x0][0x230] ;  /* 0x00008c00ff247b82 */ /* 0x000f260000000800 */
[----:B------:R-:W4:Y:S04]  /*10000*/  LDL.LU.64 R60, [R1+0x580] ;  /* 0x00058000013c7983 */ /* 0x000f280000300a00 */
[----:B------:R-:W-:Y:S04]  /*10010*/  STL.64 [R1+0x1508], R152 ;  /* 0x0015089801007387 */ /* 0x000fe80000100a00 */
[----:B------:R-:W-:Y:S01]  /*10020*/  STL.64 [R1+0x1510], R156 ;  /* 0x0015109c01007387 */ /* 0x000fe20000100a00 */
[----:B------:R-:W-:-:S03]  /*10030*/  IMAD.WIDE R94, R2, 0x4, R46 ;  /* 0x00000004025e7825 */ /* 0x000fc600078e022e */
[----:B------:R-:W-:Y:S01]  /*10040*/  STL.64 [R1+0x1518], R172 ;  /* 0x001518ac01007387 */ /* 0x000fe20000100a00 */
[----:B------:R-:W-:-:S03]  /*10050*/  IMAD.WIDE R92, R2, 0x4, R52 ;  /* 0x00000004025c7825 */ /* 0x000fc600078e0234 */
[----:B------:R-:W-:Y:S01]  /*10060*/  STL.64 [R1+0x1520], R176 ;  /* 0x001520b001007387 */ /* 0x000fe20000100a00 */
[----:B------:R-:W-:-:S03]  /*10070*/  IMAD.WIDE R96, R2, 0x4, R68 ;  /* 0x0000000402607825 */ /* 0x000fc600078e0244 */
[----:B------:R-:W4:Y:S04]  /*10080*/  LDL.LU.64 R54, [R1+0x648] ;  /* 0x0006480001367983 */ /* 0x000f280000300a00 */
[----:B------:R-:W4:Y:S04]  /*10090*/  LDL.LU.64 R46, [R1+0x640] ;  /* 0x00064000012e7983 */ /* 0x000f280000300a00 */
[----:B------:R-:W4:Y:S04]  /*100a0*/  LDL.LU.64 R52, [R1+0x638] ;  /* 0x0006380001347983 */ /* 0x000f280000300a00 */
[----:B------:R-:W4:Y:S01]  /*100b0*/  LDL.LU.64 R68, [R1+0x630] ;  /* 0x0006300001447983 */ /* 0x000f220000300a00 */
[----:B------:R-:W-:-:S02]  /*100c0*/  IMAD.WIDE R208, R2, 0x4, R40 ;  /* 0x0000000402d07825 */ /* 0x000fc400078e0228 */
[----:B------:R-:W1:Y:S01]  /*100d0*/  LDC R40, c[0x0][0x230] ;  /* 0x00008c00ff287b82 */ /* 0x000e620000000800 */
[----:B------:R-:W-:Y:S01]  /*100e0*/  LDGSTS.E [R11+0x24008], desc[UR10][R156.64], !P4 ;  /* 0x240080009c0b7fae */ /* 0x000fe2000e12184a */
[----:B------:R-:W-:-:S03]  /*100f0*/  ISETP.GE.U32.AND P4, PT, R27, 0x7fffff3c, PT ;  /* 0x7fffff3c1b00780c */ /* 0x000fc60003f86070 */
[----:B------:R-:W-:Y:S01]  /*10100*/  LDGSTS.E [R11+0x2000c], desc[UR10][R172.64], !P3 ;  /* 0x2000c000ac0b7fae */ /* 0x000fe2000d92184a */
[----:B------:R-:W-:-:S03]  /*10110*/  VIADD R27, R32, 0xffffff79 ;  /* 0xffffff79201b7836 */ /* 0x000fc60000000000 */
[----:B------:R-:W-:Y:S04]  /*10120*/  STL.64 [R1+0x1528], R208 ;  /* 0x001528d001007387 */ /* 0x000fe80000100a00 */
[----:B------:R-:W-:Y:S01]  /*10130*/  LDGSTS.E [R11+0x2400c], desc[UR10][R176.64], !P3 ;  /* 0x2400c000b00b7fae */ /* 0x000fe2000d92184a */
[----:B------:R-:W-:-:S03]  /*10140*/  ISETP.GE.U32.AND P3, PT, R26, 0x7fffff3b, PT ;  /* 0x7fffff3b1a00780c */ /* 0x000fc60003f66070 */
[----:B------:R-:W-:Y:S01]  /*10150*/  STL.64 [R1+0x1530], R96 ;  /* 0x0015306001007387 */ /* 0x000fe20000100a00 */
[----:B------:R-:W-:-:S03]  /*10160*/  IADD3 R26, R33, -0x88, RZ ;  /* 0xffffff78211a7810 */ /* 0x000fc60007ffe0ff */
[----:B------:R-:W-:Y:S01]  /*10170*/  STL.64 [R1+0x1538], R94 ;  /* 0x0015385e01007387 */ /* 0x000fe20000100a00 */
[----:B------:R-:W-:-:S03]  /*10180*/  IMAD.WIDE R90, R2, 0x4, R48 ;  /* 0x00000004025a7825 */ /* 0x000fc600078e0230 */
[----:B------:R-:W-:Y:S04]  /*10190*/  STL.64 [R1+0x1540], R92 ;  /* 0x0015405c01007387 */ /* 0x000fe80000100a00 */
[----:B------:R-:W-:Y:S04]  /*101a0*/  LDGSTS.E [R11+0x28000], desc[UR10][R208.64], !P0 ;  /* 0x28000000d00b7fae */ /* 0x000fe8000c12184a */
[----:B------:R-:W4:Y:S04]  /*101b0*/  LDL.LU.64 R58, [R1+0x628] ;  /* 0x00062800013a7983 */ /* 0x000f280000300a00 */
[----:B------:R-:W-:Y:S04]  /*101c0*/  LDGSTS.E [R11+0x2c000], desc[UR10][R96.64], !P0 ;  /* 0x2c000000600b7fae */ /* 0x000fe8000c12184a */
[----:B------:R-:W-:Y:S04]  /*101d0*/  LDGSTS.E [R11+0x28004], desc[UR10][R94.64], !P6 ;  /* 0x280040005e0b7fae */ /* 0x000fe8000f12184a */
[----:B------:R-:W-:Y:S01]  /*101e0*/  LDGSTS.E [R11+0x2c004], desc[UR10][R92.64], !P6 ;  /* 0x2c0040005c0b7fae */ /* 0x000fe2000f12184a */
[----:B------:R-:W-:Y:S01]  /*101f0*/  ISETP.GE.U32.AND P6, PT, R26, 0x7fffff39, PT ;  /* 0x7fffff391a00780c */ /* 0x000fe20003fc6070 */
[----:B------:R-:W-:-:S02]  /*10200*/  VIADD R26, R35, 0xffffff5a ;  /* 0xffffff5a231a7836 */ /* 0x000fc40000000000 */
[----:B------:R-:W-:Y:S01]  /*10210*/  LDGSTS.E [R11+0x28008], desc[UR10][R90.64], !P1 ;  /* 0x280080005a0b7fae */ /* 0x000fe2000c92184a */
[----:B--2---:R-:W-:-:S04]  /*10220*/  IMAD.WIDE R42, R2, 0x4, R42 ;  /* 0x00000004022a7825 */ /* 0x004fc800078e022a */
[C---:B---3--:R-:W-:Y:S01]  /*10230*/  IMAD.WIDE R32, R2.reuse, 0x4, R50 ;  /* 0x0000000402207825 */ /* 0x048fe200078e0232 */
[----:B------:R-:W-:Y:S03]  /*10240*/  LDGSTS.E [R11+0x2c008], desc[UR10][R42.64], !P1 ;  /* 0x2c0080002a0b7fae */ /* 0x000fe6000c92184a */
[C---:B----4-:R-:W-:Y:S01]  /*10250*/  IMAD.WIDE R88, R2.reuse, 0x4, R60 ;  /* 0x0000000402587825 */ /* 0x050fe200078e023c */
[----:B------:R-:W2:Y:S03]  /*10260*/  LDL.LU.64 R50, [R1+0x620] ;  /* 0x0006200001327983 */ /* 0x000ea60000300a00 */
[C---:B------:R-:W-:Y:S01]  /*10270*/  IMAD.WIDE R86, R2.reuse, 0x4, R54 ;  /* 0x0000000402567825 */ /* 0x040fe200078e0236 */
[----:B------:R-:W3:Y:S03]  /*10280*/  LDL.LU.64 R48, [R1+0x618] ;  /* 0x0006180001307983 */ /* 0x000ee60000300a00 */
[C---:B------:R-:W-:Y:S01]  /*10290*/  IMAD.WIDE R46, R2.reuse, 0x4, R46 ;  /* 0x00000004022e7825 */ /* 0x040fe200078e022e */
[----:B------:R-:W4:Y:S03]  /*102a0*/  LDL.LU.64 R60, [R1+0x610] ;  /* 0x00061000013c7983 */ /* 0x000f260000300a00 */
[----:B------:R-:W-:Y:S01]  /*102b0*/  IMAD.WIDE R52, R2, 0x4, R52 ;  /* 0x0000000402347825 */ /* 0x000fe200078e0234 */
[----:B------:R-:W-:Y:S01]  /*102c0*/  STL.64 [R1+0x1548], R90 ;  /* 0x0015485a01007387 */ /* 0x000fe20000100a00 */
[----:B------:R-:W-:Y:S01]  /*102d0*/  ISETP.GE.U32.AND P0, PT, R27, 0x7fffff3a, PT ;  /* 0x7fffff3a1b00780c */ /* 0x000fe20003f06070 */
[----:B------:R-:W1:Y:S02]  /*102e0*/  LDC R35, c[0x0][0x230] ;  /* 0x00008c00ff237b82 */ /* 0x000e640000000800 */
[----:B------:R-:W-:Y:S04]  /*102f0*/  STL.64 [R1+0x1550], R42 ;  /* 0x0015502a01007387 */ /* 0x000fe80000100a00 */
[----:B------:R-:W-:Y:S02]  /*10300*/  LDGSTS.E [R11+0x2800c], desc[UR10][R32.64], !P2 ;  /* 0x2800c000200b7fae */ /* 0x000fe4000d12184a */
[----:B------:R-:W3:Y:S02]  /*10310*/  LDC R55, c[0x0][0x230] ;  /* 0x00008c00ff377b82 */ /* 0x000ee40000000800 */
[----:B------:R-:W-:Y:S04]  /*10320*/  STL.64 [R1+0x1558], R32 ;  /* 0x0015582001007387 */ /* 0x000fe80000100a00 */
[----:B------:R-:W-:Y:S01]  /*10330*/  LDGSTS.E [R11+0x2c00c], desc[UR10][R88.64], !P2 ;  /* 0x2c00c000580b7fae */ /* 0x000fe2000d12184a */
[----:B------:R-:W-:Y:S01]  /*10340*/  ISETP.GE.U32.AND P2, PT, R26, 0x7fffff1b, PT ;  /* 0x7fffff1b1a00780c */ /* 0x000fe20003f46070 */
[----:B------:R-:W-:Y:S01]  /*10350*/  VIADD R26, R36, 0xffffff58 ;  /* 0xffffff58241a7836 */ /* 0x000fe20000000000 */
[----:B------:R-:W4:Y:S01]  /*10360*/  LDC R54, c[0x0][0x230] ;  /* 0x00008c00ff367b82 */ /* 0x000f220000000800 */
[----:B------:R-:W-:Y:S01]  /*10370*/  STL.64 [R1+0x1568], R88 ;  /* 0x0015685801007387 */ /* 0x000fe20000100a00 */
[----:B------:R-:W-:-:S03]  /*10380*/  IMAD.WIDE R36, R2, 0x4, R68 ;  /* 0x0000000402247825 */ /* 0x000fc600078e0244 */
[----:B------:R-:W4:Y:S04]  /*10390*/  LDL.LU.64 R84, [R1+0x578] ;  /* 0x0005780001547983 */ /* 0x000f280000300a00 */
[----:B------:R-:W4:Y:S04]  /*103a0*/  LDL.LU.64 R56, [R1+0x570] ;  /* 0x0005700001387983 */ /* 0x000f280000300a00 */
[----:B------:R-:W4:Y:S04]  /*103b0*/  LDL.LU.64 R76, [R1+0x568] ;  /* 0x00056800014c7983 */ /* 0x000f280000300a00 */
[----:B------:R-:W4:Y:S04]  /*103c0*/  LDL.LU.64 R68, [R1+0x560] ;  /* 0x0005600001447983 */ /* 0x000f280000300a00 */
[----:B------:R-:W-:Y:S04]  /*103d0*/  STL.64 [R1+0x1570], R86 ;  /* 0x0015705601007387 */ /* 0x000fe80000100a00 */
[----:B------:R-:W-:Y:S04]  /*103e0*/  STL.64 [R1+0x1578], R46 ;  /* 0x0015782e01007387 */ /* 0x000fe80000100a00 */
[----:B------:R-:W-:Y:S04]  /*103f0*/  STL.64 [R1+0x1580], R52 ;  /* 0x0015803401007387 */ /* 0x000fe80000100a00 */
[----:B------:R-:W-:Y:S04]  /*10400*/  STL.64 [R1+0x1588], R36 ;  /* 0x0015882401007387 */ /* 0x000fe80000100a00 */
[----:B------:R-:W4:Y:S01]  /*10410*/  LDL.LU.64 R144, [R1+0x558] ;  /* 0x0005580001907983 */ /* 0x000f220000300a00 */
[----:B------:R-:W-:-:S03]  /*10420*/  VIADD R27, R31, 0xffffff5b ;  /* 0xffffff5b1f1b7836 */ /* 0x000fc60000000000 */
[----:B------:R-:W-:Y:S02]  /*10430*/  LDGSTS.E [R12+0x20000], desc[UR10][R86.64], !P4 ;  /* 0x20000000560c7fae */ /* 0x000fe4000e12184a */
[----:B------:R-:W-:Y:S02]  /*10440*/  ISETP.GE.U32.AND P1, PT, R27, 0x7fffff1c, PT ;  /* 0x7fffff1c1b00780c */ /* 0x000fe40003f26070 */
[----:B------:R-:W-:Y:S01]  /*10450*/  IADD3 R27, R30, -0xa7, RZ ;  /* 0xffffff591e1b7810 */ /* 0x000fe20007ffe0ff */
[----:B------:R-:W-:Y:S04]  /*10460*/  LDGSTS.E [R12+0x24000], desc[UR10][R46.64], !P4 ;  /* 0x240000002e0c7fae */ /* 0x000fe8000e12184a */
[----:B------:R-:W-:Y:S01]  /*10470*/  LDGSTS.E [R12+0x20004], desc[UR10][R52.64], !P3 ;  /* 0x20004000340c7fae */ /* 0x000fe2000d92184a */
[----:B------:R-:W-:-:S03]  /*10480*/  ISETP.GE.U32.AND P4, PT, R27, 0x7fffff1a, PT ;  /* 0x7fffff1a1b00780c */ /* 0x000fc60003f86070 */
[----:B------:R-:W-:Y:S01]  /*10490*/  LDGSTS.E [R12+0x24004], desc[UR10][R36.64], !P3 ;  /* 0x24004000240c7fae */ /* 0x000fe2000d92184a */
[----:B------:R-:W-:Y:S01]  /*104a0*/  ISETP.GE.U32.AND P3, PT, R26, 0x7fffff19, PT ;  /* 0x7fffff191a00780c */ /* 0x000fe20003f66070 */
[----:B------:R-:W-:Y:S01]  /*104b0*/  IMAD.WIDE R26, R2, 0x4, R58 ;  /* 0x00000004021a7825 */ /* 0x000fe200078e023a */
[----:B-1----:R-:W-:Y:S01]  /*104c0*/  IADD3 R30, R40, -0x8a, RZ ;  /* 0xffffff76281e7810 */ /* 0x002fe20007ffe0ff */
[----:B------:R-:W4:Y:S01]  /*104d0*/  LDL.LU.64 R72, [R1+0x550] ;  /* 0x0005500001487983 */ /* 0x000f220000300a00 */
[----:B------:R-:W1:Y:S01]  /*104e0*/  LDC R58, c[0x0][0x230] ;  /* 0x00008c00ff3a7b82 */ /* 0x000e620000000800 */
[----:B------:R-:W-:Y:S02]  /*104f0*/  VIADD R31, R34, 0xffffff77 ;  /* 0xffffff77221f7836 */ /* 0x000fe40000000000 */
[----:B------:R1:W-:Y:S01]  /*10500*/  LDGSTS.E [R12+0x20008], desc[UR10][R26.64], !P0 ;  /* 0x200080001a0c7fae */ /* 0x0003e2000c12184a */
[----:B------:R-:W-:Y:S02]  /*10510*/  VIADD R34, R44, 0xffffff74 ;  /* 0xffffff742c227836 */ /* 0x000fe40000000000 */
[----:B------:R-:W-:-:S02]  /*10520*/  VIADD R35, R35, 0xffffff75 ;  /* 0xffffff7523237836 */ /* 0x000fc40000000000 */
[----:B--2---:R-:W-:-:S04]  /*10530*/  IMAD.WIDE R50, R2, 0x4, R50 ;  /* 0x0000000402327825 */ /* 0x004fc800078e0232 */
[C---:B---3--:R-:W-:Y:S01]  /*10540*/  IMAD.WIDE R164, R2.reuse, 0x4, R48 ;  /* 0x0000000402a47825 */ /* 0x048fe200078e0230 */
[----:B------:R-:W-:Y:S01]  /*10550*/  LDGSTS.E [R12+0x24008], desc[UR10][R50.64], !P0 ;  /* 0x24008000320c7fae */ /* 0x000fe2000c12184a */
[----:B------:R-:W-:Y:S01]  /*10560*/  IADD3 R55, R55, -0xa9, RZ ;  /* 0xffffff5737377810 */ /* 0x000fe20007ffe0ff */
[----:B------:R-:W2:Y:S01]  /*10570*/  LDC R59, c[0x0][0x230] ;  /* 0x00008c00ff3b7b82 */ /* 0x000ea20000000800 */
[----:B----4-:R-:W-:Y:S01]  /*10580*/  IMAD.WIDE R40, R2, 0x4, R60 ;  /* 0x0000000402287825 */ /* 0x010fe200078e023c */
[----:B------:R-:W-:Y:S04]  /*10590*/  LDGSTS.E [R12+0x2000c], desc[UR10][R164.64], !P6 ;  /* 0x2000c000a40c7fae */ /* 0x000fe8000f12184a */
[----:B------:R-:W3:Y:S04]  /*105a0*/  LDL.LU.64 R60, [R1+0x548] ;  /* 0x00054800013c7983 */ /* 0x000ee80000300a00 */
[----:B------:R-:W4:Y:S01]  /*105b0*/  LDL.LU.64 R48, [R1+0x540] ;  /* 0x0005400001307983 */ /* 0x000f220000300a00 */
[----:B------:R-:W-:-:S03]  /*105c0*/  ISETP.GE.U32.AND P0, PT, R31, 0x7fffff38, PT ;  /* 0x7fffff381f00780c */ /* 0x000fc60003f06070 */
[----:B------:R1:W-:Y:S04]  /*105d0*/  STL.64 [R1+0x1590], R26 ;  /* 0x0015901a01007387 */ /* 0x0003e80000100a00 */
[----:B------:R-:W-:Y:S04]  /*105e0*/  STL.64 [R1+0x1598], R50 ;  /* 0x0015983201007387 */ /* 0x000fe80000100a00 */
[----:B------:R-:W-:Y:S04]  /*105f0*/  STL.64 [R1+0x15a0], R164 ;  /* 0x0015a0a401007387 */ /* 0x000fe80000100a00 */
[----:B------:R-:W-:Y:S01]  /*10600*/  LDGSTS.E [R12+0x2400c], desc[UR10][R40.64], !P6 ;  /* 0x2400c000280c7fae */ /* 0x000fe2000f12184a */
[----:B------:R-:W-:Y:S01]  /*10610*/  ISETP.GE.U32.AND P6, PT, R30, 0x7fffff37, PT ;  /* 0x7fffff371e00780c */ /* 0x000fe20003fc6070 */
[----:B------:R-:W-:-:S02]  /*10620*/  IMAD.WIDE R66, R2, 0x4, R56 ;  /* 0x0000000402427825 */ /* 0x000fc400078e0238 */
[----:B------:R-:W-:Y:S01]  /*10630*/  STL.64 [R1+0x15a8], R40 ;  /* 0x0015a82801007387 */ /* 0x000fe20000100a00 */
[----:B------:R-:W-:Y:S01]  /*10640*/  IADD3 R63, R63, -0x8f, RZ ;  /* 0xffffff713f3f7810 */ /* 0x000fe20007ffe0ff */
[----:B-1----:R-:W1:Y:S01]  /*10650*/  LDC R26, c[0x0][0x230] ;  /* 0x00008c00ff1a7b82 */ /* 0x002e620000000800 */
[C---:B------:R-:W-:Y:S01]  /*10660*/  IMAD.WIDE R30, R2.reuse, 0x4, R84 ;  /* 0x00000004021e7825 */ /* 0x040fe200078e0254 */
[----:B------:R-:W4:Y:S03]  /*10670*/  LDL.LU.64 R80, [R1+0x608] ;  /* 0x0006080001507983 */ /* 0x000f260000300a00 */
[C---:B------:R-:W-:Y:S01]  /*10680*/  IMAD.WIDE R56, R2.reuse, 0x4, R76 ;  /* 0x0000000402387825 */ /* 0x040fe200078e024c */
[----:B------:R-:W4:Y:S01]  /*10690*/  LDL.LU.64 R64, [R1+0x600] ;  /* 0x0006000001407983 */ /* 0x000f220000300a00 */
[----:B------:R-:W-:Y:S01]  /*106a0*/  IADD3 R241, R241, -0xae, RZ ;  /* 0xffffff52f1f17810 */ /* 0x000fe20007ffe0ff */
[----:B------:R-:W1:Y:S01]  /*106b0*/  LDC R27, c[0x0][0x230] ;  /* 0x00008c00ff1b7b82 */ /* 0x000e620000000800 */
[----:B------:R-:W-:Y:S01]  /*106c0*/  IMAD.WIDE R44, R2, 0x4, R68 ;  /* 0x00000004022c7825 */ /* 0x000fe200078e0244 */
[----:B------:R-:W4:Y:S04]  /*106d0*/  LDL.LU.64 R84, [R1+0x5f8] ;  /* 0x0005f80001547983 */ /* 0x000f280000300a00 */
[----:B------:R-:W4:Y:S02]  /*106e0*/  LDL.LU.64 R76, [R1+0x5f0] ;  /* 0x0005f000014c7983 */ /* 0x000f240000300a00 */
[----:B------:R-:W1:Y:S02]  /*106f0*/  LDC R68, c[0x0][0x230] ;  /* 0x00008c00ff447b82 */ /* 0x000e640000000800 */
[----:B------:R2:W-:Y:S04]  /*10700*/  STL.64 [R1+0x15b0], R30 ;  /* 0x0015b01e01007387 */ /* 0x0005e80000100a00 */
[----:B------:R-:W-:Y:S04]  /*10710*/  STL.64 [R1+0x15b8], R66 ;  /* 0x0015b84201007387 */ /* 0x000fe80000100a00 */
[----:B------:R-:W-:Y:S04]  /*10720*/  STL.64 [R1+0x15c0], R56 ;  /* 0x0015c03801007387 */ /* 0x000fe80000100a00 */
[----:B------:R-:W-:Y:S04]  /*10730*/  STL.64 [R1+0x15c8], R44 ;  /* 0x0015c82c01007387 */ /* 0x000fe80000100a00 */
[----:B------:R-:W4:Y:S04]  /*10740*/  LDL.LU.64 R192, [R1+0x5e8] ;  /* 0x0005e80001c07983 */ /* 0x000f280000300a00 */
[----:B------:R-:W4:Y:S04]  /*10750*/  LDL.LU.64 R78, [R1+0x5e0] ;  /* 0x0005e000014e7983 */ /* 0x000f280000300a00 */
[----:B------:R-:W4:Y:S04]  /*10760*/  LDL.LU.64 R154, [R1+0x5d8] ;  /* 0x0005d800019a7983 */ /* 0x000f280000300a00 */
[----:B------:R2:W-:Y:S04]  /*10770*/  LDGSTS.E [R12+0x28000], desc[UR10][R30.64], !P1 ;  /* 0x280000001e0c7fae */ /* 0x0005e8000c92184a */
[----:B------:R-:W-:Y:S01]  /*10780*/  LDGSTS.E [R12+0x2c000], desc[UR10][R66.64], !P1 ;  /* 0x2c000000420c7fae */ /* 0x000fe2000c92184a */
[----:B------:R-:W-:-:S03]  /*10790*/  ISETP.GE.U32.AND P1, PT, R35, 0x7fffff36, PT ;  /* 0x7fffff362300780c */ /* 0x000fc60003f26070 */
[----:B------:R-:W-:Y:S04]  /*107a0*/  LDGSTS.E [R12+0x28004], desc[UR10][R56.64], !P2 ;  /* 0x28004000380c7fae */ /* 0x000fe8000d12184a */
[----:B------:R-:W-:Y:S01]  /*107b0*/  LDGSTS.E [R12+0x2c004], desc[UR10][R44.64], !P2 ;  /* 0x2c0040002c0c7fae */ /* 0x000fe2000d12184a */
[----:B------:R-:W-:Y:S01]  /*107c0*/  ISETP.GE.U32.AND P2, PT, R34, 0x7fffff35, PT ;  /* 0x7fffff352200780c */ /* 0x000fe20003f46070 */
[C---:B------:R-:W-:Y:S01]  /*107d0*/  IMAD.WIDE R34, R2.reuse, 0x4, R144 ;  /* 0x0000000402227825 */ /* 0x040fe200078e0290 */
[----:B--2---:R-:W2:Y:S01]  /*107e0*/  LDC R31, c[0x0][0x230] ;  /* 0x00008c00ff1f7b82 */ /* 0x004ea20000000800 */
[----:B------:R-:W2:Y:S02]  /*107f0*/  LDL.LU.64 R144, [R1+0x5d0] ;  /* 0x0005d00001907983 */ /* 0x000ea40000300a00 */
[----:B------:R-:W-:-:S02]  /*10800*/  IMAD.WIDE R70, R2, 0x4, R72 ;  /* 0x0000000402467825 */ /* 0x000fc400078e0248 */
[----:B------:R2:W-:Y:S02]  /*10810*/  STL.64 [R1+0x15d0], R34 ;  /* 0x0015d02201007387 */ /* 0x0005e40000100a00 */
[----:B------:R-:W-:Y:S01]  /*10820*/  VIADD R54, R54, 0xffffff56 ;  /* 0xffffff5636367836 */ /* 0x000fe20000000000 */
[----:B------:R-:W2:Y:S01]  /*10830*/  LDC R72, c[0x0][0x230] ;  /* 0x00008c00ff487b82 */ /* 0x000ea20000000800 */
[----:B------:R-:W-:Y:S04]  /*10840*/  STL.64 [R1+0x15d8], R70 ;  /* 0x0015d84601007387 */ /* 0x000fe80000100a00 */
[----:B------:R2:W-:Y:S01]  /*10850*/  LDGSTS.E [R12+0x28008], desc[UR10][R34.64], !P4 ;  /* 0x28008000220c7fae */ /* 0x0005e2000e12184a */
[----:B------:R-:W-:Y:S02]  /*10860*/  VIADD R59, R59, 0xffffff73 ;  /* 0xffffff733b3b7836 */ /* 0x000fe40000000000 */
[----:B------:R-:W2:Y:S01]  /*10870*/  LDC R30, c[0x0][0x230] ;  /* 0x00008c00ff1e7b82 */ /* 0x000ea20000000800 */
[----:B------:R-:W-:Y:S01]  /*10880*/  LDGSTS.E [R12+0x2c008], desc[UR10][R70.64], !P4 ;  /* 0x2c008000460c7fae */ /* 0x000fe2000e12184a */
[----:B------:R-:W-:Y:S01]  /*10890*/  ISETP.GE.U32.AND P4, PT, R55, 0x7fffff18, PT ;  /* 0x7fffff183700780c */ /* 0x000fe20003f86070 */
[----:B------:R-:W-:-:S02]  /*108a0*/  VIADD R55, R58, 0xffffff55 ;  /* 0xffffff553a377836 */ /* 0x000fc40000000000 */
[----:B-1----:R-:W-:Y:S02]  /*108b0*/  VIADD R58, R68, 0xffffff72 ;  /* 0xffffff72443a7836 */ /* 0x002fe40000000000 */
[----:B---3--:R-:W-:-:S04]  /*108c0*/  IMAD.WIDE R60, R2, 0x4, R60 ;  /* 0x00000004023c7825 */ /* 0x008fc800078e023c */
[----:B----4-:R-:W-:Y:S01]  /*108d0*/  IMAD.WIDE R48, R2, 0x4, R48 ;  /* 0x0000000402307825 */ /* 0x010fe200078e0230 */
[----:B------:R-:W-:Y:S04]  /*108e0*/  STL.64 [R1+0x15e0], R60 ;  /* 0x0015e03c01007387 */ /* 0x000fe80000100a00 */
[----:B------:R-:W-:Y:S04]  /*108f0*/  STL.64 [R1+0x15e8], R48 ;  /* 0x0015e83001007387 */ /* 0x000fe80000100a00 */
[----:B------:R-:W3:Y:S04]  /*10900*/  LDL.LU.64 R6, [R1+0x538] ;  /* 0x0005380001067983 */ /* 0x000ee80000300a00 */
[----:B------:R-:W-:Y:S04]  /*10910*/  LDGSTS.E [R12+0x2800c], desc[UR10][R60.64], !P3 ;  /* 0x2800c0003c0c7fae */ /* 0x000fe8000d92184a */
[----:B------:R-:W4:Y:S04]  /*10920*/  LDL.LU.64 R82, [R1+0x530] ;  /* 0x0005300001527983 */ /* 0x000f280000300a00 */
[----:B------:R-:W-:Y:S01]  /*10930*/  LDGSTS.E [R12+0x2c00c], desc[UR10][R48.64], !P3 ;  /* 0x2c00c000300c7fae */ /* 0x000fe2000d92184a */
[----:B------:R-:W-:Y:S01]  /*10940*/  ISETP.GE.U32.AND P3, PT, R54, 0x7fffff17, PT ;  /* 0x7fffff173600780c */ /* 0x000fe20003f66070 */
[----:B------:R-:W-:-:S04]  /*10950*/  IMAD.WIDE R228, R2, 0x4, R80 ;  /* 0x0000000402e47825 */ /* 0x000fc800078e0250 */
[----:B------:R-:W-:Y:S01]  /*10960*/  IMAD.WIDE R74, R2, 0x4, R64 ;  /* 0x00000004024a7825 */ /* 0x000fe200078e0240 */
[----:B------:R-:W-:Y:S01]  /*10970*/  IADD3 R54, R62, -0xac, RZ ;  /* 0xffffff543e367810 */ /* 0x000fe20007ffe0ff */
[----:B------:R-:W-:Y:S02]  /*10980*/  LDGSTS.E [R13+0x20000], desc[UR10][R228.64], !P0 ;  /* 0x20000000e40d7fae */ /* 0x000fe4000c12184a */
[C---:B------:R-:W-:Y:S02]  /*10990*/  IMAD.WIDE R80, R2.reuse, 0x4, R84 ;  /* 0x0000000402507825 */ /* 0x040fe400078e0254 */
[----:B------:R-:W4:Y:S02]  /*109a0*/  LDL.LU.64 R84, [R1+0x528] ;  /* 0x0005280001547983 */ /* 0x000f240000300a00 */
[----:B------:R-:W-:Y:S02]  /*109b0*/  IMAD.WIDE R64, R2, 0x4, R76 ;  /* 0x0000000402407825 */ /* 0x000fe400078e024c */
[----:B------:R-:W4:Y:S01]  /*109c0*/  LDL.LU.64 R8, [R1+0x520] ;  /* 0x0005200001087983 */ /* 0x000f220000300a00 */
[----:B------:R-:W1:Y:S03]  /*109d0*/  LDC R76, c[0x0][0x230] ;  /* 0x00008c00ff4c7b82 */ /* 0x000e660000000800 */
[----:B------:R-:W-:Y:S01]  /*109e0*/  LDGSTS.E [R13+0x24000], desc[UR10][R74.64], !P0 ;  /* 0x240000004a0d7fae */ /* 0x000fe2000c12184a */
[----:B------:R-:W-:-:S03]  /*109f0*/  ISETP.GE.U32.AND P0, PT, R55, 0x7fffff16, PT ;  /* 0x7fffff163700780c */ /* 0x000fc60003f06070 */
[----:B------:R-:W-:Y:S04]  /*10a00*/  STL.64 [R1+0x15f0], R228 ;  /* 0x0015f0e401007387 */ /* 0x000fe80000100a00 */
[----:B------:R-:W-:Y:S04]  /*10a10*/  LDGSTS.E [R13+0x20004], desc[UR10][R80.64], !P6 ;  /* 0x20004000500d7fae */ /* 0x000fe8000f12184a */
[----:B------:R-:W-:Y:S04]  /*10a20*/  STL.64 [R1+0x15f8], R74 ;  /* 0x0015f84a01007387 */ /* 0x000fe80000100a00 */
[----:B------:R-:W-:Y:S01]  /*10a30*/  LDGSTS.E [R13+0x24004], desc[UR10][R64.64], !P6 ;  /* 0x24004000400d7fae */ /* 0x000fe2000f12184a */
[----:B------:R-:W-:Y:S01]  /*10a40*/  ISETP.GE.U32.AND P6, PT, R54, 0x7fffff15, PT ;  /* 0x7fffff153600780c */ /* 0x000fe20003fc6070 */
[----:B------:R-:W-:-:S02]  /*10a50*/  IMAD.WIDE R54, R2, 0x4, R192 ;  /* 0x0000000402367825 */ /* 0x000fc400078e02c0 */
[----:B------:R-:W-:Y:S02]  /*10a60*/  STL.64 [R1+0x1600], R80 ;  /* 0x0016005001007387 */ /* 0x000fe40000100a00 */
[C---:B------:R-:W-:Y:S02]  /*10a70*/  IMAD.WIDE R192, R2.reuse, 0x4, R154 ;  /* 0x0000000402c07825 */ /* 0x040fe400078e029a */
[----:B------:R-:W-:Y:S04]  /*10a80*/  STL.64 [R1+0x1608], R64 ;  /* 0x0016084001007387 */ /* 0x000fe80000100a00 */
[----:B------:R-:W4:Y:S04]  /*10a90*/  LDL.LU.64 R140, [R1+0x518] ;  /* 0x00051800018c7983 */ /* 0x000f280000300a00 */
[----:B------:R-:W4:Y:S01]  /*10aa0*/  LDL.LU.64 R154, [R1+0x510] ;  /* 0x00051000019a7983 */ /* 0x000f220000300a00 */
[----:B------:R-:W-:-:S03]  /*10ab0*/  IMAD.WIDE R78, R2, 0x4, R78 ;  /* 0x00000004024e7825 */ /* 0x000fc600078e024e */
[----:B------:R-:W-:Y:S04]  /*10ac0*/  LDGSTS.E [R13+0x20008], desc[UR10][R54.64], !P1 ;  /* 0x20008000360d7fae */ /* 0x000fe8000c92184a */
[----:B------:R-:W-:Y:S01]  /*10ad0*/  LDGSTS.E [R13+0x24008], desc[UR10][R78.64], !P1 ;  /* 0x240080004e0d7fae */ /* 0x000fe2000c92184a */
[----:B--2---:R-:W-:-:S03]  /*10ae0*/  IMAD.WIDE R68, R2, 0x4, R144 ;  /* 0x0000000402447825 */ /* 0x004fc600078e0290 */
[----:B------:R-:W2:Y:S04]  /*10af0*/  LDL.LU.64 R144, [R1+0x508] ;  /* 0x0005080001907983 */ /* 0x000ea80000300a00 */
[----:B------:R-:W2:Y:S01]  /*10b00*/  LDL.LU.64 R138, [R1+0x500] ;  /* 0x00050000018a7983 */ /* 0x000ea20000300a00 */
[----:B------:R-:W-:-:S03]  /*10b10*/  ISETP.GE.U32.AND P1, PT, R59, 0x7fffff34, PT ;  /* 0x7fffff343b00780c */ /* 0x000fc60003f26070 */
[----:B------:R-:W-:Y:S04]  /*10b20*/  STL.64 [R1+0x1610], R54 ;  /* 0x0016103601007387 */ /* 0x000fe80000100a00 */
[----:B------:R-:W-:Y:S04]  /*10b30*/  LDGSTS.E [R13+0x2000c], desc[UR10][R192.64], !P2 ;  /* 0x2000c000c00d7fae */ /* 0x000fe8000d12184a */
[----:B------:R-:W-:Y:S04]  /*10b40*/  STL.64 [R1+0x1618], R78 ;  /* 0x0016184e01007387 */ /* 0x000fe80000100a00 */
[----:B------:R-:W-:Y:S01]  /*10b50*/  LDGSTS.E [R13+0x2400c], desc[UR10][R68.64], !P2 ;  /* 0x2400c000440d7fae */ /* 0x000fe2000d12184a */
[----:B------:R-:W-:-:S03]  /*10b60*/  ISETP.GE.U32.AND P2, PT, R58, 0x7fffff33, PT ;  /* 0x7fffff333a00780c */ /* 0x000fc60003f46070 */
[----:B------:R-:W-:Y:S01]  /*10b70*/  STL.64 [R1+0x1620], R192 ;  /* 0x001620c001007387 */ /* 0x000fe20000100a00 */
[----:B------:R-:W-:-:S03]  /*10b80*/  VIADD R62, R72, 0xffffff70 ;  /* 0xffffff70483e7836 */ /* 0x000fc60000000000 */
[----:B------:R-:W-:Y:S04]  /*10b90*/  STL.64 [R1+0x1628], R68 ;  /* 0x0016284401007387 */ /* 0x000fe80000100a00 */
[----:B------:R-:W2:Y:S04]  /*10ba0*/  LDL.LU.64 R156, [R1+0x5c8] ;  /* 0x0005c800019c7983 */ /* 0x000ea80000300a00 */
[----:B------:R-:W2:Y:S04]  /*10bb0*/  LDL.LU.64 R152, [R1+0x5c0] ;  /* 0x0005c00001987983 */ /* 0x000ea80000300a00 */
[----:B------:R-:W2:Y:S01]  /*10bc0*/  LDL.LU.64 R148, [R1+0x4f0] ;  /* 0x0004f00001947983 */ /* 0x000ea20000300a00 */
[----:B---3--:R-:W-:-:S02]  /*10bd0*/  IMAD.WIDE R58, R2, 0x4, R6 ;  /* 0x00000004023a7825 */ /* 0x008fc400078e0206 */
[----:B------:R-:W3:Y:S03]  /*10be0*/  LDC R6, c[0x0][0x230] ;  /* 0x00008c00ff067b82 */ /* 0x000ee60000000800 */
[----:B------:R-:W-:Y:S01]  /*10bf0*/  LDGSTS.E [R13+0x28000], desc[UR10][R58.64], !P4 ;  /* 0x280000003a0d7fae */ /* 0x000fe2000e12184a */
[----:B----4-:R-:W-:-:S05]  /*10c00*/  IMAD.WIDE R82, R2, 0x4, R82 ;  /* 0x0000000402527825 */ /* 0x010fca00078e0252 */
[----:B------:R-:W-:Y:S01]  /*10c10*/  LDGSTS.E [R13+0x2c000], desc[UR10][R82.64], !P4 ;  /* 0x2c000000520d7fae */ /* 0x000fe2000e12184a */
[----:B------:R-:W-:Y:S01]  /*10c20*/  ISETP.GE.U32.AND P4, PT, R63, 0x7fffff32, PT ;  /* 0x7fffff323f00780c */ /* 0x000fe20003f86070 */
[----:B------:R-:W-:-:S04]  /*10c30*/  IMAD.WIDE R84, R2, 0x4, R84 ;  /* 0x0000000402547825 */ /* 0x000fc800078e0254 */
[----:B------:R-:W-:Y:S01]  /*10c40*/  IMAD.WIDE R72, R2, 0x4, R8 ;  /* 0x0000000402487825 */ /* 0x000fe200078e0208 */
[----:B------:R-:W-:Y:S04]  /*10c50*/  LDGSTS.E [R13+0x28004], desc[UR10][R84.64], !P3 ;  /* 0x28004000540d7fae */ /* 0x000fe8000d92184a */
[----:B------:R-:W4:Y:S04]  /*10c60*/  LDL.LU.64 R8, [R1+0x4e8] ;  /* 0x0004e80001087983 */ /* 0x000f280000300a00 */
[----:B------:R-:W-:Y:S01]  /*10c70*/  LDGSTS.E [R13+0x2c004], desc[UR10][R72.64], !P3 ;  /* 0x2c004000480d7fae */ /* 0x000fe2000d92184a */
[----:B------:R-:W-:-:S03]  /*10c80*/  ISETP.GE.U32.AND P3, PT, R62, 0x7fffff31, PT ;  /* 0x7fffff313e00780c */ /* 0x000fc60003f66070 */
[----:B------:R-:W-:Y:S04]  /*10c90*/  STL.64 [R1+0x1630], R58 ;  /* 0x0016303a01007387 */ /* 0x000fe80000100a00 */
[----:B------:R-:W-:Y:S04]  /*10ca0*/  STL.64 [R1+0x1638], R82 ;  /* 0x0016385201007387 */ /* 0x000fe80000100a00 */
[----:B------:R-:W-:Y:S04]  /*10cb0*/  STL.64 [R1+0x1640], R84 ;  /* 0x0016405401007387 */ /* 0x000fe80000100a00 */
[----:B------:R-:W-:Y:S01]  /*10cc0*/  STL.64 [R1+0x1648], R72 ;  /* 0x0016484801007387 */ /* 0x000fe20000100a00 */
[----:B------:R-:W-:-:S04]  /*10cd0*/  IMAD.WIDE R62, R2, 0x4, R140 ;  /* 0x00000004023e7825 */ /* 0x000fc800078e028c */
[----:B------:R-:W-:Y:S01]  /*10ce0*/  IMAD.WIDE R154, R2, 0x4, R154 ;  /* 0x00000004029a7825 */ /* 0x000fe200078e029a */
[----:B------:R-:W-:Y:S04]  /*10cf0*/  STL.64 [R1+0x1650], R62 ;  /* 0x0016503e01007387 */ /* 0x000fe80000100a00 */
[----:B------:R-:W-:Y:S01]  /*10d00*/  STL.64 [R1+0x1658], R154 ;  /* 0x0016589a01007387 */ /* 0x000fe20000100a00 */
[----:B-1----:R-:W-:-:S03]  /*10d10*/  VIADD R7, R76, 0xffffff53 ;  /* 0xffffff534c077836 */ /* 0x002fc60000000000 */
[----:B------:R-:W3:Y:S04]  /*10d20*/  LDL.LU.64 R172, [R1+0x4e0] ;  /* 0x0004e00001ac7983 */ /* 0x000ee80000300a00 */
[----:B------:R-:W3:Y:S01]  /*10d30*/  LDL.LU.64 R142, [R1+0x4d8] ;  /* 0x0004d800018e7983 */ /* 0x000ee20000300a00 */
[----:B--2---:R-:W-:-:S03]  /*10d40*/  IMAD.WIDE R76, R2, 0x4, R138 ;  /* 0x00000004024c7825 */ /* 0x004fc600078e028a */
[----:B------:R-:W2:Y:S04]  /*10d50*/  LDL.LU.64 R140, [R1+0x4d0] ;  /* 0x0004d000018c7983 */ /* 0x000ea80000300a00 */
[----:B------:R-:W2:Y:S01]  /*10d60*/  LDL.LU.64 R138, [R1+0x4c8] ;  /* 0x0004c800018a7983 */ /* 0x000ea20000300a00 */
[----:B------:R-:W-:-:S03]  /*10d70*/  IMAD.WIDE R144, R2, 0x4, R144 ;  /* 0x0000000402907825 */ /* 0x000fc600078e0290 */
[----:B------:R-:W-:Y:S04]  /*10d80*/  LDGSTS.E [R13+0x28008], desc[UR10][R62.64], !P0 ;  /* 0x280080003e0d7fae */ /* 0x000fe8000c12184a */
[----:B------:R-:W-:Y:S04]  /*10d90*/  LDGSTS.E [R13+0x2c008], desc[UR10][R154.64], !P0 ;  /* 0x2c0080009a0d7fae */ /* 0x000fe8000c12184a */
[----:B------:R-:W-:Y:S04]  /*10da0*/  STL.64 [R1+0x1660], R144 ;  /* 0x0016609001007387 */ /* 0x000fe80000100a00 */
[----:B------:R-:W-:Y:S04]  /*10db0*/  LDGSTS.E [R13+0x2800c], desc[UR10][R144.64], !P6 ;  /* 0x2800c000900d7fae */ /* 0x000fe8000f12184a */
[----:B------:R4:W-:Y:S01]  /*10dc0*/  STL.64 [R1+0x1670], R12 ;  /* 0x0016700c01007387 */ /* 0x0009e20000100a00 */
[----:B------:R-:W-:-:S03]  /*10dd0*/  IMAD.WIDE R36, R2, 0x4, R156 ;  /* 0x0000000402247825 */ /* 0x000fc600078e029c */
[----:B------:R4:W-:Y:S01]  /*10de0*/  LDGSTS.E [R13+0x2c00c], desc[UR10][R76.64], !P6 ;  /* 0x2c00c0004c0d7fae */ /* 0x0009e2000f12184a */
[----:B------:R-:W-:-:S03]  /*10df0*/  IMAD.WIDE R34, R2, 0x4, R152 ;  /* 0x0000000402227825 */ /* 0x000fc600078e0298 */
[----:B------:R-:W-:Y:S01]  /*10e00*/  STL.64 [R1+0x1668], R76 ;  /* 0x0016684c01007387 */ /* 0x000fe20000100a00 */
[----:B------:R-:W-:-:S03]  /*10e10*/  IMAD.WIDE R32, R2, 0x4, R148 ;  /* 0x0000000402207825 */ /* 0x000fc600078e0294 */
[----:B------:R-:W-:Y:S04]  /*10e20*/  STL.64 [R1+0x120], R36 ;  /* 0x0001202401007387 */ /* 0x000fe80000100a00 */
[----:B------:R-:W-:Y:S04]  /*10e30*/  STL.64 [R1+0x5e0], R34 ;  /* 0x0005e02201007387 */ /* 0x000fe80000100a00 */
[----:B------:R-:W2:Y:S01]  /*10e40*/  LDL.LU.64 R156, [R1+0x170] ;  /* 0x00017000019c7983 */ /* 0x000ea20000300a00 */
[----:B------:R-:W-:Y:S01]  /*10e50*/  ISETP.GE.U32.AND P6, PT, R241, 0x7fffff13, PT ;  /* 0x7fffff13f100780c */ /* 0x000fe20003fc6070 */
[----:B------:R-:W-:-:S02]  /*10e60*/  VIADD R241, R31, 0xffffff50 ;  /* 0xffffff501ff17836 */ /* 0x000fc40000000000 */
[----:B------:R-:W-:Y:S04]  /*10e70*/  LDGSTS.E [R15+0x20000], desc[UR10][R36.64], !P1 ;  /* 0x20000000240f7fae */ /* 0x000fe8000c92184a */
[----:B------:R-:W-:Y:S04]  /*10e80*/  LDGSTS.E [R15+0x24000], desc[UR10][R34.64], !P1 ;  /* 0x24000000220f7fae */ /* 0x000fe8000c92184a */
[----:B------:R-:W-:Y:S01]  /*10e90*/  LDGSTS.E [R15+0x20004], desc[UR10][R32.64], !P2 ;  /* 0x20004000200f7fae */ /* 0x000fe2000d12184a */
[----:B----4-:R-:W-:-:S03]  /*10ea0*/  IMAD.WIDE R12, R2, 0x4, R8 ;  /* 0x00000004020c7825 */ /* 0x010fc600078e0208 */
[----:B------:R-:W4:Y:S04]  /*10eb0*/  LDL.LU.64 R8, [R1+0x178] ;  /* 0x0001780001087983 */ /* 0x000f280000300a00 */
[----:B------:R-:W-:Y:S04]  /*10ec0*/  STL.64 [R1+0x5d8], R32 ;  /* 0x0005d82001007387 */ /* 0x000fe80000100a00 */
[----:B------:R1:W-:Y:S04]  /*10ed0*/  STL.64 [R1+0x5d0], R12 ;  /* 0x0005d00c01007387 */ /* 0x0003e80000100a00 */
[----:B------:R-:W4:Y:S04]  /*10ee0*/  LDL.LU.64 R152, [R1+0x180] ;  /* 0x0001800001987983 */ /* 0x000f280000300a00 */
[----:B------:R-:W4:Y:S04]  /*10ef0*/  LDL.LU.64 R148, [R1+0x190] ;  /* 0x0001900001947983 */ /* 0x000f280000300a00 */
[----:B------:R1:W-:Y:S01]  /*10f00*/  LDGSTS.E [R15+0x24004], desc[UR10][R12.64], !P2 ;  /* 0x240040000c0f7fae */ /* 0x0003e2000d12184a */
[----:B------:R-:W-:Y:S01]  /*10f10*/  ISETP.GE.U32.AND P2, PT, R241, 0x7fffff11, PT ;  /* 0x7fffff11f100780c */ /* 0x000fe20003f46070 */
[----:B------:R-:W-:Y:S01]  /*10f20*/  VIADD R241, R30, 0xffffff6e ;  /* 0xffffff6e1ef17836 */ /* 0x000fe20000000000 */
[----:B------:R-:W-:Y:S01]  /*10f30*/  ISETP.GE.U32.AND P0, PT, R7, 0x7fffff14, PT ;  /* 0x7fffff140700780c */ /* 0x000fe20003f06070 */
[----:B------:R-:W-:Y:S01]  /*10f40*/  VIADD R26, R26, 0xffffff51 ;  /* 0xffffff511a1a7836 */ /* 0x000fe20000000000 */
[----:B---3--:R-:W-:Y:S01]  /*10f50*/  IADD3 R6, R6, -0x91, RZ ;  /* 0xffffff6f06067810 */ /* 0x008fe20007ffe0ff */
[----:B------:R-:W3:Y:S08]  /*10f60*/  LDC R7, c[0x0][0x230] ;  /* 0x00008c00ff077b82 */ /* 0x000ef00000000800 */
[----:B-1----:R-:W1:Y:S01]  /*10f70*/  LDC R12, c[0x0][0x230] ;  /* 0x00008c00ff0c7b82 */ /* 0x002e620000000800 */
[----:B------:R-:W-:-:S04]  /*10f80*/  IMAD.WIDE R36, R2, 0x4, R172 ;  /* 0x0000000402247825 */ /* 0x000fc800078e02ac */
[C---:B------:R-:W-:Y:S01]  /*10f90*/  IMAD.WIDE R34, R2.reuse, 0x4, R142 ;  /* 0x0000000402227825 */ /* 0x040fe200078e028e */
[----:B------:R-:W-:Y:S02]  /*10fa0*/  STL.64 [R1+0x5c8], R36 ;  /* 0x0005c82401007387 */ /* 0x000fe40000100a00 */
[----:B------:R-:W1:Y:S01]  /*10fb0*/  LDC R13, c[0x0][0x230] ;  /* 0x00008c00ff0d7b82 */ /* 0x000e620000000800 */
[C---:B--2---:R-:W-:Y:S01]  /*10fc0*/  IMAD.WIDE R32, R2.reuse, 0x4, R140 ;  /* 0x0000000402207825 */ /* 0x044fe200078e028c */
[----:B------:R2:W-:Y:S03]  /*10fd0*/  STL.64 [R1+0x5c0], R34 ;  /* 0x0005c02201007387 */ /* 0x0005e60000100a00 */
[C---:B------:R-:W-:Y:S01]  /*10fe0*/  IMAD.WIDE R30, R2.reuse, 0x4, R138 ;  /* 0x00000004021e7825 */ /* 0x040fe200078e028a */
[----:B------:R-:W3:Y:S04]  /*10ff0*/  LDL.LU.64 R172, [R1+0x198] ;  /* 0x0001980001ac7983 */ /* 0x000ee80000300a00 */
[----:B------:R-:W3:Y:S04]  /*11000*/  LDL.LU.64 R142, [R1+0x1a0] ;  /* 0x0001a000018e7983 */ /* 0x000ee80000300a00 */
[----:B------:R4:W-:Y:S04]  /*11010*/  STL.64 [R1+0x5b8], R32 ;  /* 0x0005b82001007387 */ /* 0x0009e80000100a00 */
[----:B------:R1:W-:Y:S04]  /*11020*/  STL.64 [R1+0x5b0], R30 ;  /* 0x0005b01e01007387 */ /* 0x0003e80000100a00 */
[----:B------:R-:W3:Y:S04]  /*11030*/  LDL.LU.64 R140, [R1+0x1a8] ;  /* 0x0001a800018c7983 */ /* 0x000ee80000300a00 */
[----:B------:R-:W3:Y:S04]  /*11040*/  LDL.LU.64 R138, [R1+0x1c0] ;  /* 0x0001c000018a7983 */ /* 0x000ee80000300a00 */
[----:B------:R-:W-:Y:S04]  /*11050*/  LDGSTS.E [R15+0x20008], desc[UR10][R36.64], !P4 ;  /* 0x20008000240f7fae */ /* 0x000fe8000e12184a */
[----:B------:R2:W-:Y:S04]  /*11060*/  LDGSTS.E [R15+0x24008], desc[UR10][R34.64], !P4 ;  /* 0x24008000220f7fae */ /* 0x0005e8000e12184a */
[----:B------:R1:W-:Y:S04]  /*11070*/  LDGSTS.E [R15+0x2000c], desc[UR10][R32.64], !P3 ;  /* 0x2000c000200f7fae */ /* 0x0003e8000d92184a */
[----:B------:R1:W-:Y:S01]  /*11080*/  LDGSTS.E [R15+0x2400c], desc[UR10][R30.64], !P3 ;  /* 0x2400c0001e0f7fae */ /* 0x0003e2000d92184a */
[----:B--2---:R-:W-:-:S05]  /*11090*/  IMAD.WIDE R34, R2, 0x4, R156 ;  /* 0x0000000402227825 */ /* 0x004fca00078e029c */
[----:B------:R-:W-:Y:S04]  /*110a0*/  STL.64 [R1+0x170], R34 ;  /* 0x0001702201007387 */ /* 0x000fe80000100a00 */
[----:B------:R2:W-:Y:S01]  /*110b0*/  LDGSTS.E [R15+0x28000], desc[UR10][R34.64], !P0 ;  /* 0x28000000220f7fae */ /* 0x0005e2000c12184a */
[----:B----4-:R-:W-:-:S05]  /*110c0*/  IMAD.WIDE R8, R2, 0x4, R8 ;  /* 0x0000000402087825 */ /* 0x010fca00078e0208 */
[----:B------:R4:W-:Y:S04]  /*110d0*/  STL.64 [R1+0x178], R8 ;  /* 0x0001780801007387 */ /* 0x0009e80000100a00 */
[----:B------:R-:W2:Y:S01]  /*110e0*/  LDL.LU.64 R156, [R1+0x4c0] ;  /* 0x0004c000019c7983 */ /* 0x000ea20000300a00 */
[----:B-1----:R-:W-:-:S03]  /*110f0*/  IMAD.WIDE R32, R2, 0x4, R152 ;  /* 0x0000000402207825 */ /* 0x002fc600078e0298 */
[----:B------:R-:W-:Y:S01]  /*11100*/  LDGSTS.E [R15+0x2c000], desc[UR10][R8.64], !P0 ;  /* 0x2c000000080f7fae */ /* 0x000fe2000c12184a */
[----:B------:R-:W-:-:S03]  /*11110*/  IMAD.WIDE R30, R2, 0x4, R148 ;  /* 0x00000004021e7825 */ /* 0x000fc600078e0294 */
[----:B------:R1:W-:Y:S04]  /*11120*/  STL.64 [R1+0x180], R32 ;  /* 0x0001802001007387 */ /* 0x0003e80000100a00 */
[----:B------:R-:W2:Y:S04]  /*11130*/  LDL.LU.64 R152, [R1+0x4b8] ;  /* 0x0004b80001987983 */ /* 0x000ea80000300a00 */
[----:B------:R1:W-:Y:S04]  /*11140*/  STL.64 [R1+0x190], R30 ;  /* 0x0001901e01007387 */ /* 0x0003e80000100a00 */
[----:B------:R-:W2:Y:S04]  /*11150*/  LDL.LU.64 R148, [R1+0x4b0] ;  /* 0x0004b00001947983 */ /* 0x000ea80000300a00 */
[----:B----4-:R-:W4:Y:S04]  /*11160*/  LDL.LU.64 R8, [R1+0x4a8] ;  /* 0x0004a80001087983 */ /* 0x010f280000300a00 */
[----:B------:R1:W-:Y:S04]  /*11170*/  LDGSTS.E [R15+0x28004], desc[UR10][R32.64], !P6 ;  /* 0x28004000200f7fae */ /* 0x0003e8000f12184a */
[----:B------:R1:W-:Y:S01]  /*11180*/  LDGSTS.E [R15+0x2c004], desc[UR10][R30.64], !P6 ;  /* 0x2c0040001e0f7fae */ /* 0x0003e2000f12184a */
[----:B---3--:R-:W-:-:S04]  /*11190*/  IMAD.WIDE R36, R2, 0x4, R172 ;  /* 0x0000000402247825 */ /* 0x008fc800078e02ac */
[C---:B--2---:R-:W-:Y:S01]  /*111a0*/  IMAD.WIDE R34, R2.reuse, 0x4, R142 ;  /* 0x0000000402227825 */ /* 0x044fe200078e028e */
[----:B------:R-:W-:Y:S04]  /*111b0*/  STL.64 [R1+0x198], R36 ;  /* 0x0001982401007387 */ /* 0x000fe80000100a00 */
[----:B------:R2:W-:Y:S04]  /*111c0*/  STL.64 [R1+0x1a0], R34 ;  /* 0x0001a02201007387 */ /* 0x0005e80000100a00 */
[----:B------:R-:W3:Y:S01]  /*111d0*/  LDL.LU.64 R172, [R1+0x4a0] ;  /* 0x0004a00001ac7983 */ /* 0x000ee20000300a00 */
[----:B-1----:R-:W-:-:S04]  /*111e0*/  IMAD.WIDE R32, R2, 0x4, R140 ;  /* 0x0000000402207825 */ /* 0x002fc800078e028c */
[----:B------:R-:W-:Y:S01]  /*111f0*/  IMAD.WIDE R30, R2, 0x4, R138 ;  /* 0x00000004021e7825 */ /* 0x000fe200078e028a */
[----:B------:R1:W-:Y:S04]  /*11200*/  STL.64 [R1+0x1a8], R32 ;  /* 0x0001a82001007387 */ /* 0x0003e80000100a00 */
[----:B------:R-:W3:Y:S04]  /*11210*/  LDL.LU.64 R142, [R1+0x498] ;  /* 0x00049800018e7983 */ /* 0x000ee80000300a00 */
[----:B------:R1:W-:Y:S04]  /*11220*/  STL.64 [R1+0x1c0], R30 ;  /* 0x0001c01e01007387 */ /* 0x0003e80000100a00 */
[----:B------:R-:W3:Y:S04]  /*11230*/  LDL.LU.64 R140, [R1+0x490] ;  /* 0x00049000018c7983 */ /* 0x000ee80000300a00 */
[----:B------:R-:W3:Y:S01]  /*11240*/  LDL.LU.64 R138, [R1+0x488] ;  /* 0x00048800018a7983 */ /* 0x000ee20000300a00 */
[----:B------:R-:W-:-:S02]  /*11250*/  ISETP.GE.U32.AND P1, PT, R26, 0x7fffff12, PT ;  /* 0x7fffff121a00780c */ /* 0x000fc40003f26070 */
[----:B------:R-:W-:Y:S01]  /*11260*/  ISETP.GE.U32.AND P4, PT, R6, 0x7fffff30, PT ;  /* 0x7fffff300600780c */ /* 0x000fe20003f86070 */
[----:B------:R4:W-:Y:S01]  /*11270*/  STL.64 [R1+0x1678], R14 ;  /* 0x0016780e01007387 */ /* 0x0009e20000100a00 */
[----:B------:R-:W-:Y:S01]  /*11280*/  ISETP.GE.U32.AND P3, PT, R241, 0x7fffff2f, PT ;  /* 0x7fffff2ff100780c */ /* 0x000fe20003f66070 */
[----:B------:R-:W3:Y:S08]  /*11290*/  LDC R26, c[0x0][0x230] ;  /* 0x00008c00ff1a7b82 */ /* 0x000ef00000000800 */
[----:B------:R-:W-:Y:S01]  /*112a0*/  LDGSTS.E [R15+0x28008], desc[UR10][R36.64], !P1 ;  /* 0x28008000240f7fae */ /* 0x000fe2000c92184a */
[----:B------:R-:W-:Y:S01]  /*112b0*/  VIADD R7, R7, 0xffffff6d ;  /* 0xffffff6d07077836 */ /* 0x000fe20000000000 */
[----:B------:R-:W3:Y:S02]  /*112c0*/  LDC R6, c[0x0][0x230] ;  /* 0x00008c00ff067b82 */ /* 0x000ee40000000800 */
[----:B------:R2:W-:Y:S04]  /*112d0*/  LDGSTS.E [R15+0x2c008], desc[UR10][R34.64], !P1 ;  /* 0x2c008000220f7fae */ /* 0x0005e8000c92184a */
[----:B------:R1:W-:Y:S04]  /*112e0*/  LDGSTS.E [R15+0x2800c], desc[UR10][R32.64], !P2 ;  /* 0x2800c000200f7fae */ /* 0x0003e8000d12184a */
[----:B------:R1:W-:Y:S01]  /*112f0*/  LDGSTS.E [R15+0x2c00c], desc[UR10][R30.64], !P2 ;  /* 0x2c00c0001e0f7fae */ /* 0x0003e2000d12184a */
[----:B--2---:R-:W-:-:S05]  /*11300*/  IMAD.WIDE R34, R2, 0x4, R156 ;  /* 0x0000000402227825 */ /* 0x004fca00078e029c */
[----:B------:R3:W-:Y:S04]  /*11310*/  STL.64 [R1+0x5a8], R34 ;  /* 0x0005a82201007387 */ /* 0x0007e80000100a00 */
[----:B------:R3:W-:Y:S01]  /*11320*/  LDGSTS.E [R238+0x20000], desc[UR10][R34.64], !P4 ;  /* 0x2000000022ee7fae */ /* 0x0007e2000e12184a */
[----:B-1----:R-:W-:-:S05]  /*11330*/  IMAD.WIDE R32, R2, 0x4, R152 ;  /* 0x0000000402207825 */ /* 0x002fca00078e0298 */
[----:B------:R1:W-:Y:S01]  /*11340*/  STL.64 [R1+0x5a0], R32 ;  /* 0x0005a02001007387 */ /* 0x0003e20000100a00 */
[----:B------:R-:W-:-:S03]  /*11350*/  IMAD.WIDE R30, R2, 0x4, R148 ;  /* 0x00000004021e7825 */ /* 0x000fc600078e0294 */
[----:B------:R-:W2:Y:S01]  /*11360*/  LDL.LU.64 R156, [R1+0x480] ;  /* 0x00048000019c7983 */ /* 0x000ea20000300a00 */
[----:B----4-:R-:W-:-:S03]  /*11370*/  IMAD.WIDE R14, R2, 0x4, R8 ;  /* 0x00000004020e7825 */ /* 0x010fc600078e0208 */
[----:B------:R1:W-:Y:S04]  /*11380*/  LDGSTS.E [R238+0x24000], desc[UR10][R32.64], !P4 ;  /* 0x2400000020ee7fae */ /* 0x0003e8000e12184a */
[----:B------:R-:W4:Y:S04]  /*11390*/  LDL.LU.64 R8, [R1+0x478] ;  /* 0x0004780001087983 */ /* 0x000f280000300a00 */
[----:B------:R1:W-:Y:S04]  /*113a0*/  STL.64 [R1+0x598], R30 ;  /* 0x0005981e01007387 */ /* 0x0003e80000100a00 */
[----:B------:R1:W-:Y:S04]  /*113b0*/  STL.64 [R1+0x590], R14 ;  /* 0x0005900e01007387 */ /* 0x0003e80000100a00 */
[----:B------:R-:W4:Y:S04]  /*113c0*/  LDL.LU.64 R152, [R1+0x470] ;  /* 0x0004700001987983 */ /* 0x000f280000300a00 */
[----:B------:R-:W4:Y:S04]  /*113d0*/  LDL.LU.64 R148, [R1+0x468] ;  /* 0x0004680001947983 */ /* 0x000f280000300a00 */
[----:B------:R1:W-:Y:S04]  /*113e0*/  LDGSTS.E [R238+0x20004], desc[UR10][R30.64], !P3 ;  /* 0x200040001eee7fae */ /* 0x0003e8000d92184a */
[----:B------:R1:W-:Y:S01]  /*113f0*/  LDGSTS.E [R238+0x24004], desc[UR10][R14.64], !P3 ;  /* 0x240040000eee7fae */ /* 0x0003e2000d92184a */
[----:B---3--:R-:W-:-:S05]  /*11400*/  IMAD.WIDE R34, R2, 0x4, R172 ;  /* 0x0000000402227825 */ /* 0x008fca00078e02ac */
[----:B------:R-:W-:Y:S01]  /*11410*/  STL.64 [R1+0x588], R34 ;  /* 0x0005882201007387 */ /* 0x000fe20000100a00 */
[----:B-1----:R-:W-:-:S05]  /*11420*/  IMAD.WIDE R32, R2, 0x4, R142 ;  /* 0x0000000402207825 */ /* 0x002fca00078e028e */
[----:B------:R2:W-:Y:S01]  /*11430*/  STL.64 [R1+0x580], R32 ;  /* 0x0005802001007387 */ /* 0x0005e20000100a00 */
[----:B------:R-:W-:-:S03]  /*11440*/  IMAD.WIDE R30, R2, 0x4, R140 ;  /* 0x00000004021e7825 */ /* 0x000fc600078e028c */
[----:B------:R-:W3:Y:S01]  /*11450*/  LDL.LU.64 R172, [R1+0x3c0] ;  /* 0x0003c00001ac7983 */ /* 0x000ee20000300a00 */
[----:B------:R-:W-:-:S03]  /*11460*/  IMAD.WIDE R14, R2, 0x4, R138 ;  /* 0x00000004020e7825 */ /* 0x000fc600078e028a */
[----:B------:R-:W3:Y:S04]  /*11470*/  LDL.LU.64 R142, [R1+0x3b8] ;  /* 0x0003b800018e7983 */ /* 0x000ee80000300a00 */
[----:B------:R1:W-:Y:S04]  /*11480*/  STL.64 [R1+0x578], R30 ;  /* 0x0005781e01007387 */ /* 0x0003e80000100a00 */
[----:B------:R3:W-:Y:S04]  /*11490*/  STL.64 [R1+0x570], R14 ;  /* 0x0005700e01007387 */ /* 0x0007e80000100a00 */
[----:B------:R-:W3:Y:S04]  /*114a0*/  LDL.LU.64 R140, [R1+0x3b0] ;  /* 0x0003b000018c7983 */ /* 0x000ee80000300a00 */
[----:B------:R-:W3:Y:S01]  /*114b0*/  LDL.LU.64 R138, [R1+0x3a8] ;  /* 0x0003a800018a7983 */ /* 0x000ee20000300a00 */
[----:B------:R-:W-:-:S02]  /*114c0*/  IADD3 R241, R27, -0x94, RZ ;  /* 0xffffff6c1bf17810 */ /* 0x000fc40007ffe0ff */
[----:B------:R-:W1:Y:S02]  /*114d0*/  LDC R27, c[0x0][0x230] ;  /* 0x00008c00ff1b7b82 */ /* 0x000e640000000800 */
[----:B------:R-:W-:Y:S01]  /*114e0*/  ISETP.GE.U32.AND P6, PT, R241, 0x7fffff2d, PT ;  /* 0x7fffff2df100780c */ /* 0x000fe20003fc6070 */
[----:B------:R-:W-:-:S05]  /*114f0*/  VIADD R241, R26, 0xffffff4e ;  /* 0xffffff4e1af17836 */ /* 0x000fca0000000000 */
[----:B------:R-:W1:Y:S01]  /*11500*/  LDC R26, c[0x0][0x230] ;  /* 0x00008c00ff1a7b82 */ /* 0x000e620000000800 */
[----:B------:R-:W-:Y:S01]  /*11510*/  ISETP.GE.U32.AND P0, PT, R7, 0x7fffff2e, PT ;  /* 0x7fffff2e0700780c */ /* 0x000fe20003f06070 */
[----:B------:R-:W-:Y:S01]  /*11520*/  VIADD R12, R12, 0xffffff4f ;  /* 0xffffff4f0c0c7836 */ /* 0x000fe20000000000 */
[----:B------:R-:W-:Y:S01]  /*11530*/  ISETP.GE.U32.AND P2, PT, R241, 0x7fffff0f, PT ;  /* 0x7fffff0ff100780c */ /* 0x000fe20003f46070 */
[----:B------:R-:W-:-:S03]  /*11540*/  VIADD R241, R13, 0xffffff4c ;  /* 0xffffff4c0df17836 */ /* 0x000fc60000000000 */
[----:B------:R-:W-:Y:S01]  /*11550*/  ISETP.GE.U32.AND P1, PT, R12, 0x7fffff10, PT ;  /* 0x7fffff100c00780c */ /* 0x000fe20003f26070 */
[----:B------:R-:W3:Y:S01]  /*11560*/  LDC R7, c[0x0][0x230] ;  /* 0x00008c00ff077b82 */ /* 0x000ee20000000800 */
[----:B------:R-:W-:-:S05]  /*11570*/  ISETP.GE.U32.AND P3, PT, R241, 0x7fffff0d, PT ;  /* 0x7fffff0df100780c */ /* 0x000fca0003f66070 */
[----:B------:R-:W-:Y:S01]  /*11580*/  LDGSTS.E [R238+0x20008], desc[UR10][R34.64], !P0 ;  /* 0x2000800022ee7fae */ /* 0x000fe2000c12184a */
[----:B-1----:R-:W-:Y:S01]  /*11590*/  IADD3 R241, R27, -0x96, RZ ;  /* 0xffffff6a1bf17810 */ /* 0x002fe20007ffe0ff */
[----:B------:R-:W1:Y:S02]  /*115a0*/  LDC R12, c[0x0][0x230] ;  /* 0x00008c00ff0c7b82 */ /* 0x000e640000000800 */
[----:B------:R2:W-:Y:S04]  /*115b0*/  LDGSTS.E [R238+0x24008], desc[UR10][R32.64], !P0 ;  /* 0x2400800020ee7fae */ /* 0x0005e8000c12184a */
[----:B------:R4:W-:Y:S01]  /*115c0*/  LDGSTS.E [R238+0x2000c], desc[UR10][R30.64], !P6 ;  /* 0x2000c0001eee7fae */ /* 0x0009e2000f12184a */
[----:B------:R-:W-:Y:S01]  /*115d0*/  IADD3 R6, R6, -0xb3, RZ ;  /* 0xffffff4d06067810 */ /* 0x000fe20007ffe0ff */
[----:B------:R-:W1:Y:S02]  /*115e0*/  LDC R13, c[0x0][0x230] ;  /* 0x00008c00ff0d7b82 */ /* 0x000e640000000800 */
[----:B------:R3:W-:Y:S01]  /*115f0*/  LDGSTS.E [R238+0x2400c], desc[UR10][R14.64], !P6 ;  /* 0x2400c0000eee7fae */ /* 0x0007e2000f12184a */
[----:B------:R-:W-:Y:S01]  /*11600*/  ISETP.GE.U32.AND P6, PT, R241, 0x7fffff2b, PT ;  /* 0x7fffff2bf100780c */ /* 0x000fe20003fc6070 */
[----:B------:R-:W-:-:S02]  /*11610*/  VIADD R241, R26, 0xffffff68 ;  /* 0xffffff681af17836 */ /* 0x000fc40000000000 */
[----:B--2---:R-:W-:-:S04]  /*11620*/  IMAD.WIDE R32, R2, 0x4, R156 ;  /* 0x0000000402207825 */ /* 0x004fc800078e029c */
[C---:B----4-:R-:W-:Y:S01]  /*11630*/  IMAD.WIDE R8, R2.reuse, 0x4, R8 ;  /* 0x0000000402087825 */ /* 0x050fe200078e0208 */
[----:B------:R2:W-:Y:S03]  /*11640*/  STL.64 [R1+0x4a8], R32 ;  /* 0x0004a82001007387 */ /* 0x0005e60000100a00 */
[C---:B------:R-:W-:Y:S01]  /*11650*/  IMAD.WIDE R30, R2.reuse, 0x4, R152 ;  /* 0x00000004021e7825 */ /* 0x040fe200078e0298 */
[----:B------:R4:W-:Y:S03]  /*11660*/  STL.64 [R1+0x4a0], R8 ;  /* 0x0004a00801007387 */ /* 0x0009e60000100a00 */
[----:B---3--:R-:W-:Y:S01]  /*11670*/  IMAD.WIDE R34, R2, 0x4, R172 ;  /* 0x0000000402227825 */ /* 0x008fe200078e02ac */
[----:B------:R-:W3:Y:S01]  /*11680*/  LDL.LU.64 R156, [R1+0x3a0] ;  /* 0x0003a000019c7983 */ /* 0x000ee20000300a00 */
[----:B------:R-:W-:Y:S01]  /*11690*/  ISETP.GE.U32.AND P4, PT, R6, 0x7fffff0e, PT ;  /* 0x7fffff0e0600780c */ /* 0x000fe20003f86070 */
[----:B------:R-:W3:Y:S01]  /*116a0*/  LDC R15, c[0x0][0x230] ;  /* 0x00008c00ff0f7b82 */ /* 0x000ee20000000800 */
[----:B------:R-:W-:Y:S01]  /*116b0*/  IMAD.WIDE R26, R2, 0x4, R148 ;  /* 0x00000004021a7825 */ /* 0x000fe200078e0294 */
[----:B------:R-:W3:Y:S04]  /*116c0*/  LDL.LU.64 R152, [R1+0x398] ;  /* 0x0003980001987983 */ /* 0x000ee80000300a00 */
[----:B------:R4:W-:Y:S01]  /*116d0*/  STL.64 [R1+0x498], R30 ;  /* 0x0004981e01007387 */ /* 0x0009e20000100a00 */
[----:B------:R-:W-:Y:S01]  /*116e0*/  VIADD R7, R7, 0xffffff6b ;  /* 0xffffff6b07077836 */ /* 0x000fe20000000000 */
[----:B------:R-:W4:Y:S02]  /*116f0*/  LDC R6, c[0x0][0x230] ;  /* 0x00008c00ff067b82 */ /* 0x000f240000000800 */
[----:B------:R2:W-:Y:S04]  /*11700*/  LDGSTS.E [R238+0x28000], desc[UR10][R32.64], !P1 ;  /* 0x2800000020ee7fae */ /* 0x0005e8000c92184a */
[----:B------:R4:W-:Y:S01]  /*11710*/  STL.64 [R1+0x490], R26 ;  /* 0x0004901a01007387 */ /* 0x0009e20000100a00 */
[----:B-1----:R-:W-:Y:S01]  /*11720*/  VIADD R12, R12, 0xffffff69 ;  /* 0xffffff690c0c7836 */ /* 0x002fe20000000000 */
[----:B------:R-:W1:Y:S02]  /*11730*/  LDC R14, c[0x0][0x230] ;  /* 0x00008c00ff0e7b82 */ /* 0x000e640000000800 */
[----:B------:R-:W3:Y:S04]  /*11740*/  LDL.LU.64 R148, [R1+0x390] ;  /* 0x0003900001947983 */ /* 0x000ee80000300a00 */
[----:B------:R-:W-:Y:S01]  /*11750*/  LDGSTS.E [R238+0x2c000], desc[UR10][R8.64], !P1 ;  /* 0x2c00000008ee7fae */ /* 0x000fe2000c92184a */
[----:B--2---:R-:W-:-:S03]  /*11760*/  IMAD.WIDE R32, R2, 0x4, R142 ;  /* 0x0000000402207825 */ /* 0x004fc600078e028e */
[----:B------:R2:W-:Y:S04]  /*11770*/  LDGSTS.E [R238+0x28004], desc[UR10][R30.64], !P2 ;  /* 0x280040001eee7fae */ /* 0x0005e8000d12184a */
[----:B------:R2:W-:Y:S04]  /*11780*/  LDGSTS.E [R238+0x2c004], desc[UR10][R26.64], !P2 ;  /* 0x2c0040001aee7fae */ /* 0x0005e8000d12184a */
[----:B----4-:R-:W4:Y:S01]  /*11790*/  LDL.LU.64 R8, [R1+0x388] ;  /* 0x0003880001087983 */ /* 0x010f220000300a00 */
[----:B--2---:R-:W-:-:S03]  /*117a0*/  IMAD.WIDE R30, R2, 0x4, R140 ;  /* 0x00000004021e7825 */ /* 0x004fc600078e028c */
[----:B------:R3:W-:Y:S01]  /*117b0*/  STL.64 [R1+0x488], R34 ;  /* 0x0004882201007387 */ /* 0x0007e20000100a00 */
[----:B------:R-:W-:-:S03]  /*117c0*/  IMAD.WIDE R26, R2, 0x4, R138 ;  /* 0x00000004021a7825 */ /* 0x000fc600078e028a */
[----:B------:R2:W-:Y:S04]  /*117d0*/  STL.64 [R1+0x480], R32 ;  /* 0x0004802001007387 */ /* 0x0005e80000100a00 */
[----:B------:R-:W4:Y:S04]  /*117e0*/  LDL.LU.64 R172, [R1+0x380] ;  /* 0x0003800001ac7983 */ /* 0x000f280000300a00 */
[----:B------:R-:W4:Y:S04]  /*117f0*/  LDL.LU.64 R142, [R1+0x378] ;  /* 0x00037800018e7983 */ /* 0x000f280000300a00 */
[----:B------:R1:W-:Y:S04]  /*11800*/  STL.64 [R1+0x478], R30 ;  /* 0x0004781e01007387 */ /* 0x0003e80000100a00 */
[----:B------:R4:W-:Y:S04]  /*11810*/  STL.64 [R1+0x470], R26 ;  /* 0x0004701a01007387 */ /* 0x0009e80000100a00 */
[----:B------:R-:W4:Y:S04]  /*11820*/  LDL.LU.64 R140, [R1+0x370] ;  /* 0x00037000018c7983 */ /* 0x000f280000300a00 */
[----:B------:R-:W4:Y:S01]  /*11830*/  LDL.LU.64 R138, [R1+0x368] ;  /* 0x00036800018a7983 */ /* 0x000f220000300a00 */
[----:B------:R-:W-:-:S02]  /*11840*/  ISETP.GE.U32.AND P0, PT, R7, 0x7fffff2c, PT ;  /* 0x7fffff2c0700780c */ /* 0x000fc40003f06070 */
[----:B------:R-:W-:Y:S01]  /*11850*/  ISETP.GE.U32.AND P1, PT, R12, 0x7fffff2a, PT ;  /* 0x7fffff2a0c00780c */ /* 0x000fe20003f26070 */
[----:B------:R3:W-:Y:S01]  /*11860*/  LDGSTS.E [R238+0x28008], desc[UR10][R34.64], !P4 ;  /* 0x2800800022ee7fae */ /* 0x0007e2000e12184a */
[----:B------:R-:W-:Y:S01]  /*11870*/  ISETP.GE.U32.AND P2, PT, R241, 0x7fffff29, PT ;  /* 0x7fffff29f100780c */ /* 0x000fe20003f46070 */
[----:B------:R-:W4:Y:S02]  /*11880*/  LDC R7, c[0x0][0x230] ;  /* 0x00008c00ff077b82 */ /* 0x000f240000000800 */
[----:B------:R2:W-:Y:S04]  /*11890*/  LDGSTS.E [R238+0x2c008], desc[UR10][R32.64], !P4 ;  /* 0x2c00800020ee7fae */ /* 0x0005e8000e12184a */
[----:B------:R1:W-:Y:S01]  /*118a0*/  LDGSTS.E [R238+0x2800c], desc[UR10][R30.64], !P3 ;  /* 0x2800c0001eee7fae */ /* 0x0003e2000d92184a */
[----:B------:R-:W-:Y:S01]  /*118b0*/  IADD3 R6, R6, -0xb5, RZ ;  /* 0xffffff4b06067810 */ /* 0x000fe20007ffe0ff */
[----:B------:R-:W4:Y:S02]  /*118c0*/  LDC R12, c[0x0][0x230] ;  /* 0x00008c00ff0c7b82 */ /* 0x000f240000000800 */
[----:B------:R4:W-:Y:S01]  /*118d0*/  LDGSTS.E [R238+0x2c00c], desc[UR10][R26.64], !P3 ;  /* 0x2c00c0001aee7fae */ /* 0x0009e2000d92184a */
[----:B---3--:R-:W-:-:S04]  /*118e0*/  IMAD.WIDE R34, R2, 0x4, R156 ;  /* 0x0000000402227825 */ /* 0x008fc800078e029c */
[C---:B--2---:R-:W-:Y:S01]  /*118f0*/  IMAD.WIDE R32, R2.reuse, 0x4, R152 ;  /* 0x0000000402207825 */ /* 0x044fe200078e0298 */
[----:B------:R2:W-:Y:S04]  /*11900*/  STL.64 [R1+0x568], R34 ;  /* 0x0005682201007387 */ /* 0x0005e80000100a00 */
[----:B------:R3:W-:Y:S04]  /*11910*/  STL.64 [R1+0x560], R32 ;  /* 0x0005602001007387 */ /* 0x0007e80000100a00 */
[----:B------:R2:W-:Y:S04]  /*11920*/  LDGSTS.E [R239+0x20000], desc[UR10][R34.64], !P0 ;  /* 0x2000000022ef7fae */ /* 0x0005e8000c12184a */
[----:B------:R3:W-:Y:S01]  /*11930*/  LDGSTS.E [R239+0x24000], desc[UR10][R32.64], !P0 ;  /* 0x2400000020ef7fae */ /* 0x0007e2000c12184a */
[----:B-1----:R-:W-:-:S05]  /*11940*/  IMAD.WIDE R30, R2, 0x4, R148 ;  /* 0x00000004021e7825 */ /* 0x002fca00078e0294 */
[----:B------:R1:W-:Y:S01]  /*11950*/  LDGSTS.E [R239+0x20004], desc[UR10][R30.64], !P6 ;  /* 0x200040001eef7fae */ /* 0x0003e2000f12184a */
[----:B----4-:R-:W-:-:S03]  /*11960*/  IMAD.WIDE R26, R2, 0x4, R8 ;  /* 0x00000004021a7825 */ /* 0x010fc600078e0208 */
[----:B------:R-:W4:Y:S04]  /*11970*/  LDL.LU.64 R8, [R1+0x360] ;  /* 0x0003600001087983 */ /* 0x000f280000300a00 */
[----:B------:R-:W4:Y:S04]  /*11980*/  LDL.LU.64 R156, [R1+0x358] ;  /* 0x00035800019c7983 */ /* 0x000f280000300a00 */
[----:B------:R1:W-:Y:S04]  /*11990*/  STL.64 [R1+0x558], R30 ;  /* 0x0005581e01007387 */ /* 0x0003e80000100a00 */
[----:B------:R1:W-:Y:S04]  /*119a0*/  STL.64 [R1+0x550], R26 ;  /* 0x0005501a01007387 */ /* 0x0003e80000100a00 */
[----:B------:R-:W4:Y:S01]  /*119b0*/  LDL.LU.64 R152, [R1+0x350] ;  /* 0x0003500001987983 */ /* 0x000f220000300a00 */
[----:B--2---:R-:W-:-:S03]  /*119c0*/  IMAD.WIDE R34, R2, 0x4, R172 ;  /* 0x0000000402227825 */ /* 0x004fc600078e02ac */
[----:B------:R-:W2:Y:S01]  /*119d0*/  LDL.LU.64 R148, [R1+0x348] ;  /* 0x0003480001947983 */ /* 0x000ea20000300a00 */
[----:B---3--:R-:W-:-:S03]  /*119e0*/  IMAD.WIDE R32, R2, 0x4, R142 ;  /* 0x0000000402207825 */ /* 0x008fc600078e028e */
[----:B------:R3:W-:Y:S01]  /*119f0*/  LDGSTS.E [R239+0x24004], desc[UR10][R26.64], !P6 ;  /* 0x240040001aef7fae */ /* 0x0007e2000f12184a */
[----:B-1----:R-:W-:-:S03]  /*11a00*/  IMAD.WIDE R30, R2, 0x4, R140 ;  /* 0x00000004021e7825 */ /* 0x002fc600078e028c */
[----:B------:R-:W-:Y:S04]  /*11a10*/  STL.64 [R1+0x548], R34 ;  /* 0x0005482201007387 */ /* 0x000fe80000100a00 */
[----:B------:R1:W-:Y:S01]  /*11a20*/  STL.64 [R1+0x540], R32 ;  /* 0x0005402001007387 */ /* 0x0003e20000100a00 */
[----:B---3--:R-:W-:-:S03]  /*11a30*/  IMAD.WIDE R26, R2, 0x4, R138 ;  /* 0x00000004021a7825 */ /* 0x008fc600078e028a */
[----:B------:R-:W3:Y:S04]  /*11a40*/  LDL.LU.64 R172, [R1+0x340] ;  /* 0x0003400001ac7983 */ /* 0x000ee80000300a00 */
[----:B------:R-:W3:Y:S04]  /*11a50*/  LDL.LU.64 R142, [R1+0x338] ;  /* 0x00033800018e7983 */ /* 0x000ee80000300a00 */
[----:B------:R1:W-:Y:S04]  /*11a60*/  STL.64 [R1+0x538], R30 ;  /* 0x0005381e01007387 */ /* 0x0003e80000100a00 */
[----:B------:R2:W-:Y:S04]  /*11a70*/  STL.64 [R1+0x530], R26 ;  /* 0x0005301a01007387 */ /* 0x0005e80000100a00 */
[----:B------:R-:W3:Y:S04]  /*11a80*/  LDL.LU.64 R140, [R1+0x330] ;  /* 0x00033000018c7983 */ /* 0x000ee80000300a00 */
[----:B------:R-:W3:Y:S01]  /*11a90*/  LDL.LU.64 R138, [R1+0x328] ;  /* 0x00032800018a7983 */ /* 0x000ee20000300a00 */
[----:B------:R-:W-:Y:S01]  /*11aa0*/  ISETP.GE.U32.AND P4, PT, R6, 0x7fffff0c, PT ;  /* 0x7fffff0c0600780c */ /* 0x000fe20003f86070 */
[----:B------:R-:W-:Y:S01]  /*11ab0*/  VIADD R241, R13, 0xffffff4a ;  /* 0xffffff4a0df17836 */ /* 0x000fe20000000000 */
[----:B------:R-:W3:Y:S01]  /*11ac0*/  LDC R6, c[0x0][0x230] ;  /* 0x00008c00ff067b82 */ /* 0x000ee20000000800 */
[----:B------:R-:W-:Y:S04]  /*11ad0*/  LDGSTS.E [R239+0x20008], desc[UR10][R34.64], !P1 ;  /* 0x2000800022ef7fae */ /* 0x000fe8000c92184a */
[----:B------:R1:W-:Y:S01]  /*11ae0*/  LDGSTS.E [R239+0x24008], desc[UR10][R32.64], !P1 ;  /* 0x2400800020ef7fae */ /* 0x0003e2000c92184a */
[----:B------:R-:W-:Y:S01]  /*11af0*/  ISETP.GE.U32.AND P3, PT, R241, 0x7fffff0b, PT ;  /* 0x7fffff0bf100780c */ /* 0x000fe20003f66070 */
[----:B------:R-:W-:Y:S01]  /*11b00*/  VIADD R7, R7, 0xffffff49 ;  /* 0xffffff4907077836 */ /* 0x000fe20000000000 */
[----:B------:R-:W3:Y:S01]  /*11b10*/  LDC R13, c[0x0][0x230] ;  /* 0x00008c00ff0d7b82 */ /* 0x000ee20000000800 */
[----:B------:R1:W-:Y:S04]  /*11b20*/  LDGSTS.E [R239+0x2000c], desc[UR10][R30.64], !P2 ;  /* 0x2000c0001eef7fae */ /* 0x0003e8000d12184a */
[----:B------:R2:W-:Y:S01]  /*11b30*/  LDGSTS.E [R239+0x2400c], desc[UR10][R26.64], !P2 ;  /* 0x2400c0001aef7fae */ /* 0x0005e2000d12184a */
[----:B----4-:R-:W-:-:S04]  /*11b40*/  IMAD.WIDE R8, R2, 0x4, R8 ;  /* 0x0000000402087825 */ /* 0x010fc800078e0208 */
[C---:B-1----:R-:W-:Y:S01]  /*11b50*/  IMAD.WIDE R32, R2.reuse, 0x4, R156 ;  /* 0x0000000402207825 */ /* 0x042fe200078e029c */
[----:B------:R1:W-:Y:S04]  /*11b60*/  STL.64 [R1+0x468], R8 ;  /* 0x0004680801007387 */ /* 0x0003e80000100a00 */
[----:B------:R4:W-:Y:S04]  /*11b70*/  STL.64 [R1+0x460], R32 ;  /* 0x0004602001007387 */ /* 0x0009e80000100a00 */
[----:B------:R-:W4:Y:S01]  /*11b80*/  LDL.LU.64 R156, [R1+0x320] ;  /* 0x00032000019c7983 */ /* 0x000f220000300a00 */
[----:B------:R-:W-:-:S03]  /*11b90*/  IMAD.WIDE R30, R2, 0x4, R152 ;  /* 0x00000004021e7825 */ /* 0x000fc600078e0298 */
[----:B------:R-:W-:Y:S01]  /*11ba0*/  LDGSTS.E [R239+0x28000], desc[UR10][R8.64], !P4 ;  /* 0x2800000008ef7fae */ /* 0x000fe2000e12184a */
[----:B--2---:R-:W-:-:S03]  /*11bb0*/  IMAD.WIDE R26, R2, 0x4, R148 ;  /* 0x00000004021a7825 */ /* 0x004fc600078e0294 */
[----:B------:R2:W-:Y:S04]  /*11bc0*/  STL.64 [R1+0x458], R30 ;  /* 0x0004581e01007387 */ /* 0x0005e80000100a00 */
[----:B------:R4:W-:Y:S04]  /*11bd0*/  LDGSTS.E [R239+0x2c000], desc[UR10][R32.64], !P4 ;  /* 0x2c00000020ef7fae */ /* 0x0009e8000e12184a */
[----:B-1----:R-:W2:Y:S04]  /*11be0*/  LDL.LU.64 R8, [R1+0x318] ;  /* 0x0003180001087983 */ /* 0x002ea80000300a00 */
[----:B------:R1:W-:Y:S04]  /*11bf0*/  STL.64 [R1+0x450], R26 ;  /* 0x0004501a01007387 */ /* 0x0003e80000100a00 */
[----:B------:R-:W2:Y:S01]  /*11c00*/  LDL.LU.64 R152, [R1+0x310] ;  /* 0x0003100001987983 */ /* 0x000ea20000300a00 */
[----:B---3--:R-:W-:-:S03]  /*11c10*/  IMAD.WIDE R34, R2, 0x4, R172 ;  /* 0x0000000402227825 */ /* 0x008fc600078e02ac */
[----:B------:R-:W3:Y:S01]  /*11c20*/  LDL.LU.64 R148, [R1+0x308] ;  /* 0x0003080001947983 */ /* 0x000ee20000300a00 */
[----:B----4-:R-:W-:-:S03]  /*11c30*/  IMAD.WIDE R32, R2, 0x4, R142 ;  /* 0x0000000402207825 */ /* 0x010fc600078e028e */
[----:B------:R2:W-:Y:S04]  /*11c40*/  LDGSTS.E [R239+0x28004], desc[UR10][R30.64], !P3 ;  /* 0x280040001eef7fae */ /* 0x0005e8000d92184a */
[----:B------:R1:W-:Y:S04]  /*11c50*/  LDGSTS.E [R239+0x2c004], desc[UR10][R26.64], !P3 ;  /* 0x2c0040001aef7fae */ /* 0x0003e8000d92184a */
[----:B------:R-:W-:Y:S01]  /*11c60*/  STL.64 [R1+0x448], R34 ;  /* 0x0004482201007387 */ /* 0x000fe20000100a00 */
[----:B--2---:R-:W-:-:S03]  /*11c70*/  IMAD.WIDE R30, R2, 0x4, R140 ;  /* 0x00000004021e7825 */ /* 0x004fc600078e028c */
[----:B------:R2:W-:Y:S01]  /*11c80*/  STL.64 [R1+0x440], R32 ;  /* 0x0004402001007387 */ /* 0x0005e20000100a00 */
[----:B-1----:R-:W-:-:S03]  /*11c90*/  IMAD.WIDE R26, R2, 0x4, R138 ;  /* 0x00000004021a7825 */ /* 0x002fc600078e028a */
[----:B------:R-:W4:Y:S04]  /*11ca0*/  LDL.LU.64 R172, [R1+0x300] ;  /* 0x0003000001ac7983 */ /* 0x000f280000300a00 */
[----:B------:R1:W-:Y:S04]  /*11cb0*/  STL.64 [R1+0x438], R30 ;  /* 0x0004381e01007387 */ /* 0x0003e80000100a00 */
[----:B------:R-:W4:Y:S04]  /*11cc0*/  LDL.LU.64 R142, [R1+0x2f8] ;  /* 0x0002f800018e7983 */ /* 0x000f280000300a00 */
[----:B------:R3:W-:Y:S04]  /*11cd0*/  STL.64 [R1+0x430], R26 ;  /* 0x0004301a01007387 */ /* 0x0007e80000100a00 */
[----:B------:R-:W4:Y:S04]  /*11ce0*/  LDL.LU.64 R140, [R1+0x2f0] ;  /* 0x0002f000018c7983 */ /* 0x000f280000300a00 */
[----:B------:R-:W4:Y:S01]  /*11cf0*/  LDL.LU.64 R138, [R1+0x2e8] ;  /* 0x0002e800018a7983 */ /* 0x000f220000300a00 */
[----:B------:R-:W-:-:S02]  /*11d00*/  ISETP.GE.U32.AND P0, PT, R7, 0x7fffff0a, PT ;  /* 0x7fffff0a0700780c */ /* 0x000fc40003f06070 */
[----:B------:R-:W-:Y:S01]  /*11d10*/  IADD3 R241, R15, -0xb8, RZ ;  /* 0xffffff480ff17810 */ /* 0x000fe20007ffe0ff */
[----:B------:R-:W-:Y:S01]  /*11d20*/  VIADD R12, R12, 0xffffff67 ;  /* 0xffffff670c0c7836 */ /* 0x000fe20000000000 */
[----:B------:R-:W-:Y:S01]  /*11d30*/  STL.64 [R1+0x1680], R238 ;  /* 0x001680ee01007387 */ /* 0x000fe20000100a00 */
[----:B------:R-:W4:Y:S01]  /*11d40*/  LDC R7, c[0x0][0x230] ;  /* 0x00008c00ff077b82 */ /* 0x000f220000000800 */
[----:B------:R-:W-:Y:S02]  /*11d50*/  ISETP.GE.U32.AND P6, PT, R241, 0x7fffff09, PT ;  /* 0x7fffff09f100780c */ /* 0x000fe40003fc6070 */
[----:B------:R-:W-:Y:S01]  /*11d60*/  ISETP.GE.U32.AND P1, PT, R12, 0x7fffff28, PT ;  /* 0x7fffff280c00780c */ /* 0x000fe20003f26070 */
[----:B------:R-:W-:-:S04]  /*11d70*/  VIADD R241, R14, 0xffffff66 ;  /* 0xffffff660ef17836 */ /* 0x000fc80000000000 */
[----:B------:R-:W-:Y:S01]  /*11d80*/  LDGSTS.E [R239+0x28008], desc[UR10][R34.64], !P0 ;  /* 0x2800800022ef7fae */ /* 0x000fe2000c12184a */
[----:B------:R-:W4:Y:S03]  /*11d90*/  LDC R15, c[0x0][0x230] ;  /* 0x00008c00ff0f7b82 */ /* 0x000f260000000800 */
[----:B------:R2:W-:Y:S01]  /*11da0*/  LDGSTS.E [R239+0x2c008], desc[UR10][R32.64], !P0 ;  /* 0x2c00800020ef7fae */ /* 0x0005e2000c12184a */
[----:B------:R-:W-:-:S03]  /*11db0*/  ISETP.GE.U32.AND P2, PT, R241, 0x7fffff27, PT ;  /* 0x7fffff27f100780c */ /* 0x000fc60003f46070 */
[----:B------:R1:W-:Y:S01]  /*11dc0*/  LDGSTS.E [R239+0x2800c], desc[UR10][R30.64], !P6 ;  /* 0x2800c0001eef7fae */ /* 0x0003e2000f12184a */
[----:B------:R-:W4:Y:S03]  /*11dd0*/  LDC R14, c[0x0][0x230] ;  /* 0x00008c00ff0e7b82 */ /* 0x000f260000000800 */
[----:B------:R3:W-:Y:S01]  /*11de0*/  LDGSTS.E [R239+0x2c00c], desc[UR10][R26.64], !P6 ;  /* 0x2c00c0001aef7fae */ /* 0x0007e2000f12184a */
[----:B------:R-:W-:Y:S01]  /*11df0*/  IMAD.WIDE R8, R2, 0x4, R8 ;  /* 0x0000000402087825 */ /* 0x000fe200078e0208 */
[----:B------:R-:W-:-:S03]  /*11e00*/  IADD3 R6, R6, -0x9b, RZ ;  /* 0xffffff6506067810 */ /* 0x000fc60007ffe0ff */
[----:B------:R-:W4:Y:S01]  /*11e10*/  LDC R12, c[0x0][0x230] ;  /* 0x00008c00ff0c7b82 */ /* 0x000f220000000800 */
[----:B--2---:R-:W-:-:S04]  /*11e20*/  IMAD.WIDE R32, R2, 0x4, R156 ;  /* 0x0000000402207825 */ /* 0x004fc800078e029c */
[C---:B-1----:R-:W-:Y:S01]  /*11e30*/  IMAD.WIDE R30, R2.reuse, 0x4, R152 ;  /* 0x00000004021e7825 */ /* 0x042fe200078e0298 */
[----:B------:R1:W-:Y:S03]  /*11e40*/  STL.64 [R1+0x528], R32 ;  /* 0x0005282001007387 */ /* 0x0003e60000100a00 */
[C---:B---3--:R-:W-:Y:S01]  /*11e50*/  IMAD.WIDE R26, R2.reuse, 0x4, R148 ;  /* 0x00000004021a7825 */ /* 0x048fe200078e0294 */
[----:B------:R2:W-:Y:S04]  /*11e60*/  STL.64 [R1+0x520], R8 ;  /* 0x0005200801007387 */ /* 0x0005e80000100a00 */
[----:B------:R-:W3:Y:S04]  /*11e70*/  LDL.LU.64 R156, [R1+0x2e0] ;  /* 0x0002e000019c7983 */ /* 0x000ee80000300a00 */
[----:B------:R-:W3:Y:S04]  /*11e80*/  LDL.LU.64 R152, [R1+0x2d8] ;  /* 0x0002d80001987983 */ /* 0x000ee80000300a00 */
[----:B------:R2:W-:Y:S04]  /*11e90*/  STL.64 [R1+0x518], R30 ;  /* 0x0005181e01007387 */ /* 0x0005e80000100a00 */
[----:B------:R1:W-:Y:S04]  /*11ea0*/  LDGSTS.E [R240+0x20000], desc[UR10][R32.64], !P1 ;  /* 0x2000000020f07fae */ /* 0x0003e8000c92184a */
[----:B------:R2:W-:Y:S04]  /*11eb0*/  STL.64 [R1+0x510], R26 ;  /* 0x0005101a01007387 */ /* 0x0005e80000100a00 */
[----:B------:R-:W3:Y:S04]  /*11ec0*/  LDL.LU.64 R148, [R1+0x2d0] ;  /* 0x0002d00001947983 */ /* 0x000ee80000300a00 */
[----:B------:R-:W-:Y:S01]  /*11ed0*/  LDGSTS.E [R240+0x24000], desc[UR10][R8.64], !P1 ;  /* 0x2400000008f07fae */ /* 0x000fe2000c92184a */
[----:B----4-:R-:W-:-:S03]  /*11ee0*/  IMAD.WIDE R34, R2, 0x4, R172 ;  /* 0x0000000402227825 */ /* 0x010fc600078e02ac */
[----:B------:R4:W-:Y:S01]  /*11ef0*/  LDGSTS.E [R240+0x20004], desc[UR10][R30.64], !P2 ;  /* 0x200040001ef07fae */ /* 0x0009e2000d12184a */
[----:B-1----:R-:W-:-:S03]  /*11f00*/  IMAD.WIDE R32, R2, 0x4, R142 ;  /* 0x0000000402207825 */ /* 0x002fc600078e028e */
[----:B------:R1:W-:Y:S04]  /*11f10*/  LDGSTS.E [R240+0x24004], desc[UR10][R26.64], !P2 ;  /* 0x240040001af07fae */ /* 0x0003e8000d12184a */
[----:B--2---:R-:W2:Y:S01]  /*11f20*/  LDL.LU.64 R8, [R1+0x2c8] ;  /* 0x0002c80001087983 */ /* 0x004ea20000300a00 */
[----:B----4-:R-:W-:-:S03]  /*11f30*/  IMAD.WIDE R30, R2, 0x4, R140 ;  /* 0x00000004021e7825 */ /* 0x010fc600078e028c */
[----:B------:R3:W-:Y:S04]  /*11f40*/  STL.64 [R1+0x508], R34 ;  /* 0x0005082201007387 */ /* 0x0007e80000100a00 */
[----:B------:R-:W4:Y:S04]  /*11f50*/  LDL.LU.64 R172, [R1+0x2c0] ;  /* 0x0002c00001ac7983 */ /* 0x000f280000300a00 */
[----:B------:R3:W-:Y:S01]  /*11f60*/  STL.64 [R1+0x500], R32 ;  /* 0x0005002001007387 */ /* 0x0007e20000100a00 */
[----:B-1----:R-:W-:-:S03]  /*11f70*/  IMAD.WIDE R26, R2, 0x4, R138 ;  /* 0x00000004021a7825 */ /* 0x002fc600078e028a */
[----:B------:R-:W4:Y:S04]  /*11f80*/  LDL.LU.64 R142, [R1+0x2b8] ;  /* 0x0002b800018e7983 */ /* 0x000f280000300a00 */
[----:B------:R1:W-:Y:S04]  /*11f90*/  STL.64 [R1+0x4f8], R30 ;  /* 0x0004f81e01007387 */ /* 0x0003e80000100a00 */
[----:B------:R-:W4:Y:S04]  /*11fa0*/  LDL.LU.64 R140, [R1+0x2b0] ;  /* 0x0002b000018c7983 */ /* 0x000f280000300a00 */
[----:B------:R-:W4:Y:S01]  /*11fb0*/  LDL.LU.64 R138, [R1+0x2a8] ;  /* 0x0002a800018a7983 */ /* 0x000f220000300a00 */
[----:B------:R-:W-:-:S02]  /*11fc0*/  VIADD R241, R13, 0xffffff64 ;  /* 0xffffff640df17836 */ /* 0x000fc40000000000 */
[----:B------:R-:W1:Y:S01]  /*11fd0*/  LDC R13, c[0x0][0x230] ;  /* 0x00008c00ff0d7b82 */ /* 0x000e620000000800 */
[----:B------:R-:W-:Y:S01]  /*11fe0*/  VIADD R7, R7, 0xffffff47 ;  /* 0xffffff4707077836 */ /* 0x000fe20000000000 */
[----:B------:R-:W-:Y:S02]  /*11ff0*/  ISETP.GE.U32.AND P4, PT, R6, 0x7fffff26, PT ;  /* 0x7fffff260600780c */ /* 0x000fe40003f86070 */
[----:B------:R-:W-:Y:S02]  /*12000*/  ISETP.GE.U32.AND P3, PT, R241, 0x7fffff25, PT ;  /* 0x7fffff25f100780c */ /* 0x000fe40003f66070 */
[----:B------:R-:W-:Y:S02]  /*12010*/  IADD3 R241, R15, -0xba, RZ ;  /* 0xffffff460ff17810 */ /* 0x000fe40007ffe0ff */
[----:B------:R-:W-:Y:S01]  /*12020*/  ISETP.GE.U32.AND P0, PT, R7, 0x7fffff08, PT ;  /* 0x7fffff080700780c */ /* 0x000fe20003f06070 */
[----:B------:R-:W1:Y:S01]  /*12030*/  LDC R15, c[0x0][0x230] ;  /* 0x00008c00ff0f7b82 */ /* 0x000e620000000800 */
[----:B------:R-:W-:Y:S01]  /*12040*/  ISETP.GE.U32.AND P6, PT, R241, 0x7fffff07, PT ;  /* 0x7fffff07f100780c */ /* 0x000fe20003fc6070 */
[----:B------:R-:W-:-:S04]  /*12050*/  VIADD R241, R14, 0xffffff44 ;  /* 0xffffff440ef17836 */ /* 0x000fc80000000000 */
[----:B------:R3:W-:Y:S02]  /*12060*/  LDGSTS.E [R240+0x20008], desc[UR10][R34.64], !P4 ;  /* 0x2000800022f07fae */ /* 0x0007e4000e12184a */
[----:B------:R-:W1:Y:S02]  /*12070*/  LDC R7, c[0x0][0x230] ;  /* 0x00008c00ff077b82 */ /* 0x000e640000000800 */
[----:B------:R3:W-:Y:S04]  /*12080*/  LDGSTS.E [R240+0x24008], desc[UR10][R32.64], !P4 ;  /* 0x2400800020f07fae */ /* 0x0007e8000e12184a */
[----:B------:R3:W-:Y:S02]  /*12090*/  LDGSTS.E [R240+0x2000c], desc[UR10][R30.64], !P3 ;  /* 0x2000c0001ef07fae */ /* 0x0007e4000d92184a */
[----:B------:R-:W4:Y:S02]  /*120a0*/  LDC R14, c[0x0][0x230] ;  /* 0x00008c00ff0e7b82 */ /* 0x000f240000000800 */
[----:B------:R2:W-:Y:S01]  /*120b0*/  STL.64 [R1+0x4f0], R26 ;  /* 0x0004f01a01007387 */ /* 0x0005e20000100a00 */
[----:B------:R-:W-:-:S03]  /*120c0*/  ISETP.GE.U32.AND P2, PT, R241, 0x7fffff05, PT ;  /* 0x7fffff05f100780c */ /* 0x000fc60003f46070 */
[----:B------:R2:W-:Y:S01]  /*120d0*/  LDGSTS.E [R240+0x2400c], desc[UR10][R26.64], !P3 ;  /* 0x2400c0001af07fae */ /* 0x0005e2000d92184a */
[----:B-1----:R-:W-:Y:S01]  /*120e0*/  VIADD R241, R13, 0xffffff62 ;  /* 0xffffff620df17836 */ /* 0x002fe20000000000 */
[----:B------:R-:W1:Y:S04]  /*120f0*/  LDC R6, c[0x0][0x230] ;  /* 0x00008c00ff067b82 */ /* 0x000e680000000800 */
[----:B------:R-:W-:Y:S02]  /*12100*/  ISETP.GE.U32.AND P3, PT, R241, 0x7fffff23, PT ;  /* 0x7fffff23f100780c */ /* 0x000fe40003f66070 */
[----:B------:R-:W-:Y:S01]  /*12110*/  IADD3 R241, R15, -0xa0, RZ ;  /* 0xffffff600ff17810 */ /* 0x000fe20007ffe0ff */
[----:B------:R-:W-:Y:S01]  /*12120*/  VIADD R7, R7, 0xffffff61 ;  /* 0xffffff6107077836 */ /* 0x000fe20000000000 */
[----:B------:R-:W1:Y:S01]  /*12130*/  LDC R13, c[0x0][0x230] ;  /* 0x00008c00ff0d7b82 */ /* 0x000e620000000800 */
[----:B---3--:R-:W-:-:S04]  /*12140*/  IMAD.WIDE R34, R2, 0x4, R156 ;  /* 0x0000000402227825 */ /* 0x008fc800078e029c */
[C---:B------:R-:W-:Y:S01]  /*12150*/  IMAD.WIDE R32, R2.reuse, 0x4, R152 ;  /* 0x0000000402207825 */ /* 0x040fe200078e0298 */
[----:B------:R-:W-:Y:S04]  /*12160*/  STL.64 [R1+0x428], R34 ;  /* 0x0004282201007387 */ /* 0x000fe80000100a00 */
[----:B------:R4:W-:Y:S04]  /*12170*/  STL.64 [R1+0x420], R32 ;  /* 0x0004202001007387 */ /* 0x0009e80000100a00 */
[----:B------:R-:W3:Y:S04]  /*12180*/  LDL.LU.64 R156, [R1+0x2a0] ;  /* 0x0002a000019c7983 */ /* 0x000ee80000300a00 */
[----:B------:R-:W-:Y:S01]  /*12190*/  LDGSTS.E [R240+0x28000], desc[UR10][R34.64], !P0 ;  /* 0x2800000022f07fae */ /* 0x000fe2000c12184a */
[----:B------:R-:W-:-:S03]  /*121a0*/  IMAD.WIDE R30, R2, 0x4, R148 ;  /* 0x00000004021e7825 */ /* 0x000fc600078e0294 */
[----:B------:R4:W-:Y:S01]  /*121b0*/  LDGSTS.E [R240+0x2c000], desc[UR10][R32.64], !P0 ;  /* 0x2c00000020f07fae */ /* 0x0009e2000c12184a */
[----:B------:R-:W-:-:S03]  /*121c0*/  ISETP.GE.U32.AND P0, PT, R7, 0x7fffff22, PT ;  /* 0x7fffff220700780c */ /* 0x000fc60003f06070 */
[----:B------:R1:W-:Y:S01]  /*121d0*/  LDGSTS.E [R240+0x28004], desc[UR10][R30.64], !P6 ;  /* 0x280040001ef07fae */ /* 0x0003e2000f12184a */
[----:B--2---:R-:W-:-:S03]  /*121e0*/  IMAD.WIDE R26, R2, 0x4, R8 ;  /* 0x00000004021a7825 */ /* 0x004fc600078e0208 */
[----:B------:R-:W2:Y:S04]  /*121f0*/  LDL.LU.64 R8, [R1+0x298] ;  /* 0x0002980001087983 */ /* 0x000ea80000300a00 */
[----:B------:R1:W-:Y:S04]  /*12200*/  STL.64 [R1+0x418], R30 ;  /* 0x0004181e01007387 */ /* 0x0003e80000100a00 */
[----:B------:R1:W-:Y:S04]  /*12210*/  STL.64 [R1+0x410], R26 ;  /* 0x0004101a01007387 */ /* 0x0003e80000100a00 */
[----:B------:R-:W2:Y:S01]  /*12220*/  LDL.LU.64 R152, [R1+0x290] ;  /* 0x0002900001987983 */ /* 0x000ea20000300a00 */
[----:B----4-:R-:W-:-:S03]  /*12230*/  IMAD.WIDE R32, R2, 0x4, R172 ;  /* 0x0000000402207825 */ /* 0x010fc600078e02ac */
[----:B------:R-:W4:Y:S01]  /*12240*/  LDL.LU.64 R148, [R1+0x288] ;  /* 0x0002880001947983 */ /* 0x000f220000300a00 */
[----:B-1----:R-:W-:-:S03]  /*12250*/  IMAD.WIDE R30, R2, 0x4, R142 ;  /* 0x00000004021e7825 */ /* 0x002fc600078e028e */
[----:B------:R1:W-:Y:S01]  /*12260*/  LDGSTS.E [R240+0x2c004], desc[UR10][R26.64], !P6 ;  /* 0x2c0040001af07fae */ /* 0x0003e2000f12184a */
[----:B------:R-:W-:Y:S01]  /*12270*/  ISETP.GE.U32.AND P6, PT, R241, 0x7fffff21, PT ;  /* 0x7fffff21f100780c */ /* 0x000fe20003fc6070 */
[----:B------:R-:W-:Y:S02]  /*12280*/  VIADD R241, R14, 0xffffff42 ;  /* 0xffffff420ef17836 */ /* 0x000fe40000000000 */
[----:B------:R-:W4:Y:S01]  /*12290*/  LDL R7, [R1+0xc5c] ;  /* 0x000c5c0001077983 */ /* 0x000f220000100800 */
[----:B------:R-:W-:-:S03]  /*122a0*/  IMAD.WIDE R14, R2, 0x4, R138 ;  /* 0x00000004020e7825 */ /* 0x000fc600078e028a */
[----:B------:R-:W-:Y:S01]  /*122b0*/  STL.64 [R1+0x408], R32 ;  /* 0x0004082001007387 */ /* 0x000fe20000100a00 */
[----:B-1----:R-:W-:-:S03]  /*122c0*/  IMAD.WIDE R26, R2, 0x4, R140 ;  /* 0x00000004021a7825 */ /* 0x002fc600078e028c */
[----:B------:R-:W-:Y:S04]  /*122d0*/  STL.64 [R1+0x400], R30 ;  /* 0x0004001e01007387 */ /* 0x000fe80000100a00 */
[----:B------:R-:W-:Y:S04]  /*122e0*/  STL.64 [R1+0x3f8], R26 ;  /* 0x0003f81a01007387 */ /* 0x000fe80000100a00 */
[----:B------:R-:W4:Y:S04]  /*122f0*/  LDL.LU.64 R142, [R1+0x280] ;  /* 0x00028000018e7983 */ /* 0x000f280000300a00 */
[----:B------:R1:W-:Y:S04]  /*12300*/  STL.64 [R1+0x3f0], R14 ;  /* 0x0003f00e01007387 */ /* 0x0003e80000100a00 */
[----:B------:R-:W4:Y:S04]  /*12310*/  LDL.LU.64 R176, [R1+0x278] ;  /* 0x0002780001b07983 */ /* 0x000f280000300a00 */
[----:B------:R-:W4:Y:S04]  /*12320*/  LDL.LU.64 R140, [R1+0x270] ;  /* 0x00027000018c7983 */ /* 0x000f280000300a00 */
[----:B------:R-:W4:Y:S01]  /*12330*/  LDL.LU.64 R138, [R1+0x268] ;  /* 0x00026800018a7983 */ /* 0x000f220000300a00 */
[----:B------:R-:W-:-:S05]  /*12340*/  VIADD R12, R12, 0xffffff45 ;  /* 0xffffff450c0c7836 */ /* 0x000fca0000000000 */
[----:B------:R-:W-:Y:S02]  /*12350*/  ISETP.GE.U32.AND P1, PT, R12, 0x7fffff06, PT ;  /* 0x7fffff060c00780c */ /* 0x000fe40003f26070 */
[----:B------:R-:W-:Y:S01]  /*12360*/  IADD3 R6, R6, -0x9d, RZ ;  /* 0xffffff6306067810 */ /* 0x000fe20007ffe0ff */
[----:B------:R-:W1:Y:S03]  /*12370*/  LDC R12, c[0x0][0x230] ;  /* 0x00008c00ff0c7b82 */ /* 0x000e660000000800 */
[----:B------:R-:W-:-:S05]  /*12380*/  ISETP.GE.U32.AND P4, PT, R6, 0x7fffff24, PT ;  /* 0x7fffff240600780c */ /* 0x000fca0003f86070 */
[----:B------:R-:W4:Y:S02]  /*12390*/  LDC R6, c[0x0][0x230] ;  /* 0x00008c00ff067b82 */ /* 0x000f240000000800 */
[----:B------:R-:W-:Y:S04]  /*123a0*/  LDGSTS.E [R240+0x28008], desc[UR10][R32.64], !P1 ;  /* 0x2800800020f07fae */ /* 0x000fe8000c92184a */
[----:B------:R-:W-:Y:S04]  /*123b0*/  LDGSTS.E [R240+0x2c008], desc[UR10][R30.64], !P1 ;  /* 0x2c0080001ef07fae */ /* 0x000fe8000c92184a */
[----:B------:R-:W-:Y:S04]  /*123c0*/  LDGSTS.E [R240+0x2800c], desc[UR10][R26.64], !P2 ;  /* 0x2800c0001af07fae */ /* 0x000fe8000d12184a */
[----:B------:R1:W-:Y:S01]  /*123d0*/  LDGSTS.E [R240+0x2c00c], desc[UR10][R14.64], !P2 ;  /* 0x2c00c0000ef07fae */ /* 0x0003e2000d12184a */
[----:B------:R-:W-:-:S02]  /*123e0*/  ISETP.GE.U32.AND P2, PT, R241, 0x7fffff03, PT ;  /* 0x7fffff03f100780c */ /* 0x000fc40003f46070 */
[----:B------:R-:W-:Y:S01]  /*123f0*/  IADD3 R241, R13, -0xbf, RZ ;  /* 0xffffff410df17810 */ /* 0x000fe20007ffe0ff */
[----:B---3--:R-:W-:Y:S01]  /*12400*/  IMAD.WIDE R34, R2, 0x4, R156 ;  /* 0x0000000402227825 */ /* 0x008fe200078e029c */
[----:B-1----:R-:W1:Y:S04]  /*12410*/  LDC R15, c[0x0][0x230] ;  /* 0x00008c00ff0f7b82 */ /* 0x002e680000000800 */
[----:B------:R3:W-:Y:S04]  /*12420*/  STL.64 [R1+0x4e8], R34 ;  /* 0x0004e82201007387 */ /* 0x0007e80000100a00 */
[----:B------:R3:W-:Y:S01]  /*12430*/  LDGSTS.E [R10+0x20000], desc[UR10][R34.64], !P4 ;  /* 0x20000000220a7fae */ /* 0x0007e2000e12184a */
[----:B------:R-:W1:Y:S01]  /*12440*/  LDC R14, c[0x0][0x230] ;  /* 0x00008c00ff0e7b82 */ /* 0x000e620000000800 */
[----:B------:R-:W-:-:S07]  /*12450*/  VIADD R12, R12, 0xffffff43 ;  /* 0xffffff430c0c7836 */ /* 0x000fce0000000000 */
[----:B------:R-:W1:Y:S01]  /*12460*/  LDC R13, c[0x0][0x230] ;  /* 0x00008c00ff0d7b82 */ /* 0x000e620000000800 */
[----:B--2---:R-:W-:-:S05]  /*12470*/  IMAD.WIDE R32, R2, 0x4, R8 ;  /* 0x0000000402207825 */ /* 0x004fca00078e0208 */
[----:B------:R2:W-:Y:S04]  /*12480*/  STL.64 [R1+0x4e0], R32 ;  /* 0x0004e02001007387 */ /* 0x0005e80000100a00 */
[----:B------:R2:W-:Y:S01]  /*12490*/  LDGSTS.E [R10+0x24000], desc[UR10][R32.64], !P4 ;  /* 0x24000000200a7fae */ /* 0x0005e2000e12184a */
[----:B------:R-:W-:-:S04]  /*124a0*/  IMAD.WIDE R30, R2, 0x4, R152 ;  /* 0x00000004021e7825 */ /* 0x000fc800078e0298 */
[C---:B----4-:R-:W-:Y:S01]  /*124b0*/  IMAD.WIDE R26, R2.reuse, 0x4, R148 ;  /* 0x00000004021a7825 */ /* 0x050fe200078e0294 */
[----:B------:R-:W-:Y:S04]  /*124c0*/  STL.64 [R1+0x4d8], R30 ;  /* 0x0004d81e01007387 */ /* 0x000fe80000100a00 */
[----:B------:R-:W4:Y:S04]  /*124d0*/  LDL.LU.64 R172, [R1+0x260] ;  /* 0x0002600001ac7983 */ /* 0x000f280000300a00 */
[----:B------:R1:W-:Y:S04]  /*124e0*/  STL.64 [R1+0x4d0], R26 ;  /* 0x0004d01a01007387 */ /* 0x0003e80000100a00 */
[----:B------:R-:W4:Y:S04]  /*124f0*/  LDL.LU.64 R156, [R1+0x258] ;  /* 0x00025800019c7983 */ /* 0x000f280000300a00 */
[----:B------:R-:W4:Y:S04]  /*12500*/  LDL.LU.64 R152, [R1+0x250] ;  /* 0x0002500001987983 */ /* 0x000f280000300a00 */
[----:B------:R-:W4:Y:S01]  /*12510*/  LDL.LU.64 R148, [R1+0x248] ;  /* 0x0002480001947983 */ /* 0x000f220000300a00 */
[----:B---3--:R-:W-:-:S03]  /*12520*/  IMAD.WIDE R34, R2, 0x4, R142 ;  /* 0x0000000402227825 */ /* 0x008fc600078e028e */
[----:B------:R-:W-:Y:S04]  /*12530*/  LDGSTS.E [R10+0x20004], desc[UR10][R30.64], !P3 ;  /* 0x200040001e0a7fae */ /* 0x000fe8000d92184a */
[----:B------:R-:W3:Y:S01]  /*12540*/  LDL.LU.64 R142, [R1+0x240] ;  /* 0x00024000018e7983 */ /* 0x000ee20000300a00 */
[----:B--2---:R-:W-:-:S03]  /*12550*/  IMAD.WIDE R32, R2, 0x4, R176 ;  /* 0x0000000402207825 */ /* 0x004fc600078e02b0 */
[----:B------:R1:W-:Y:S04]  /*12560*/  LDGSTS.E [R10+0x24004], desc[UR10][R26.64], !P3 ;  /* 0x240040001a0a7fae */ /* 0x0003e8000d92184a */
[----:B------:R-:W-:Y:S04]  /*12570*/  STL.64 [R1+0x4c8], R34 ;  /* 0x0004c82201007387 */ /* 0x000fe80000100a00 */
[----:B------:R-:W-:Y:S01]  /*12580*/  STL.64 [R1+0x4c0], R32 ;  /* 0x0004c02001007387 */ /* 0x000fe20000100a00 */
[----:B-1----:R-:W-:-:S04]  /*12590*/  IMAD.WIDE R26, R2, 0x4, R138 ;  /* 0x00000004021a7825 */ /* 0x002fc800078e028a */
[----:B------:R-:W-:Y:S01]  /*125a0*/  VIADD R8, R6, 0xffffff40 ;  /* 0xffffff4006087836 */ /* 0x000fe20000000000 */
[----:B------:R-:W2:Y:S01]  /*125b0*/  LDL.LU.64 R138, [R1+0x238] ;  /* 0x00023800018a7983 */ /* 0x000ea20000300a00 */
[----:B------:R-:W-:Y:S01]  /*125c0*/  ISETP.GE.U32.AND P3, PT, R241, 0x7fffff02, PT ;  /* 0x7fffff02f100780c */ /* 0x000fe20003f66070 */
[----:B------:R-:W-:Y:S01]  /*125d0*/  IMAD.WIDE R30, R2, 0x4, R140 ;  /* 0x00000004021e7825 */ /* 0x000fe200078e028c */
[----:B------:R-:W-:Y:S01]  /*125e0*/  ISETP.GE.U32.AND P1, PT, R12, 0x7fffff04, PT ;  /* 0x7fffff040c00780c */ /* 0x000fe20003f26070 */
[----:B------:R-:W-:Y:S01]  /*125f0*/  LDGSTS.E [R10+0x20008], desc[UR10][R34.64], !P0 ;  /* 0x20008000220a7fae */ /* 0x000fe2000c12184a */
[----:B------:R-:W-:Y:S01]  /*12600*/  ISETP.GE.AND P4, PT, R252, R8, PT ;  /* 0x00000008fc00720c */ /* 0x000fe20003f86270 */
[----:B------:R-:W1:Y:S02]  /*12610*/  LDC R12, c[0x0][0x230] ;  /* 0x00008c00ff0c7b82 */ /* 0x000e640000000800 */
[----:B------:R1:W-:Y:S01]  /*12620*/  STL.64 [R1+0x4b8], R30 ;  /* 0x0004b81e01007387 */ /* 0x0003e20000100a00 */
[----:B------:R-:W-:-:S02]  /*12630*/  SEL R241, RZ, 0x4, P4 ;  /* 0x00000004fff17807 */ /* 0x000fc40002000000 */
[----:B------:R-:W-:Y:S01]  /*12640*/  ISETP.GT.AND P4, PT, R7, 0xff, PT ;  /* 0x000000ff0700780c */ /* 0x000fe20003f84270 */
[----:B------:R4:W-:Y:S02]  /*12650*/  STL.64 [R1+0x4b0], R26 ;  /* 0x0004b01a01007387 */ /* 0x0009e40000100a00 */
[----:B------:R-:W2:Y:S01]  /*12660*/  LDC R6, c[0x0][0x230] ;  /* 0x00008c00ff067b82 */ /* 0x000ea20000000800 */
[----:B------:R-:W-:Y:S01]  /*12670*/  SEL R241, R241, RZ, P4 ;  /* 0x000000fff1f17207 */ /* 0x000fe20002000000 */
[----:B------:R-:W2:Y:S01]  /*12680*/  LDL.LU.64 R140, [R1+0x230] ;  /* 0x00023000018c7983 */ /* 0x000ea20000300a00 */
[----:B------:R-:W-:-:S03]  /*12690*/  ISETP.GE.U32.AND P4, PT, R8, 0x7fffff01, PT ;  /* 0x7fffff010800780c */ /* 0x000fc60003f86070 */
[----:B------:R-:W2:Y:S04]  /*126a0*/  LDL.LU.64 R8, [R1+0x228] ;  /* 0x0002280001087983 */ /* 0x000ea80000300a00 */
[----:B------:R-:W-:Y:S01]  /*126b0*/  LDGSTS.E [R10+0x24008], desc[UR10][R32.64], !P0 ;  /* 0x24008000200a7fae */ /* 0x000fe2000c12184a */
[----:B------:R-:W-:Y:S01]  /*126c0*/  ISETP.NE.U32.AND P0, PT, R241, RZ, PT ;  /* 0x000000fff100720c */ /* 0x000fe20003f05070 */
[----:B------:R-:W-:Y:S02]  /*126d0*/  VIADD R241, R14, 0xffffff3d ;  /* 0xffffff3d0ef17836 */ /* 0x000fe40000000000 */
[----:B------:R1:W-:Y:S04]  /*126e0*/  LDGSTS.E [R10+0x2000c], desc[UR10][R30.64], !P6 ;  /* 0x2000c0001e0a7fae */ /* 0x0003e8000f12184a */
[----:B------:R4:W-:Y:S01]  /*126f0*/  LDGSTS.E [R10+0x2400c], desc[UR10][R26.64], !P6 ;  /* 0x2400c0001a0a7fae */ /* 0x0009e2000f12184a */
[----:B-1----:R-:W-:Y:S01]  /*12700*/  IADD3 R30, R15, -0xc2, RZ ;  /* 0xffffff3e0f1e7810 */ /* 0x002fe20007ffe0ff */
[----:B----4-:R-:W-:-:S04]  /*12710*/  IMAD.WIDE R34, R2, 0x4, R172 ;  /* 0x0000000402227825 */ /* 0x010fc800078e02ac */
[C---:B------:R-:W-:Y:S01]  /*12720*/  IMAD.WIDE R32, R2.reuse, 0x4, R156 ;  /* 0x0000000402207825 */ /* 0x040fe200078e029c */
[----:B------:R-:W-:Y:S03]  /*12730*/  STL.64 [R1+0x3e8], R34 ;  /* 0x0003e82201007387 */ /* 0x000fe60000100a00 */
[C---:B------:R-:W-:Y:S01]  /*12740*/  IMAD.WIDE R26, R2.reuse, 0x4, R152 ;  /* 0x00000004021a7825 */ /* 0x040fe200078e0298 */
[----:B------:R-:W-:Y:S03]  /*12750*/  STL.64 [R1+0x3e0], R32 ;  /* 0x0003e02001007387 */ /* 0x000fe60000100a00 */
[----:B------:R-:W-:Y:S01]  /*12760*/  IMAD.WIDE R14, R2, 0x4, R148 ;  /* 0x00000004020e7825 */ /* 0x000fe200078e0294 */
[----:B------:R-:W-:Y:S04]  /*12770*/  LDGSTS.E [R10+0x28000], desc[UR10][R34.64], !P1 ;  /* 0x28000000220a7fae */ /* 0x000fe8000c92184a */
[----:B------:R-:W-:Y:S01]  /*12780*/  LDGSTS.E [R10+0x2c000], desc[UR10][R32.64], !P1 ;  /* 0x2c000000200a7fae */ /* 0x000fe2000c92184a */
[----:B------:R-:W-:-:S03]  /*12790*/  ISETP.GE.U32.AND P1, PT, R30, 0x7ffffeff, PT ;  /* 0x7ffffeff1e00780c */ /* 0x000fc60003f26070 */
[----:B------:R2:W-:Y:S01]  /*127a0*/  STL.64 [R1+0x3d8], R26 ;  /* 0x0003d81a01007387 */ /* 0x0005e20000100a00 */
[----:B---3--:R-:W-:-:S03]  /*127b0*/  IMAD.WIDE R30, R2, 0x4, R142 ;  /* 0x00000004021e7825 */ /* 0x008fc600078e028e */
[----:B------:R1:W-:Y:S04]  /*127c0*/  STL.64 [R1+0x3d0], R14 ;  /* 0x0003d00e01007387 */ /* 0x0003e80000100a00 */
[----:B------:R-:W3:Y:S04]  /*127d0*/  LDL.LU.64 R172, [R1+0x220] ;  /* 0x0002200001ac7983 */ /* 0x000ee80000300a00 */
[----:B------:R-:W4:Y:S04]  /*127e0*/  LDL.LU.64 R176, [R1+0x218] ;  /* 0x0002180001b07983 */ /* 0x000f280000300a00 */
[----:B------:R-:W4:Y:S04]  /*127f0*/  LDL.LU.64 R156, [R1+0x210] ;  /* 0x00021000019c7983 */ /* 0x000f280000300a00 */
[----:B------:R2:W-:Y:S04]  /*12800*/  LDGSTS.E [R10+0x28004], desc[UR10][R26.64], !P2 ;  /* 0x280040001a0a7fae */ /* 0x0005e8000d12184a */
[----:B------:R-:W4:Y:S04]  /*12810*/  LDL.LU.64 R152, [R1+0x208] ;  /* 0x0002080001987983 */ /* 0x000f280000300a00 */
[----:B------:R-:W-:Y:S01]  /*12820*/  STL.64 [R1+0x260], R30 ;  /* 0x0002601e01007387 */ /* 0x000fe20000100a00 */
[----:B--2---:R-:W-:-:S03]  /*12830*/  IMAD.WIDE R26, R2, 0x4, R138 ;  /* 0x00000004021a7825 */ /* 0x004fc600078e028a */
[----:B------:R1:W-:Y:S04]  /*12840*/  LDGSTS.E [R10+0x2c004], desc[UR10][R14.64], !P2 ;  /* 0x2c0040000e0a7fae */ /* 0x0003e8000d12184a */
[----:B------:R-:W2:Y:S04]  /*12850*/  LDL.LU.64 R138, [R1+0x200] ;  /* 0x00020000018a7983 */ /* 0x000ea80000300a00 */
[----:B------:R-:W-:Y:S01]  /*12860*/  STL.64 [R1+0x2c0], R26 ;  /* 0x0002c01a01007387 */ /* 0x000fe20000100a00 */
[----:B------:R-:W-:-:S03]  /*12870*/  IMAD.WIDE R8, R2, 0x4, R8 ;  /* 0x0000000402087825 */ /* 0x000fc600078e0208 */
[----:B------:R-:W4:Y:S01]  /*12880*/  LDL.LU.64 R148, [R1+0x1f8] ;  /* 0x0001f80001947983 */ /* 0x000f220000300a00 */
[----:B-1----:R-:W-:-:S03]  /*12890*/  IMAD.WIDE R14, R2, 0x4, R140 ;  /* 0x00000004020e7825 */ /* 0x002fc600078e028c */
[----:B------:R-:W-:Y:S04]  /*128a0*/  STL.64 [R1+0x1688], R2 ;  /* 0x0016880201007387 */ /* 0x000fe80000100a00 */
[----:B------:R-:W-:Y:S04]  /*128b0*/  STL.64 [R1+0x2e0], R14 ;  /* 0x0002e00e01007387 */ /* 0x000fe80000100a00 */
[----:B------:R1:W-:Y:S04]  /*128c0*/  STL.64 [R1+0x2f8], R8 ;  /* 0x0002f80801007387 */ /* 0x0003e80000100a00 */
[----:B------:R-:W4:Y:S04]  /*128d0*/  LDL.LU.64 R142, [R1+0x1f0] ;  /* 0x0001f000018e7983 */ /* 0x000f280000300a00 */
[----:B------:R-:W-:Y:S04]  /*128e0*/  STL.64 [R1+0x1690], R10 ;  /* 0x0016900a01007387 */ /* 0x000fe80000100a00 */
[----:B------:R-:W4:Y:S04]  /*128f0*/  LDL.LU.64 R94, [R1+0x1e8] ;  /* 0x0001e800015e7983 */ /* 0x000f280000300a00 */
[----:B------:R-:W4:Y:S04]  /*12900*/  LDL.LU.64 R96, [R1+0x1e0] ;  /* 0x0001e00001607983 */ /* 0x000f280000300a00 */
[----:B------:R-:W4:Y:S01]  /*12910*/  LDL.LU.64 R140, [R1+0x1d8] ;  /* 0x0001d800018c7983 */ /* 0x000f220000300a00 */
[----:B------:R-:W-:-:S02]  /*12920*/  VIADD R12, R12, 0xffffff3f ;  /* 0xffffff3f0c0c7836 */ /* 0x000fc40000000000 */
[----:B------:R-:W-:Y:S01]  /*12930*/  VIADD R6, R6, 0xffffff3c ;  /* 0xffffff3c06067836 */ /* 0x000fe20000000000 */
[----:B------:R4:W-:Y:S02]  /*12940*/  LDGSTS.E [R10+0x28008], desc[UR10][R30.64], !P3 ;  /* 0x280080001e0a7fae */ /* 0x0009e4000d92184a */
[----:B------:R-:W-:Y:S02]  /*12950*/  ISETP.GE.U32.AND P6, PT, R12, 0x7fffff00, PT ;  /* 0x7fffff000c00780c */ /* 0x000fe40003fc6070 */
[----:B------:R-:W1:Y:S01]  /*12960*/  LDC R12, c[0x0][0x230] ;  /* 0x00008c00ff0c7b82 */ /* 0x000e620000000800 */
[----:B------:R-:W-:Y:S01]  /*12970*/  LDGSTS.E [R10+0x2c008], desc[UR10][R26.64], !P3 ;  /* 0x2c0080001a0a7fae */ /* 0x000fe2000d92184a */
[----:B------:R-:W-:Y:S02]  /*12980*/  ISETP.GE.U32.AND P3, PT, R6, 0x7ffffefd, PT ;  /* 0x7ffffefd0600780c */ /* 0x000fe40003f66070 */
[----:B------:R-:W-:Y:S01]  /*12990*/  ISETP.GE.U32.AND P2, PT, R241, 0x7ffffefe, PT ;  /* 0x7ffffefef100780c */ /* 0x000fe20003f46070 */
[----:B------:R-:W-:Y:S03]  /*129a0*/  LDGSTS.E [R10+0x2800c], desc[UR10][R14.64], !P4 ;  /* 0x2800c0000e0a7fae */ /* 0x000fe6000e12184a */
[----:B------:R-:W1:Y:S01]  /*129b0*/  LDC R6, c[0x0][0x230] ;  /* 0x00008c00ff067b82 */ /* 0x000e620000000800 */
[----:B------:R-:W-:Y:S01]  /*129c0*/  IADD3 R241, R13, -0xe1, RZ ;  /* 0xffffff1f0df17810 */ /* 0x000fe20007ffe0ff */
[----:B------:R4:W-:Y:S03]  /*129d0*/  LDGSTS.E [R10+0x2c00c], desc[UR10][R8.64], !P4 ;  /* 0x2c00c000080a7fae */ /* 0x0009e6000e12184a */
[----:B------:R-:W-:Y:S01]  /*129e0*/  ISETP.GE.U32.AND P4, PT, R241, 0x7ffffee0, PT ;  /* 0x7ffffee0f100780c */ /* 0x000fe20003f86070 */
[----:B------:R-:W-:Y:S01]  /*129f0*/  IMAD.WIDE R250, R4, 0x4, R250 ;  /* 0x0000000404fa7825 */ /* 0x000fe200078e02fa */
[----:B------:R-:W0:Y:S04]  /*12a00*/  LDGDEPBAR ;  /* 0x00000000000079af */ /* 0x000e280000000000 */
[----:B-1----:R-:W4:Y:S01]  /*12a10*/  LDL.LU.64 R8, [R1+0x1d0] ;  /* 0x0001d00001087983 */ /* 0x002f220000300a00 */
[----:B------:R-:W-:-:S03]  /*12a20*/  VIADD R241, R12, 0xffffff1e ;  /* 0xffffff1e0cf17836 */ /* 0x000fc60000000000 */
[----:B------:R-:W-:Y:S04]  /*12a30*/  STL.64 [R1+0x1698], R6 ;  /* 0x0016980601007387 */ /* 0x000fe80000100a00 */
[----:B------:R-:W-:Y:S01]  /*12a40*/  STL.64 [R1+0x16a0], R240 ;  /* 0x0016a0f001007387 */ /* 0x000fe20000100a00 */
[----:B---3--:R-:W-:-:S03]  /*12a50*/  IMAD.WIDE R2, R4, 0x4, R172 ;  /* 0x0000000404027825 */ /* 0x008fc600078e02ac */
[----:B------:R-:W3:Y:S04]  /*12a60*/  LDL.LU.64 R172, [R1+0x1c8] ;  /* 0x0001c80001ac7983 */ /* 0x000ee80000300a00 */
[----:B------:R2:W-:Y:S04]  /*12a70*/  STL.64 [R1+0x318], R2 ;  /* 0x0003180201007387 */ /* 0x0005e80000100a00 */
[----:B------:R-:W3:Y:S01]  /*12a80*/  LDL.LU.64 R208, [R1+0x1b8] ;  /* 0x0001b80001d07983 */ /* 0x000ee20000300a00 */
[----:B--2---:R-:W-:-:S03]  /*12a90*/  IMAD.WIDE R2, R4, 0x4, R138 ;  /* 0x0000000404027825 */ /* 0x004fc600078e028a */
[----:B------:R-:W2:Y:S01]  /*12aa0*/  LDL.LU.64 R138, [R1+0x1b0] ;  /* 0x0001b000018a7983 */ /* 0x000ea20000300a00 */
[----:B----4-:R-:W-:-:S04]  /*12ab0*/  IMAD.WIDE R72, R4, 0x4, R176 ;  /* 0x0000000404487825 */ /* 0x010fc800078e02b0 */
[C---:B------:R-:W-:Y:S02]  /*12ac0*/  IMAD.WIDE R34, R4.reuse, 0x4, R156 ;  /* 0x0000000404227825 */ /* 0x040fe400078e029c */
[----:B------:R-:W4:Y:S02]  /*12ad0*/  LDL.LU.64 R156, [R1+0x188] ;  /* 0x00018800019c7983 */ /* 0x000f240000300a00 */
[C---:B------:R-:W-:Y:S02]  /*12ae0*/  IMAD.WIDE R84, R4.reuse, 0x4, R148 ;  /* 0x0000000404547825 */ /* 0x040fe400078e0294 */
[----:B------:R-:W-:Y:S04]  /*12af0*/  STL.64 [R1+0x358], R2 ;  /* 0x0003580201007387 */ /* 0x000fe80000100a00 */
[----:B------:R-:W-:Y:S01]  /*12b00*/  STL.64 [R1+0x320], R72 ;  /* 0x0003204801007387 */ /* 0x000fe20000100a00 */
[----:B------:R-:W-:-:S03]  /*12b10*/  IMAD.WIDE R32, R4, 0x4, R152 ;  /* 0x0000000404207825 */ /* 0x000fc600078e0298 */
[----:B------:R-:W-:Y:S04]  /*12b20*/  STL.64 [R1+0x16a8], R72 ;  /* 0x0016a84801007387 */ /* 0x000fe80000100a00 */
[----:B------:R-:W4:Y:S01]  /*12b30*/  LDL.LU.64 R148, [R1+0x168] ;  /* 0x0001680001947983 */ /* 0x000f220000300a00 */
[----:B------:R-:W-:-:S03]  /*12b40*/  IMAD.WIDE R44, R4, 0x4, R142 ;  /* 0x00000004042c7825 */ /* 0x000fc600078e028e */
[----:B------:R-:W-:Y:S04]  /*12b50*/  STL.64 [R1+0x330], R34 ;  /* 0x0003302201007387 */ /* 0x000fe80000100a00 */
[----:B------:R1:W-:Y:S04]  /*12b60*/  STL.64 [R1+0x16b0], R34 ;  /* 0x0016b02201007387 */ /* 0x0003e80000100a00 */
[----:B------:R-:W4:Y:S04]  /*12b70*/  LDL.LU.64 R176, [R1+0x160] ;  /* 0x0001600001b07983 */ /* 0x000f280000300a00 */
[----:B------:R-:W4:Y:S04]  /*12b80*/  LDL.LU.64 R152, [R1+0x158] ;  /* 0x0001580001987983 */ /* 0x000f280000300a00 */
[----:B------:R-:W4:Y:S04]  /*12b90*/  LDL.LU.64 R142, [R1+0x150] ;  /* 0x00015000018e7983 */ /* 0x000f280000300a00 */
[----:B------:R-:W-:Y:S01]  /*12ba0*/  STL.64 [R1+0x748], R32 ;  /* 0x0007482001007387 */ /* 0x000fe20000100a00 */
[----:B------:R-:W-:-:S03]  /*12bb0*/  IMAD.WIDE R82, R4, 0x4, R140 ;  /* 0x0000000404527825 */ /* 0x000fc600078e028c */
[----:B------:R-:W-:Y:S04]  /*12bc0*/  STL.64 [R1+0x16b8], R32 ;  /* 0x0016b82001007387 */ /* 0x000fe80000100a00 */
[----:B------:R-:W-:Y:S04]  /*12bd0*/  STL.64 [R1+0x378], R84 ;  /* 0x0003785401007387 */ /* 0x000fe80000100a00 */
[----:B------:R4:W-:Y:S04]  /*12be0*/  STL.64 [R1+0x16c0], R84 ;  /* 0x0016c05401007387 */ /* 0x0009e80000100a00 */
[----:B------:R-:W-:Y:S04]  /*12bf0*/  STL.64 [R1+0x380], R44 ;  /* 0x0003802c01007387 */ /* 0x000fe80000100a00 */
[----:B------:R-:W4:Y:S01]  /*12c00*/  LDL.LU.64 R140, [R1+0x148] ;  /* 0x00014800018c7983 */ /* 0x000f220000300a00 */
[----:B-1----:R-:W-:-:S04]  /*12c10*/  IMAD.WIDE R34, R4, 0x4, R96 ;  /* 0x0000000404227825 */ /* 0x002fc800078e0260 */
[----:B------:R-:W-:-:S04]  /*12c20*/  IMAD.WIDE R42, R4, 0x4, R94 ;  /* 0x00000004042a7825 */ /* 0x000fc800078e025e */
[C---:B------:R-:W-:Y:S02]  /*12c30*/  IMAD.WIDE R56, R4.reuse, 0x4, R8 ;  /* 0x0000000404387825 */ /* 0x040fe400078e0208 */
[----:B------:R-:W4:Y:S04]  /*12c40*/  LDL.LU.64 R8, [R1+0x140] ;  /* 0x0001400001087983 */ /* 0x000f280000300a00 */
[----:B------:R1:W-:Y:S04]  /*12c50*/  STL.64 [R1+0x3a0], R34 ;  /* 0x0003a02201007387 */ /* 0x0003e80000100a00 */
[----:B------:R-:W-:Y:S04]  /*12c60*/  STL.64 [R1+0x740], R42 ;  /* 0x0007402a01007387 */ /* 0x000fe80000100a00 */
[----:B------:R-:W4:Y:S01]  /*12c70*/  LDL.LU.64 R96, [R1+0x138] ;  /* 0x0001380001607983 */ /* 0x000f220000300a00 */
[----:B---3--:R-:W-:-:S03]  /*12c80*/  IMAD.WIDE R90, R4, 0x4, R172 ;  /* 0x00000004045a7825 */ /* 0x008fc600078e02ac */
[----:B------:R-:W3:Y:S04]  /*12c90*/  LDL.LU.64 R172, [R1+0x130] ;  /* 0x0001300001ac7983 */ /* 0x000ee80000300a00 */
[----:B------:R-:W-:Y:S04]  /*12ca0*/  STL.64 [R1+0x3b0], R82 ;  /* 0x0003b05201007387 */ /* 0x000fe80000100a00 */
[----:B------:R-:W-:Y:S01]  /*12cb0*/  STL.64 [R1+0x3c8], R56 ;  /* 0x0003c83801007387 */ /* 0x000fe20000100a00 */
[----:B--2---:R-:W-:-:S03]  /*12cc0*/  IMAD.WIDE R58, R4, 0x4, R138 ;  /* 0x00000004043a7825 */ /* 0x004fc600078e028a */
[----:B------:R-:W2:Y:S01]  /*12cd0*/  LDL.LU.64 R138, [R1+0x128] ;  /* 0x00012800018a7983 */ /* 0x000ea20000300a00 */
[----:B------:R-:W-:-:S03]  /*12ce0*/  IMAD.WIDE R72, R4, 0x4, R208 ;  /* 0x0000000404487825 */ /* 0x000fc600078e02d0 */
[----:B------:R-:W2:Y:S01]  /*12cf0*/  LDL.LU.64 R88, [R1+0x118] ;  /* 0x0001180001587983 */ /* 0x000ea20000300a00 */
[----:B----4-:R-:W-:-:S03]  /*12d00*/  IMAD.WIDE R66, R4, 0x4, R156 ;  /* 0x0000000404427825 */ /* 0x010fc600078e029c */
[----:B------:R4:W-:Y:S04]  /*12d10*/  STL.64 [R1+0x3c0], R72 ;  /* 0x0003c04801007387 */ /* 0x0009e80000100a00 */
[----:B------:R-:W-:Y:S04]  /*12d20*/  STL.64 [R1+0x738], R90 ;  /* 0x0007385a01007387 */ /* 0x000fe80000100a00 */
[----:B------:R-:W4:Y:S01]  /*12d30*/  LDL.LU.64 R156, [R1+0x110] ;  /* 0x00011000019c7983 */ /* 0x000f220000300a00 */
[----:B------:R-:W-:-:S03]  /*12d40*/  IMAD.WIDE R92, R4, 0x4, R148 ;  /* 0x00000004045c7825 */ /* 0x000fc600078e0294 */
[----:B------:R-:W4:Y:S04]  /*12d50*/  LDL.LU.64 R148, [R1+0x108] ;  /* 0x0001080001947983 */ /* 0x000f280000300a00 */
[----:B------:R-:W-:Y:S04]  /*12d60*/  STL.64 [R1+0x3b8], R58 ;  /* 0x0003b83a01007387 */ /* 0x000fe80000100a00 */
[----:B------:R-:W-:Y:S01]  /*12d70*/  STL.64 [R1+0x3a8], R66 ;  /* 0x0003a84201007387 */ /* 0x000fe20000100a00 */
[----:B------:R-:W-:-:S03]  /*12d80*/  IMAD.WIDE R240, R4, 0x4, R176 ;  /* 0x0000000404f07825 */ /* 0x000fc600078e02b0 */
[----:B------:R-:W4:Y:S01]  /*12d90*/  LDL.LU.64 R208, [R1+0x100] ;  /* 0x0001000001d07983 */ /* 0x000f220000300a00 */
[----:B------:R-:W-:-:S03]  /*12da0*/  IMAD.WIDE R68, R4, 0x4, R152 ;  /* 0x0000000404447825 */ /* 0x000fc600078e0298 */
[----:B------:R-:W4:Y:S01]  /*12db0*/  LDL.LU.64 R176, [R1+0xf8] ;  /* 0x0000f80001b07983 */ /* 0x000f220000300a00 */
[----:B------:R-:W-:-:S03]  /*12dc0*/  IMAD.WIDE R30, R4, 0x4, R142 ;  /* 0x00000004041e7825 */ /* 0x000fc600078e028e */
[----:B------:R-:W4:Y:S04]  /*12dd0*/  LDL.LU.64 R142, [R1+0xf0] ;  /* 0x0000f000018e7983 */ /* 0x000f280000300a00 */
[----:B------:R-:W4:Y:S04]  /*12de0*/  LDL.LU.64 R152, [R1+0xe8] ;  /* 0x0000e80001987983 */ /* 0x000f280000300a00 */
[----:B------:R1:W-:Y:S04]  /*12df0*/  STL.64 [R1+0x398], R240 ;  /* 0x000398f001007387 */ /* 0x0003e80000100a00 */
[----:B------:R-:W-:Y:S04]  /*12e00*/  STL.64 [R1+0x730], R92 ;  /* 0x0007305c01007387 */ /* 0x000fe80000100a00 */
[----:B------:R-:W-:Y:S01]  /*12e10*/  STL.64 [R1+0x390], R68 ;  /* 0x0003904401007387 */ /* 0x000fe20000100a00 */
[----:B------:R-:W-:-:S03]  /*12e20*/  IMAD.WIDE R94, R4, 0x4, R140 ;  /* 0x00000004045e7825 */ /* 0x000fc600078e028c */
[----:B------:R-:W4:Y:S01]  /*12e30*/  LDL.LU.64 R140, [R1+0xe0] ;  /* 0x0000e000018c7983 */ /* 0x000f220000300a00 */
[----:B------:R-:W-:-:S03]  /*12e40*/  IMAD.WIDE R6, R4, 0x4, R8 ;  /* 0x0000000404067825 */ /* 0x000fc600078e0208 */
[----:B------:R-:W4:Y:S04]  /*12e50*/  LDL.LU.64 R8, [R1+0xd8] ;  /* 0x0000d80001087983 */ /* 0x000f280000300a00 */
[----:B------:R-:W-:Y:S04]  /*12e60*/  STL.64 [R1+0x388], R30 ;  /* 0x0003881e01007387 */ /* 0x000fe80000100a00 */
[----:B------:R-:W4:Y:S01]  /*12e70*/  LDL.LU.64 R86, [R1+0xd0] ;  /* 0x0000d00001567983 */ /* 0x000f220000300a00 */
[----:B------:R-:W-:-:S04]  /*12e80*/  IMAD.WIDE R192, R4, 0x4, R96 ;  /* 0x0000000404c07825 */ /* 0x000fc800078e0260 */
[C---:B---3--:R-:W-:Y:S02]  /*12e90*/  IMAD.WIDE R40, R4.reuse, 0x4, R172 ;  /* 0x0000000404287825 */ /* 0x048fe400078e02ac */
[----:B------:R-:W3:Y:S04]  /*12ea0*/  LDL.LU.64 R172, [R1+0xc8] ;  /* 0x0000c80001ac7983 */ /* 0x000ee80000300a00 */
[----:B------:R1:W-:Y:S04]  /*12eb0*/  STL.64 [R1+0x370], R6 ;  /* 0x0003700601007387 */ /* 0x0003e80000100a00 */
[----:B------:R-:W-:Y:S01]  /*12ec0*/  STL.64 [R1+0x728], R94 ;  /* 0x0007285e01007387 */ /* 0x000fe20000100a00 */
[----:B--2---:R-:W-:-:S03]  /*12ed0*/  IMAD.WIDE R96, R4, 0x4, R138 ;  /* 0x0000000404607825 */ /* 0x004fc600078e028a */
[----:B------:R-:W2:Y:S01]  /*12ee0*/  LDL.LU.64 R138, [R1+0xc0] ;  /* 0x0000c000018a7983 */ /* 0x000ea20000300a00 */
[----:B------:R-:W-:-:S03]  /*12ef0*/  IMAD.WIDE R10, R4, 0x4, R88 ;  /* 0x00000004040a7825 */ /* 0x000fc600078e0258 */
[----:B------:R-:W-:Y:S04]  /*12f00*/  STL.64 [R1+0x368], R192 ;  /* 0x000368c001007387 */ /* 0x000fe80000100a00 */
[----:B------:R-:W2:Y:S04]  /*12f10*/  LDL.LU.64 R88, [R1+0xb8] ;  /* 0x0000b80001587983 */ /* 0x000ea80000300a00 */
[----:B------:R-:W-:Y:S01]  /*12f20*/  STL.64 [R1+0x360], R40 ;  /* 0x0003602801007387 */ /* 0x000fe20000100a00 */
[----:B----4-:R-:W-:-:S03]  /*12f30*/  IMAD.WIDE R78, R4, 0x4, R156 ;  /* 0x00000004044e7825 */ /* 0x010fc600078e029c */
[----:B------:R-:W4:Y:S01]  /*12f40*/  LDL.LU.64 R156, [R1+0xb0] ;  /* 0x0000b000019c7983 */ /* 0x000f220000300a00 */
[----:B------:R-:W-:-:S03]  /*12f50*/  IMAD.WIDE R164, R4, 0x4, R148 ;  /* 0x0000000404a47825 */ /* 0x000fc600078e0294 */
[----:B------:R-:W4:Y:S04]  /*12f60*/  LDL.LU.64 R148, [R1+0xa8] ;  /* 0x0000a80001947983 */ /* 0x000f280000300a00 */
[----:B------:R1:W-:Y:S04]  /*12f70*/  STL.64 [R1+0x350], R10 ;  /* 0x0003500a01007387 */ /* 0x0003e80000100a00 */
[----:B------:R-:W-:Y:S01]  /*12f80*/  STL.64 [R1+0x720], R96 ;  /* 0x0007206001007387 */ /* 0x000fe20000100a00 */
[----:B------:R-:W-:-:S03]  /*12f90*/  IMAD.WIDE R208, R4, 0x4, R208 ;  /* 0x0000000404d07825 */ /* 0x000fc600078e02d0 */
[----:B------:R-:W-:Y:S01]  /*12fa0*/  STL.64 [R1+0x348], R78 ;  /* 0x0003484e01007387 */ /* 0x000fe20000100a00 */
[----:B------:R-:W-:-:S03]  /*12fb0*/  IMAD.WIDE R2, R4, 0x4, R176 ;  /* 0x0000000404027825 */ /* 0x000fc600078e02b0 */
[----:B------:R-:W-:Y:S01]  /*12fc0*/  STL.64 [R1+0x340], R164 ;  /* 0x000340a401007387 */ /* 0x000fe20000100a00 */
[----:B------:R-:W-:-:S03]  /*12fd0*/  IMAD.WIDE R54, R4, 0x4, R142 ;  /* 0x0000000404367825 */ /* 0x000fc600078e028e */
[----:B------:R-:W4:Y:S01]  /*12fe0*/  LDL.LU.64 R142, [R1+0xa0] ;  /* 0x0000a000018e7983 */ /* 0x000f220000300a00 */
[----:B------:R-:W-:-:S03]  /*12ff0*/  IMAD.WIDE R50, R4, 0x4, R152 ;  /* 0x0000000404327825 */ /* 0x000fc600078e0298 */
        /* <DEDUP_REMOVED lines=9> */
[----:B------:R-:W-:Y:S04]  /*13090*/  STL.64 [R1+0x308], R238 ;  /* 0x000308ee01007387 */ /* 0x000fe80000100a00 */
[----:B------:R-:W-:Y:S01]  /*130a0*/  STL.64 [R1+0x710], R176 ;  /* 0x000710b001007387 */ /* 0x000fe20000100a00 */
[----:B------:R-:W-:-:S04]  /*130b0*/  IMAD.WIDE R64, R4, 0x4, R86 ;  /* 0x0000000404407825 */ /* 0x000fc800078e0256 */
[----:B---3--:R-:W-:-:S04]  /*130c0*/  IMAD.WIDE R26, R4, 0x4, R172 ;  /* 0x00000004041a7825 */ /* 0x008fc800078e02ac */
[C---:B--2---:R-:W-:Y:S02]  /*130d0*/  IMAD.WIDE R172, R4.reuse, 0x4, R138 ;  /* 0x0000000404ac7825 */ /* 0x044fe400078e028a */
[----:B------:R-:W2:Y:S04]  /*130e0*/  LDL.LU.64 R138, [R1+0x80] ;  /* 0x00008000018a7983 */ /* 0x000ea80000300a00 */
[----:B------:R-:W-:Y:S04]  /*130f0*/  STL.64 [R1+0x300], R64 ;  /* 0x0003004001007387 */ /* 0x000fe80000100a00 */
[----:B------:R-:W3:Y:S01]  /*13100*/  LDL.LU.64 R76, [R1+0x78] ;  /* 0x00007800014c7983 */ /* 0x000ee20000300a00 */
[----:B------:R-:W-:-:S03]  /*13110*/  IMAD.WIDE R14, R4, 0x4, R88 ;  /* 0x00000004040e7825 */ /* 0x000fc600078e0258 */
[----:B------:R-:W3:Y:S04]  /*13120*/  LDL.LU.64 R228, [R1+0x70] ;  /* 0x0000700001e47983 */ /* 0x000ee80000300a00 */
[----:B------:R-:W3:Y:S01]  /*13130*/  LDL.LU.64 R46, [R1+0x68] ;  /* 0x00006800012e7983 */ /* 0x000ee20000300a00 */
[----:B----4-:R-:W-:-:S03]  /*13140*/  IMAD.WIDE R80, R4, 0x4, R156 ;  /* 0x0000000404507825 */ /* 0x010fc600078e029c */
[----:B------:R-:W-:Y:S01]  /*13150*/  STL.64 [R1+0x2f0], R26 ;  /* 0x0002f01a01007387 */ /* 0x000fe20000100a00 */
[----:B------:R-:W-:-:S03]  /*13160*/  IMAD.WIDE R36, R4, 0x4, R148 ;  /* 0x0000000404247825 */ /* 0x000fc600078e0294 */
[----:B------:R-:W4:Y:S04]  /*13170*/  LDL.LU.64 R148, [R1+0x60] ;  /* 0x0000600001947983 */ /* 0x000f280000300a00 */
[----:B------:R-:W4:Y:S04]  /*13180*/  LDL.LU.64 R144, [R1+0x58] ;  /* 0x0000580001907983 */ /* 0x000f280000300a00 */
[----:B------:R-:W4:Y:S04]  /*13190*/  LDL.LU.64 R48, [R1+0x50] ;  /* 0x0000500001307983 */ /* 0x000f280000300a00 */
[----:B------:R-:W4:Y:S04]  /*131a0*/  LDL.LU.64 R86, [R1+0x48] ;  /* 0x0000480001567983 */ /* 0x000f280000300a00 */
[----:B------:R-:W-:Y:S01]  /*131b0*/  STL.64 [R1+0x2e8], R14 ;  /* 0x0002e80e01007387 */ /* 0x000fe20000100a00 */
[----:B------:R-:W-:-:S03]  /*131c0*/  IMAD.WIDE R156, R4, 0x4, R142 ;  /* 0x00000004049c7825 */ /* 0x000fc600078e028e */
[----:B------:R-:W-:Y:S04]  /*131d0*/  STL.64 [R1+0x708], R172 ;  /* 0x000708ac01007387 */ /* 0x000fe80000100a00 */
[----:B------:R-:W4:Y:S04]  /*131e0*/  LDL.LU.64 R142, [R1+0x40] ;  /* 0x00004000018e7983 */ /* 0x000f280000300a00 */
[----:B------:R-:W-:Y:S04]  /*131f0*/  STL.64 [R1+0x2d8], R80 ;  /* 0x0002d85001007387 */ /* 0x000fe80000100a00 */
[----:B------:R-:W4:Y:S04]  /*13200*/  LDL.LU.64 R154, [R1+0x38] ;  /* 0x00003800019a7983 */ /* 0x000f280000300a00 */
[----:B------:R-:W4:Y:S04]  /*13210*/  LDL.LU.64 R60, [R1+0x30] ;  /* 0x00003000013c7983 */ /* 0x000f280000300a00 */
[----:B------:R-:W4:Y:S01]  /*13220*/  LDL.LU.64 R88, [R1+0x28] ;  /* 0x0000280001587983 */ /* 0x000f220000300a00 */
[----:B------:R-:W-:-:S03]  /*13230*/  IMAD.WIDE R74, R4, 0x4, R140 ;  /* 0x00000004044a7825 */ /* 0x000fc600078e028c */
[----:B------:R-:W-:Y:S04]  /*13240*/  STL.64 [R1+0x2d0], R36 ;  /* 0x0002d02401007387 */ /* 0x000fe80000100a00 */
[----:B------:R-:W4:Y:S04]  /*13250*/  LDL.LU.64 R140, [R1+0x20] ;  /* 0x00002000018c7983 */ /* 0x000f280000300a00 */
[----:B------:R-:W4:Y:S01]  /*13260*/  LDL.LU.64 R62, [R1+0x18] ;  /* 0x00001800013e7983 */ /* 0x000f220000300a00 */
[----:B------:R-:W-:-:S03]  /*13270*/  IMAD.WIDE R12, R4, 0x4, R152 ;  /* 0x00000004040c7825 */ /* 0x000fc600078e0298 */
[----:B------:R-:W4:Y:S01]  /*13280*/  LDL.LU.64 R70, [R1+0x10] ;  /* 0x0000100001467983 */ /* 0x000f220000300a00 */
[----:B------:R-:W-:-:S03]  /*13290*/  IMAD.WIDE R52, R4, 0x4, R8 ;  /* 0x0000000404347825 */ /* 0x000fc600078e0208 */
[----:B------:R-:W4:Y:S04]  /*132a0*/  LDL.LU.64 R8, [R1+0x8] ;  /* 0x0000080001087983 */ /* 0x000f280000300a00 */
[----:B------:R-:W-:Y:S04]  /*132b0*/  STL.64 [R1+0x2c8], R12 ;  /* 0x0002c80c01007387 */ /* 0x000fe80000100a00 */
[----:B------:R-:W-:Y:S01]  /*132c0*/  STL.64 [R1+0x700], R156 ;  /* 0x0007009c01007387 */ /* 0x000fe20000100a00 */
[----:B--2---:R-:W-:-:S03]  /*132d0*/  IMAD.WIDE R152, R4, 0x4, R138 ;  /* 0x0000000404987825 */ /* 0x004fc600078e028a */
[----:B------:R-:W2:Y:S01]  /*132e0*/  LDL.LU.64 R138, [R1] ;  /* 0x00000000018a7983 */ /* 0x000ea20000300a00 */
[----:B---3--:R-:W-:-:S03]  /*132f0*/  IMAD.WIDE R76, R4, 0x4, R76 ;  /* 0x00000004044c7825 */ /* 0x008fc600078e024c */
[----:B------:R-:W-:Y:S01]  /*13300*/  STL.64 [R1+0x2b8], R74 ;  /* 0x0002b84a01007387 */ /* 0x000fe20000100a00 */
[----:B------:R-:W-:-:S03]  /*13310*/  IMAD.WIDE R228, R4, 0x4, R228 ;  /* 0x0000000404e47825 */ /* 0x000fc600078e02e4 */
[----:B------:R-:W-:Y:S01]  /*13320*/  STL.64 [R1+0x2b0], R52 ;  /* 0x0002b03401007387 */ /* 0x000fe20000100a00 */
[----:B------:R-:W-:-:S03]  /*13330*/  IMAD.WIDE R46, R4, 0x4, R46 ;  /* 0x00000004042e7825 */ /* 0x000fc600078e022e */
[----:B------:R-:W-:Y:S04]  /*13340*/  STL.64 [R1+0x2a8], R76 ;  /* 0x0002a84c01007387 */ /* 0x000fe80000100a00 */
[----:B------:R-:W-:Y:S01]  /*13350*/  STL.64 [R1+0x6f8], R152 ;  /* 0x0006f89801007387 */ /* 0x000fe20000100a00 */
[----:B----4-:R-:W-:-:S03]  /*13360*/  IMAD.WIDE R148, R4, 0x4, R148 ;  /* 0x0000000404947825 */ /* 0x010fc600078e0294 */
[----:B------:R-:W-:Y:S01]  /*13370*/  STL.64 [R1+0x2a0], R228 ;  /* 0x0002a0e401007387 */ /* 0x000fe20000100a00 */
[----:B------:R-:W-:-:S03]  /*13380*/  IMAD.WIDE R144, R4, 0x4, R144 ;  /* 0x0000000404907825 */ /* 0x000fc600078e0290 */
[----:B------:R-:W-:Y:S01]  /*13390*/  STL.64 [R1+0x298], R46 ;  /* 0x0002982e01007387 */ /* 0x000fe20000100a00 */
[----:B------:R-:W-:-:S03]  /*133a0*/  IMAD.WIDE R48, R4, 0x4, R48 ;  /* 0x0000000404307825 */ /* 0x000fc600078e0230 */
[----:B------:R-:W-:Y:S01]  /*133b0*/  STL.64 [R1+0x290], R144 ;  /* 0x0002909001007387 */ /* 0x000fe20000100a00 */
[----:B------:R-:W-:-:S03]  /*133c0*/  IMAD.WIDE R86, R4, 0x4, R86 ;  /* 0x0000000404567825 */ /* 0x000fc600078e0256 */
[----:B------:R-:W-:Y:S04]  /*133d0*/  STL.64 [R1+0x6f0], R148 ;  /* 0x0006f09401007387 */ /* 0x000fe80000100a00 */
[----:B------:R-:W-:Y:S04]  /*133e0*/  STL.64 [R1+0x288], R48 ;  /* 0x0002883001007387 */ /* 0x000fe80000100a00 */
[----:B------:R-:W-:Y:S01]  /*133f0*/  STL.64 [R1+0x280], R86 ;  /* 0x0002805601007387 */ /* 0x000fe20000100a00 */
[----:B------:R-:W-:-:S04]  /*13400*/  IMAD.WIDE R142, R4, 0x4, R142 ;  /* 0x00000004048e7825 */ /* 0x000fc800078e028e */
[----:B------:R-:W-:-:S04]  /*13410*/  IMAD.WIDE R154, R4, 0x4, R154 ;  /* 0x00000004049a7825 */ /* 0x000fc800078e029a */
[C---:B------:R-:W-:Y:S01]  /*13420*/  IMAD.WIDE R60, R4.reuse, 0x4, R60 ;  /* 0x00000004043c7825 */ /* 0x040fe200078e023c */
[----:B------:R-:W-:Y:S03]  /*13430*/  STL.64 [R1+0x278], R154 ;  /* 0x0002789a01007387 */ /* 0x000fe60000100a00 */
[C---:B------:R-:W-:Y:S01]  /*13440*/  IMAD.WIDE R88, R4.reuse, 0x4, R88 ;  /* 0x0000000404587825 */ /* 0x040fe200078e0258 */
[----:B------:R-:W-:Y:S04]  /*13450*/  STL.64 [R1+0x6e8], R142 ;  /* 0x0006e88e01007387 */ /* 0x000fe80000100a00 */
[----:B------:R-:W-:Y:S01]  /*13460*/  STL.64 [R1+0x270], R60 ;  /* 0x0002703c01007387 */ /* 0x000fe20000100a00 */
[----:B------:R-:W-:-:S04]  /*13470*/  IMAD.WIDE R140, R4, 0x4, R140 ;  /* 0x00000004048c7825 */ /* 0x000fc800078e028c */
[C---:B------:R-:W-:Y:S01]  /*13480*/  IMAD.WIDE R62, R4.reuse, 0x4, R62 ;  /* 0x00000004043e7825 */ /* 0x040fe200078e023e */
[----:B------:R-:W-:Y:S04]  /*13490*/  STL.64 [R1+0x268], R88 ;  /* 0x0002685801007387 */ /* 0x000fe80000100a00 */
[----:B------:R-:W-:Y:S04]  /*134a0*/  STL.64 [R1+0x258], R62 ;  /* 0x0002583e01007387 */ /* 0x000fe80000100a00 */
[----:B------:R-:W-:Y:S04]  /*134b0*/  STL.64 [R1+0x6e0], R140 ;  /* 0x0006e08c01007387 */ /* 0x000fe80000100a00 */
[----:B------:R-:W3:Y:S04]  /*134c0*/  LDL.64 R84, [R1+0x318] ;  /* 0x0003180001547983 */ /* 0x000ee80000100a00 */
[----:B------:R-:W4:Y:S01]  /*134d0*/  LDL.64 R32, [R1+0x358] ;  /* 0x0003580001207983 */ /* 0x000f220000100a00 */
[----:B------:R-:W-:-:S04]  /*134e0*/  IMAD.WIDE R70, R4, 0x4, R70 ;  /* 0x0000000404467825 */ /* 0x000fc800078e0246 */
[C---:B------:R-:W-:Y:S01]  /*134f0*/  IMAD.WIDE R8, R4.reuse, 0x4, R8 ;  /* 0x0000000404087825 */ /* 0x040fe200078e0208 */
[----:B------:R-:W-:Y:S03]  /*13500*/  STL.64 [R1+0x250], R70 ;  /* 0x0002504601007387 */ /* 0x000fe60000100a00 */
[C---:B------:R-:W-:Y:S01]  /*13510*/  IMAD.WIDE R248, R4.reuse, 0x4, R248 ;  /* 0x0000000404f87825 */ /* 0x040fe200078e02f8 */
[----:B------:R-:W-:Y:S03]  /*13520*/  STL.64 [R1+0x248], R8 ;  /* 0x0002480801007387 */ /* 0x000fe60000100a00 */
[C---:B------:R-:W-:Y:S01]  /*13530*/  IMAD.WIDE R246, R4.reuse, 0x4, R246 ;  /* 0x0000000404f67825 */ /* 0x040fe200078e02f6 */
[----:B------:R1:W-:Y:S03]  /*13540*/  STL.64 [R1+0x240], R250 ;  /* 0x000240fa01007387 */ /* 0x0003e60000100a00 */
[----:B------:R-:W-:-:S04]  /*13550*/  IMAD.WIDE R242, R4, 0x4, R242 ;  /* 0x0000000404f27825 */ /* 0x000fc800078e02f2 */
        /* <DEDUP_REMOVED lines=37> */
[----:B--2---:R-:W-:-:S05]  /*137b0*/  IMAD.WIDE R138, R4, 0x4, R138 ;  /* 0x00000004048a7825 */ /* 0x004fca00078e028a */
[----:B------:R-:W-:Y:S04]  /*137c0*/  STL.64 [R1+0x6d8], R138 ;  /* 0x0006d88a01007387 */ /* 0x000fe80000100a00 */
[----:B------:R-:W-:Y:S04]  /*137d0*/  STL.64 [R1+0x238], R248 ;  /* 0x000238f801007387 */ /* 0x000fe80000100a00 */
[----:B------:R-:W-:Y:S04]  /*137e0*/  STL.64 [R1+0x230], R246 ;  /* 0x000230f601007387 */ /* 0x000fe80000100a00 */
[----:B------:R2:W-:Y:S04]  /*137f0*/  STL.64 [R1+0x228], R242 ;  /* 0x000228f201007387 */ /* 0x0005e80000100a00 */
[----:B------:R-:W-:Y:S04]  /*13800*/  STL.64 [R1+0x6d0], R244 ;  /* 0x0006d0f401007387 */ /* 0x000fe80000100a00 */
        /* <DEDUP_REMOVED lines=27> */
[----:B------:R-:W-:Y:S01]  /*139c0*/  STL.64 [R1+0x628], R220 ;  /* 0x000628dc01007387 */ /* 0x000fe20000100a00 */
[----:B------:R-:W-:-:S03]  /*139d0*/  IMAD.WIDE R206, R4, 0x4, R206 ;  /* 0x0000000404ce7825 */ /* 0x000fc600078e02ce */
        /* <DEDUP_REMOVED lines=48> */
[----:B------:R-:W-:Y:S04]  /*13ce0*/  STL.64 [R1+0x50], R116 ;  /* 0x0000507401007387 */ /* 0x000fe80000100a00 */
[----:B------:R-:W-:Y:S01]  /*13cf0*/  STL.64 [R1+0x48], R118 ;  /* 0x0000487601007387 */ /* 0x000fe20000100a00 */
[----:B------:R-:W-:-:S03]  /*13d00*/  IMAD.WIDE R136, R4, 0x4, R136 ;  /* 0x0000000404887825 */ /* 0x000fc600078e0288 */
[----:B------:R-:W-:Y:S01]  /*13d10*/  STL.64 [R1+0x38], R122 ;  /* 0x0000387a01007387 */ /* 0x000fe20000100a00 */
[----:B------:R-:W-:-:S03]  /*13d20*/  IMAD.WIDE R134, R4, 0x4, R134 ;  /* 0x0000000404867825 */ /* 0x000fc600078e0286 */
[----:B------:R-:W-:Y:S04]  /*13d30*/  STL.64 [R1+0x40], R120 ;  /* 0x0000407801007387 */ /* 0x000fe80000100a00 */
[----:B------:R2:W-:Y:S04]  /*13d40*/  STL.64 [R1+0x30], R124 ;  /* 0x0000307c01007387 */ /* 0x0005e80000100a00 */
[----:B------:R-:W-:Y:S04]  /*13d50*/  STL.64 [R1+0x28], R126 ;  /* 0x0000287e01007387 */ /* 0x000fe80000100a00 */
[----:B------:R-:W-:Y:S04]  /*13d60*/  STL.64 [R1+0x18], R130 ;  /* 0x0000188201007387 */ /* 0x000fe80000100a00 */
[----:B------:R-:W-:Y:S04]  /*13d70*/  STL.64 [R1+0x20], R128 ;  /* 0x0000208001007387 */ /* 0x000fe80000100a00 */
[----:B------:R-:W-:Y:S04]  /*13d80*/  STL.64 [R1+0x10], R132 ;  /* 0x0000108401007387 */ /* 0x000fe80000100a00 */
[----:B---3--:R-:W-:Y:S04]  /*13d90*/  LDGSTS.E [R0+-0x60000], desc[UR10][R84.64], P5 ;  /* 0xa000000054007fae */ /* 0x008fe8000a92184a */
[----:B----4-:R-:W-:Y:S04]  /*13da0*/  LDGSTS.E [R0+-0x5fc00], desc[UR10][R32.64], P5 ;  /* 0xa040000020007fae */ /* 0x010fe8000a92184a */
[----:B------:R-:W-:Y:S04]  /*13db0*/  LDGSTS.E [R0+-0x5f800], desc[UR10][R34.64], P5 ;  /* 0xa080000022007fae */ /* 0x000fe8000a92184a */
[----:B------:R-:W3:Y:S04]  /*13dc0*/  LDL.LU.64 R84, [R1+0x16c0] ;  /* 0x0016c00001547983 */ /* 0x000ee80000300a00 */
[----:B------:R-:W-:Y:S04]  /*13dd0*/  STL.64 [R1+0x8], R136 ;  /* 0x0000088801007387 */ /* 0x000fe80000100a00 */
[----:B------:R-:W-:Y:S04]  /*13de0*/  STL.64 [R1], R134 ;  /* 0x0000008601007387 */ /* 0x000fe80000100a00 */
[----:B------:R-:W4:Y:S04]  /*13df0*/  LDL.LU.64 R32, [R1+0x16b8] ;  /* 0x0016b80001207983 */ /* 0x000f280000300a00 */
[----:B-1----:R-:W4:Y:S04]  /*13e00*/  LDL.LU.64 R34, [R1+0x16b0] ;  /* 0x0016b00001227983 */ /* 0x002f280000300a00 */
        /* <DEDUP_REMOVED lines=8> */
[----:B------:R-:W-:Y:S04]  /*13e90*/  LDGSTS.E [R0+-0x5e000], desc[UR10][R238.64], P5 ;  /* 0xa2000000ee007fae */ /* 0x000fe8000a92184a */
[----:B------:R-:W4:Y:S04]  /*13ea0*/  LDL.LU.64 R10, [R1+0x1690] ;  /* 0x00169000010a7983 */ /* 0x000f280000300a00 */
[----:B------:R-:W3:Y:S04]  /*13eb0*/  LDL.LU.64 R2, [R1+0x1688] ;  /* 0x0016880001027983 */ /* 0x000ee80000300a00 */
[----:B------:R-:W-:Y:S04]  /*13ec0*/  LDGSTS.E [R0+-0x5dc00], desc[UR10][R14.64], P5 ;  /* 0xa24000000e007fae */ /* 0x000fe8000a92184a */
[----:B------:R-:W-:Y:S04]  /*13ed0*/  LDGSTS.E [R0+-0x5d800], desc[UR10][R12.64], P5 ;  /* 0xa28000000c007fae */ /* 0x000fe8000a92184a */
[----:B------:R-:W-:Y:S04]  /*13ee0*/  LDGSTS.E [R0+-0x5d400], desc[UR10][R76.64], P5 ;  /* 0xa2c000004c007fae */ /* 0x000fe8000a92184a */
[----:B------:R-:W-:Y:S04]  /*13ef0*/  LDGSTS.E [R0+-0x5d000], desc[UR10][R144.64], P5 ;  /* 0xa300000090007fae */ /* 0x000fe8000a92184a */
[----:B------:R-:W-:Y:S04]  /*13f00*/  LDGSTS.E [R0+-0x5cc00], desc[UR10][R154.64], P5 ;  /* 0xa34000009a007fae */ /* 0x000fe8000a92184a */
[----:B------:R-:W-:Y:S04]  /*13f10*/  LDGSTS.E [R0+-0x5c800], desc[UR10][R62.64], P5 ;  /* 0xa38000003e007fae */ /* 0x000fe8000a92184a */
[----:B------:R1:W-:Y:S04]  /*13f20*/  LDGSTS.E [R0+-0x5c400], desc[UR10][R250.64], P5 ;  /* 0xa3c00000fa007fae */ /* 0x0003e8000a92184a */
[----:B------:R2:W-:Y:S04]  /*13f30*/  LDGSTS.E [R0+-0x5c000], desc[UR10][R242.64], P5 ;  /* 0xa4000000f2007fae */ /* 0x0005e8000a92184a */
[----:B------:R-:W-:Y:S04]  /*13f40*/  LDGSTS.E [R0+-0x5bc00], desc[UR10][R218.64], P5 ;  /* 0xa4400000da007fae */ /* 0x000fe8000a92184a */
[----:B------:R-:W-:Y:S01]  /*13f50*/  LDGSTS.E [R0+-0x5b800], desc[UR10][R160.64], P5 ;  /* 0xa4800000a0007fae */ /* 0x000fe2000a92184a */
[----:B-1----:R-:W1:Y:S03]  /*13f60*/  LDC R250, c[0x0][0x230] ;  /* 0x00008c00fffa7b82 */ /* 0x002e660000000800 */
[----:B------:R-:W-:Y:S04]  /*13f70*/  LDGSTS.E [R0+-0x5b400], desc[UR10][R168.64], P5 ;  /* 0xa4c00000a8007fae */ /* 0x000fe8000a92184a */
[----:B------:R-:W-:Y:S01]  /*13f80*/  LDGSTS.E [R0+-0x5b000], desc[UR10][R166.64], P5 ;  /* 0xa5000000a6007fae */ /* 0x000fe2000a92184a */
[----:B------:R-:W1:Y:S03]  /*13f90*/  LDC R251, c[0x0][0x230] ;  /* 0x00008c00fffb7b82 */ /* 0x000e660000000800 */
[----:B------:R-:W-:Y:S04]  /*13fa0*/  LDGSTS.E [R0+-0x5ac00], desc[UR10][R174.64], P5 ;  /* 0xa5400000ae007fae */ /* 0x000fe8000a92184a */
[----:B------:R-:W-:Y:S01]  /*13fb0*/  LDGSTS.E [R0+-0x5a800], desc[UR10][R182.64], P5 ;  /* 0xa5800000b6007fae */ /* 0x000fe2000a92184a */
[----:B--2---:R-:W2:Y:S03]  /*13fc0*/  LDC R243, c[0x0][0x230] ;  /* 0x00008c00fff37b82 */ /* 0x004ea60000000800 */
[----:B------:R-:W-:Y:S04]  /*13fd0*/  LDGSTS.E [R0+-0x5a400], desc[UR10][R190.64], P5 ;  /* 0xa5c00000be007fae */ /* 0x000fe8000a92184a */
[----:B------:R-:W-:Y:S04]  /*13fe0*/  LDGSTS.E [R0+-0x5a000], desc[UR10][R222.64], P5 ;  /* 0xa6000000de007fae */ /* 0x000fe8000a92184a */
[----:B------:R-:W-:Y:S04]  /*13ff0*/  LDGSTS.E [R0+-0x59c00], desc[UR10][R230.64], P5 ;  /* 0xa6400000e6007fae */ /* 0x000fe8000a92184a */
[----:B------:R-:W-:Y:S04]  /*14000*/  LDGSTS.E [R0+-0x59800], desc[UR10][R38.64], P5 ;  /* 0xa680000026007fae */ /* 0x000fe8000a92184a */
[----:B------:R1:W-:Y:S04]  /*14010*/  LDGSTS.E [R0+-0x59400], desc[UR10][R98.64], P5 ;  /* 0xa6c0000062007fae */ /* 0x0003e8000a92184a */
[----:B------:R-:W-:Y:S04]  /*14020*/  LDGSTS.E [R0+-0x59000], desc[UR10][R106.64], P5 ;  /* 0xa70000006a007fae */ /* 0x000fe8000a92184a */
[----:B------:R-:W-:Y:S04]  /*14030*/  LDGSTS.E [R0+-0x58c00], desc[UR10][R114.64], P5 ;  /* 0xa740000072007fae */ /* 0x000fe8000a92184a */
[----:B------:R-:W-:Y:S01]  /*14040*/  LDGSTS.E [R0+-0x58800], desc[UR10][R122.64], P5 ;  /* 0xa78000007a007fae */ /* 0x000fe2000a92184a */
[----:B-1----:R-:W1:Y:S03]  /*14050*/  LDC R98, c[0x0][0x230] ;  /* 0x00008c00ff627b82 */ /* 0x002e660000000800 */
[----:B------:R-:W-:Y:S04]  /*14060*/  LDGSTS.E [R0+-0x58400], desc[UR10][R130.64], P5 ;  /* 0xa7c0000082007fae */ /* 0x000fe8000a92184a */
[----:B------:R-:W2:Y:S01]  /*14070*/  LDL.LU.64 R238, [R1+0x1680] ;  /* 0x0016800001ee7983 */ /* 0x000ea20000300a00 */
[----:B------:R-:W1:Y:S03]  /*14080*/  LDC R99, c[0x0][0x230] ;  /* 0x00008c00ff637b82 */ /* 0x000e660000000800 */
[----:B------:R-:W2:Y:S04]  /*14090*/  LDL.LU.64 R14, [R1+0x1678] ;  /* 0x00167800010e7983 */ /* 0x000ea80000300a00 */
[----:B------:R-:W2:Y:S04]  /*140a0*/  LDL.LU.64 R12, [R1+0x1670] ;  /* 0x00167000010c7983 */ /* 0x000ea80000300a00 */
[----:B------:R-:W2:Y:S04]  /*140b0*/  LDL.LU.64 R76, [R1+0x1668] ;  /* 0x00166800014c7983 */ /* 0x000ea80000300a00 */
[----:B------:R-:W2:Y:S04]  /*140c0*/  LDL.LU.64 R144, [R1+0x1660] ;  /* 0x0016600001907983 */ /* 0x000ea80000300a00 */
[----:B------:R-:W4:Y:S04]  /*140d0*/  LDL.LU.64 R154, [R1+0x1658] ;  /* 0x00165800019a7983 */ /* 0x000f280000300a00 */
[----:B------:R-:W2:Y:S04]  /*140e0*/  LDL.LU.64 R62, [R1+0x1650] ;  /* 0x00165000013e7983 */ /* 0x000ea80000300a00 */
        /* <DEDUP_REMOVED lines=19> */
[----:B------:R1:W-:Y:S04]  /*14220*/  LDGSTS.E [R3+-0x5b700], desc[UR10][R16.64], P5 ;  /* 0xa490000010037fae */ /* 0x0003e8000a92184a */
[----:B------:R-:W3:Y:S04]  /*14230*/  LDL.LU.64 R84, [R1+0x1640] ;  /* 0x0016400001547983 */ /* 0x000ee80000300a00 */
[----:B------:R-:W-:Y:S04]  /*14240*/  LDGSTS.E [R3+-0x5b300], desc[UR10][R162.64], P5 ;  /* 0xa4d00000a2037fae */ /* 0x000fe8000a92184a */
[----:B------:R-:W3:Y:S04]  /*14250*/  LDL.LU.64 R82, [R1+0x1638] ;  /* 0x0016380001527983 */ /* 0x000ee80000300a00 */
[----:B------:R1:W-:Y:S04]  /*14260*/  LDGSTS.E [R3+-0x5af00], desc[UR10][R24.64], P5 ;  /* 0xa510000018037fae */ /* 0x0003e8000a92184a */
[----:B------:R-:W3:Y:S04]  /*14270*/  LDL.LU.64 R58, [R1+0x1630] ;  /* 0x00163000013a7983 */ /* 0x000ee80000300a00 */
[----:B------:R-:W-:Y:S04]  /*14280*/  LDGSTS.E [R3+-0x5ab00], desc[UR10][R184.64], P5 ;  /* 0xa5500000b8037fae */ /* 0x000fe8000a92184a */
[----:B------:R-:W3:Y:S01]  /*14290*/  LDL.LU.64 R68, [R1+0x1628] ;  /* 0x0016280001447983 */ /* 0x000ee20000300a00 */
[----:B-1----:R-:W-:Y:S01]  /*142a0*/  VIADD R17, R250, 0xffffff1d ;  /* 0xffffff1dfa117836 */ /* 0x002fe20000000000 */
[----:B------:R-:W-:Y:S01]  /*142b0*/  IADD3 R16, R251, -0xe4, RZ ;  /* 0xffffff1cfb107810 */ /* 0x000fe20007ffe0ff */
[----:B------:R-:W1:Y:S01]  /*142c0*/  LDC R25, c[0x0][0x230] ;  /* 0x00008c00ff197b82 */ /* 0x000e620000000800 */
[----:B------:R4:W-:Y:S04]  /*142d0*/  LDGSTS.E [R3+-0x5a700], desc[UR10][R18.64], P5 ;  /* 0xa590000012037fae */ /* 0x0009e8000a92184a */
[----:B------:R-:W3:Y:S03]  /*142e0*/  LDL.LU.64 R192, [R1+0x1620] ;  /* 0x0016200001c07983 */ /* 0x000ee60000300a00 */
[----:B------:R-:W2:Y:S01]  /*142f0*/  LDC R24, c[0x0][0x230] ;  /* 0x00008c00ff187b82 */ /* 0x000ea20000000800 */
[----:B------:R-:W-:Y:S04]  /*14300*/  LDGSTS.E [R3+-0x5a300], desc[UR10][R200.64], P5 ;  /* 0xa5d00000c8037fae */ /* 0x000fe8000a92184a */
[----:B------:R-:W3:Y:S03]  /*14310*/  LDL.LU.64 R78, [R1+0x1618] ;  /* 0x00161800014e7983 */ /* 0x000ee60000300a00 */
[----:B----4-:R-:W4:Y:S01]  /*14320*/  LDC R18, c[0x0][0x230] ;  /* 0x00008c00ff127b82 */ /* 0x010f220000000800 */
[----:B------:R-:W-:Y:S04]  /*14330*/  LDGSTS.E [R3+-0x59f00], desc[UR10][R198.64], P5 ;  /* 0xa6100000c6037fae */ /* 0x000fe8000a92184a */
[----:B------:R-:W3:Y:S03]  /*14340*/  LDL.LU.64 R54, [R1+0x1610] ;  /* 0x0016100001367983 */ /* 0x000ee60000300a00 */
[----:B------:R-:W1:Y:S01]  /*14350*/  LDC R19, c[0x0][0x230] ;  /* 0x00008c00ff137b82 */ /* 0x000e620000000800 */
[----:B------:R-:W-:Y:S04]  /*14360*/  LDGSTS.E [R3+-0x59b00], desc[UR10][R206.64], P5 ;  /* 0xa6500000ce037fae */ /* 0x000fe8000a92184a */
[----:B------:R-:W3:Y:S04]  /*14370*/  LDL.LU.64 R64, [R1+0x1608] ;  /* 0x0016080001407983 */ /* 0x000ee80000300a00 */
[----:B------:R-:W-:Y:S04]  /*14380*/  LDGSTS.E [R3+-0x59700], desc[UR10][R28.64], P5 ;  /* 0xa69000001c037fae */ /* 0x000fe8000a92184a */
[----:B------:R-:W3:Y:S04]  /*14390*/  LDL.LU.64 R80, [R1+0x1600] ;  /* 0x0016000001507983 */ /* 0x000ee80000300a00 */
[----:B------:R2:W-:Y:S04]  /*143a0*/  LDGSTS.E [R3+-0x59300], desc[UR10][R100.64], P5 ;  /* 0xa6d0000064037fae */ /* 0x0005e8000a92184a */
[----:B------:R-:W3:Y:S04]  /*143b0*/  LDL.LU.64 R74, [R1+0x15f8] ;  /* 0x0015f800014a7983 */ /* 0x000ee80000300a00 */
[----:B------:R-:W-:Y:S04]  /*143c0*/  LDGSTS.E [R3+-0x58f00], desc[UR10][R108.64], P5 ;  /* 0xa71000006c037fae */ /* 0x000fe8000a92184a */
[----:B------:R-:W3:Y:S01]  /*143d0*/  LDL.LU.64 R228, [R1+0x15f0] ;  /* 0x0015f00001e47983 */ /* 0x000ee20000300a00 */
[----:B----4-:R-:W-:Y:S01]  /*143e0*/  VIADD R18, R18, 0xffffff38 ;  /* 0xffffff3812127836 */ /* 0x010fe20000000000 */
[----:B-1----:R-:W-:Y:S01]  /*143f0*/  IADD3 R19, R19, -0xc7, RZ ;  /* 0xffffff3913137810 */ /* 0x002fe20007ffe0ff */
[----:B------:R-:W-:Y:S01]  /*14400*/  VIADD R25, R25, 0xffffff1b ;  /* 0xffffff1b19197836 */ /* 0x000fe20000000000 */
[----:B------:R-:W-:Y:S01]  /*14410*/  LDGSTS.E [R3+-0x58b00], desc[UR10][R116.64], P5 ;  /* 0xa750000074037fae */ /* 0x000fe2000a92184a */
[----:B--2---:R-:W-:Y:S01]  /*14420*/  IADD3 R24, R24, -0xe6, RZ ;  /* 0xffffff1a18187810 */ /* 0x004fe20007ffe0ff */
[C---:B------:R-:W-:Y:S01]  /*14430*/  IMAD.WIDE R62, R2.reuse, 0x4, R62 ;  /* 0x00000004023e7825 */ /* 0x040fe200078e023e */
[----:B------:R-:W1:Y:S01]  /*14440*/  LDC R100, c[0x0][0x230] ;  /* 0x00008c00ff647b82 */ /* 0x000e620000000800 */
[----:B------:R-:W2:Y:S04]  /*14450*/  LDL.LU.64 R48, [R1+0x15e8] ;  /* 0x0015e80001307983 */ /* 0x000ea80000300a00 */
[----:B------:R4:W-:Y:S04]  /*14460*/  LDGSTS.E [R3+-0x58700], desc[UR10][R124.64], P5 ;  /* 0xa79000007c037fae */ /* 0x0009e8000a92184a */
[----:B------:R-:W2:Y:S04]  /*14470*/  LDL.LU.64 R60, [R1+0x15e0] ;  /* 0x0015e000013c7983 */ /* 0x000ea80000300a00 */
[----:B------:R-:W-:Y:S04]  /*14480*/  LDGSTS.E [R3+-0x58300], desc[UR10][R132.64], P5 ;  /* 0xa7d0000084037fae */ /* 0x000fe8000a92184a */
[----:B------:R-:W2:Y:S01]  /*14490*/  LDL.LU.64 R70, [R1+0x15d8] ;  /* 0x0015d80001467983 */ /* 0x000ea20000300a00 */
[C---:B------:R-:W-:Y:S01]  /*144a0*/  IMAD.WIDE R154, R2.reuse, 0x4, R154 ;  /* 0x00000004029a7825 */ /* 0x040fe200078e029a */
[----:B----4-:R-:W4:Y:S02]  /*144b0*/  LDC R124, c[0x0][0x230] ;  /* 0x00008c00ff7c7b82 */ /* 0x010f240000000800 */
[----:B------:R-:W-:Y:S04]  /*144c0*/  LDGSTS.E [R5+-0x5fe00], desc[UR10][R34.64], P5 ;  /* 0xa020000022057fae */ /* 0x000fe8000a92184a */
[----:B------:R-:W-:Y:S01]  /*144d0*/  LDGSTS.E [R5+-0x5fa00], desc[UR10][R44.64], P5 ;  /* 0xa06000002c057fae */ /* 0x000fe2000a92184a */
[C---:B------:R-:W-:Y:S01]  /*144e0*/  IMAD.WIDE R144, R2.reuse, 0x4, R144 ;  /* 0x0000000402907825 */ /* 0x040fe200078e0290 */
[----:B------:R-:W1:Y:S02]  /*144f0*/  LDC R125, c[0x0][0x230] ;  /* 0x00008c00ff7d7b82 */ /* 0x000e640000000800 */
[----:B------:R-:W-:Y:S04]  /*14500*/  LDGSTS.E [R5+-0x5f600], desc[UR10][R56.64], P5 ;  /* 0xa0a0000038057fae */ /* 0x000fe8000a92184a */
[----:B------:R-:W4:Y:S04]  /*14510*/  LDL.LU.64 R34, [R1+0x15d0] ;  /* 0x0015d00001227983 */ /* 0x000f280000300a00 */
[----:B------:R-:W2:Y:S04]  /*14520*/  LDL.LU.64 R44, [R1+0x15c8] ;  /* 0x0015c800012c7983 */ /* 0x000ea80000300a00 */
[----:B------:R-:W4:Y:S04]  /*14530*/  LDL.LU.64 R56, [R1+0x15c0] ;  /* 0x0015c00001387983 */ /* 0x000f280000300a00 */
[----:B------:R-:W-:Y:S04]  /*14540*/  LDGSTS.E [R5+-0x5f200], desc[UR10][R66.64], P5 ;  /* 0xa0e0000042057fae */ /* 0x000fe8000a92184a */
[----:B------:R-:W-:Y:S04]  /*14550*/  LDGSTS.E [R5+-0x5ee00], desc[UR10][R30.64], P5 ;  /* 0xa12000001e057fae */ /* 0x000fe8000a92184a */
[----:B------:R-:W-:Y:S04]  /*14560*/  LDGSTS.E [R5+-0x5ea00], desc[UR10][R40.64], P5 ;  /* 0xa160000028057fae */ /* 0x000fe8000a92184a */
[----:B------:R-:W2:Y:S04]  /*14570*/  LDL.LU.64 R66, [R1+0x15b8] ;  /* 0x0015b80001427983 */ /* 0x000ea80000300a00 */
[----:B------:R-:W4:Y:S04]  /*14580*/  LDL.LU.64 R30, [R1+0x15b0] ;  /* 0x0015b000011e7983 */ /* 0x000f280000300a00 */
[----:B------:R-:W2:Y:S04]  /*14590*/  LDL.LU.64 R40, [R1+0x15a8] ;  /* 0x0015a80001287983 */ /* 0x000ea80000300a00 */
[----:B------:R-:W-:Y:S04]  /*145a0*/  LDGSTS.E [R5+-0x5e600], desc[UR10][R164.64], P5 ;  /* 0xa1a00000a4057fae */ /* 0x000fe8000a92184a */
[----:B------:R-:W-:Y:S04]  /*145b0*/  LDGSTS.E [R5+-0x5e200], desc[UR10][R50.64], P5 ;  /* 0xa1e0000032057fae */ /* 0x000fe8000a92184a */
        /* <DEDUP_REMOVED lines=29> */
[----:B------:R-:W-:Y:S04]  /*14790*/  LDGSTS.E [R5+-0x58e00], desc[UR10][R110.64], P5 ;  /* 0xa72000006e057fae */ /* 0x000fe8000a92184a */
[----:B------:R3:W-:Y:S04]  /*147a0*/  LDGSTS.E [R5+-0x58a00], desc[UR10][R118.64], P5 ;  /* 0xa760000076057fae */ /* 0x0007e8000a92184a */
[----:B------:R-:W-:Y:S01]  /*147b0*/  LDGSTS.E [R5+-0x58600], desc[UR10][R126.64], P5 ;  /* 0xa7a000007e057fae */ /* 0x000fe2000a92184a */
[C---:B------:R-:W-:Y:S01]  /*147c0*/  IMAD.WIDE R76, R2.reuse, 0x4, R76 ;  /* 0x00000004024c7825 */ /* 0x040fe200078e024c */
[----:B-1----:R-:W1:Y:S02]  /*147d0*/  LDC R102, c[0x0][0x230] ;  /* 0x00008c00ff667b82 */ /* 0x002e640000000800 */
[----:B------:R-:W-:Y:S01]  /*147e0*/  LDGSTS.E [R5+-0x58200], desc[UR10][R134.64], P5 ;  /* 0xa7e0000086057fae */ /* 0x000fe2000a92184a */
[----:B---3--:R-:W-:-:S05]  /*147f0*/  IMAD.WIDE R72, R2, 0x4, R72 ;  /* 0x0000000402487825 */ /* 0x008fca00078e0248 */
[----:B------:R-:W3:Y:S01]  /*14800*/  LDC R119, c[0x0][0x230] ;  /* 0x00008c00ff777b82 */ /* 0x000ee20000000800 */
[----:B------:R-:W-:-:S07]  /*14810*/  IMAD.WIDE R84, R2, 0x4, R84 ;  /* 0x0000000402547825 */ /* 0x000fce00078e0254 */
[----:B------:R-:W1:Y:S01]  /*14820*/  LDC R118, c[0x0][0x230] ;  /* 0x00008c00ff767b82 */ /* 0x000e620000000800 */
[----:B----4-:R-:W-:Y:S04]  /*14830*/  LDGSTS.E [R9+-0x5fd00], desc[UR10][R32.64], P5 ;  /* 0xa030000020097fae */ /* 0x010fe8000a92184a */
[----:B------:R-:W-:Y:S04]  /*14840*/  LDGSTS.E [R9+-0x5f900], desc[UR10][R42.64], P5 ;  /* 0xa07000002a097fae */ /* 0x000fe8000a92184a */
[----:B------:R-:W-:Y:S04]  /*14850*/  LDGSTS.E [R9+-0x5f500], desc[UR10][R90.64], P5 ;  /* 0xa0b000005a097fae */ /* 0x000fe8000a92184a */
[----:B------:R-:W4:Y:S04]  /*14860*/  LDL.LU.64 R32, [R1+0x1558] ;  /* 0x0015580001207983 */ /* 0x000f280000300a00 */
[----:B------:R-:W3:Y:S04]  /*14870*/  LDL.LU.64 R42, [R1+0x1550] ;  /* 0x00155000012a7983 */ /* 0x000ee80000300a00 */
[----:B------:R-:W4:Y:S04]  /*14880*/  LDL.LU.64 R90, [R1+0x1548] ;  /* 0x00154800015a7983 */ /* 0x000f280000300a00 */
[----:B------:R-:W-:Y:S04]  /*14890*/  LDGSTS.E [R9+-0x5f100], desc[UR10][R92.64], P5 ;  /* 0xa0f000005c097fae */ /* 0x000fe8000a92184a */
[----:B------:R-:W-:Y:S04]  /*148a0*/  LDGSTS.E [R9+-0x5ed00], desc[UR10][R94.64], P5 ;  /* 0xa13000005e097fae */ /* 0x000fe8000a92184a */
[----:B------:R-:W-:Y:S04]  /*148b0*/  LDGSTS.E [R9+-0x5e900], desc[UR10][R96.64], P5 ;  /* 0xa170000060097fae */ /* 0x000fe8000a92184a */
[----:B------:R-:W3:Y:S04]  /*148c0*/  LDL.LU.64 R92, [R1+0x1540] ;  /* 0x00154000015c7983 */ /* 0x000ee80000300a00 */
[----:B------:R-:W4:Y:S04]  /*148d0*/  LDL.LU.64 R94, [R1+0x1538] ;  /* 0x00153800015e7983 */ /* 0x000f280000300a00 */
[----:B------:R-:W3:Y:S04]  /*148e0*/  LDL.LU.64 R96, [R1+0x1530] ;  /* 0x0015300001607983 */ /* 0x000ee80000300a00 */
[----:B------:R-:W-:Y:S04]  /*148f0*/  LDGSTS.E [R9+-0x5e500], desc[UR10][R208.64], P5 ;  /* 0xa1b00000d0097fae */ /* 0x000fe8000a92184a */
[----:B------:R-:W-:Y:S04]  /*14900*/  LDGSTS.E [R9+-0x5e100], desc[UR10][R176.64], P5 ;  /* 0xa1f00000b0097fae */ /* 0x000fe8000a92184a */
[----:B------:R-:W-:Y:S04]  /*14910*/  LDGSTS.E [R9+-0x5dd00], desc[UR10][R172.64], P5 ;  /* 0xa2300000ac097fae */ /* 0x000fe8000a92184a */
[----:B------:R-:W4:Y:S04]  /*14920*/  LDL.LU.64 R208, [R1+0x1528] ;  /* 0x0015280001d07983 */ /* 0x000f280000300a00 */
[----:B------:R-:W2:Y:S04]  /*14930*/  LDL.LU.64 R176, [R1+0x1520] ;  /* 0x0015200001b07983 */ /* 0x000ea80000300a00 */
        /* <DEDUP_REMOVED lines=12> */
[----:B------:R-:W2:Y:S04]  /*14a00*/  LDL.LU.64 R138, [R1+0x14e8] ;  /* 0x0014e800018a7983 */ /* 0x000ea80000300a00 */
[----:B------:R3:W-:Y:S04]  /*14a10*/  LDGSTS.E [R9+-0x5c100], desc[UR10][R244.64], P5 ;  /* 0xa3f00000f4097fae */ /* 0x0007e8000a92184a */
[----:B------:R-:W-:Y:S04]  /*14a20*/  STL.64 [R1+0x11e8], R8 ;  /* 0x0011e80801007387 */ /* 0x000fe80000100a00 */
        /* <DEDUP_REMOVED lines=15> */
[----:B------:R-:W-:Y:S04]  /*14b20*/  LDGSTS.E [R9+-0x58100], desc[UR10][R136.64], P5 ;  /* 0xa7f0000088097fae */ /* 0x000fe8000a92184a */
[----:B------:R-:W0:Y:S01]  /*14b30*/  LDGDEPBAR ;  /* 0x00000000000079af */ /* 0x000e220000000000 */
[----:B---3--:R-:W-:-:S04]  /*14b40*/  IMAD.WIDE R244, R2, 0x4, R148 ;  /* 0x0000000402f47825 */ /* 0x008fc800078e0294 */
[----:B----4-:R-:W-:-:S04]  /*14b50*/  IMAD.WIDE R246, R2, 0x4, R142 ;  /* 0x0000000402f67825 */ /* 0x010fc800078e028e */
[----:B--2---:R-:W-:-:S04]  /*14b60*/  IMAD.WIDE R248, R2, 0x4, R140 ;  /* 0x0000000402f87825 */ /* 0x004fc800078e028c */
[C---:B------:R-:W-:Y:S01]  /*14b70*/  IMAD.WIDE R250, R2.reuse, 0x4, R138 ;  /* 0x0000000402fa7825 */ /* 0x040fe200078e028a */
[----:B------:R-:W-:Y:S03]  /*14b80*/  BAR.SYNC.DEFER_BLOCKING 0x0 ;  /* 0x0000000000007b1d */ /* 0x000fe60000010000 */
[----:B------:R-:W-:Y:S01]  /*14b90*/  IMAD.WIDE R236, R2, 0x4, R156 ;  /* 0x0000000402ec7825 */ /* 0x000fe200078e029c */
[----:B------:R-:W-:-:S04]  /*14ba0*/  ISETP.GE.U32.AND P5, PT, R241, 0x7ffffedf, PT ;  /* 0x7ffffedff100780c */ /* 0x000fc80003fa6070 */
[----:B-1----:R-:W1:Y:S01]  /*14bb0*/  LDC R121, c[0x0][0x230] ;  /* 0x00008c00ff797b82 */ /* 0x002e620000000800 */
[----:B------:R-:W-:Y:S04]  /*14bc0*/  STL.64 [R1+0x10e8], R250 ;  /* 0x0010e8fa01007387 */ /* 0x000fe80000100a00 */
[----:B------:R-:W-:Y:S01]  /*14bd0*/  STL.64 [R1+0x10f0], R248 ;  /* 0x0010f0f801007387 */ /* 0x000fe20000100a00 */
[C---:B------:R-:W-:Y:S02]  /*14be0*/  IMAD.WIDE R234, R2.reuse, 0x4, R172 ;  /* 0x0000000402ea7825 */ /* 0x040fe400078e02ac */
[----:B------:R-:W2:Y:S01]  /*14bf0*/  LDC R120, c[0x0][0x230] ;  /* 0x00008c00ff787b82 */ /* 0x000ea20000000800 */
[----:B------:R-:W-:Y:S04]  /*14c00*/  STL.64 [R1+0x10f8], R246 ;  /* 0x0010f8f601007387 */ /* 0x000fe80000100a00 */
[----:B------:R-:W-:Y:S01]  /*14c10*/  STL.64 [R1+0x1100], R244 ;  /* 0x001100f401007387 */ /* 0x000fe20000100a00 */
[----:B------:R-:W-:-:S04]  /*14c20*/  IMAD.WIDE R232, R2, 0x4, R176 ;  /* 0x0000000402e87825 */ /* 0x000fc800078e02b0 */
[C---:B------:R-:W-:Y:S01]  /*14c30*/  IMAD.WIDE R22, R2.reuse, 0x4, R88 ;  /* 0x0000000402167825 */ /* 0x040fe200078e0258 */
[----:B------:R-:W3:Y:S01]  /*14c40*/  LDL.LU.64 R158, [R1+0x120] ;  /* 0x00012000019e7983 */ /* 0x000ee20000300a00 */
[----:B------:R-:W4:Y:S03]  /*14c50*/  LDC R89, c[0x0][0x230] ;  /* 0x00008c00ff597b82 */ /* 0x000f260000000800 */
[----:B------:R-:W2:Y:S04]  /*14c60*/  LDL.LU.64 R188, [R1+0x5e0] ;  /* 0x0005e00001bc7983 */ /* 0x000ea80000300a00 */
[----:B------:R-:W4:Y:S01]  /*14c70*/  LDL.LU.64 R180, [R1+0x5d8] ;  /* 0x0005d80001b47983 */ /* 0x000f220000300a00 */
[----:B------:R-:W-:-:S04]  /*14c80*/  IMAD.WIDE R38, R2, 0x4, R96 ;  /* 0x0000000402267825 */ /* 0x000fc800078e0260 */
[C---:B------:R-:W-:Y:S01]  /*14c90*/  IMAD.WIDE R46, R2.reuse, 0x4, R46 ;  /* 0x00000004022e7825 */ /* 0x040fe200078e022e */
[----:B------:R-:W4:Y:S01]  /*14ca0*/  LDL.LU.64 R218, [R1+0x5d0] ;  /* 0x0005d00001da7983 */ /* 0x000f220000300a00 */
[----:B------:R-:W1:Y:S03]  /*14cb0*/  LDC R97, c[0x0][0x230] ;  /* 0x00008c00ff617b82 */ /* 0x000e660000000800 */
[----:B------:R-:W-:Y:S01]  /*14cc0*/  @!PT LDS RZ, [RZ] ;  /* 0x00000000fffff984 */ /* 0x000fe20000000800 */
[----:B------:R-:W-:Y:S01]  /*14cd0*/  @!PT LDS RZ, [RZ] ;  /* 0x00000000fffff984 */ /* 0x000fe20000000800 */
[----:B------:R-:W-:Y:S01]  /*14ce0*/  @!PT LDS RZ, [RZ] ;  /* 0x00000000fffff984 */ /* 0x000fe20000000800 */
[----:B------:R-:W-:Y:S04]  /*14cf0*/  LDGSTS.E [R11+0x30000], desc[UR10][R250.64], !P6 ;  /* 0x30000000fa0b7fae */ /* 0x000fe8000f12184a */
[----:B------:R-:W-:Y:S01]  /*14d00*/  LDGSTS.E [R11+0x34000], desc[UR10][R248.64], !P6 ;  /* 0x34000000f80b7fae */ /* 0x000fe2000f12184a */
[----:B------:R-:W-:Y:S01]  /*14d10*/  ISETP.GE.U32.AND P6, PT, R17, 0x7ffffede, PT ;  /* 0x7ffffede1100780c */ /* 0x000fe20003fc6070 */
[----:B------:R-:W-:Y:S01]  /*14d20*/  VIADD R17, R243, 0xffffff3b ;  /* 0xffffff3bf3117836 */ /* 0x000fe20000000000 */
[----:B------:R-:W1:Y:S01]  /*14d30*/  LDC R96, c[0x0][0x230] ;  /* 0x00008c00ff607b82 */ /* 0x000e620000000800 */
[----:B------:R-:W-:Y:S01]  /*14d40*/  IMAD.WIDE R242, R2, 0x4, R152 ;  /* 0x0000000402f27825 */ /* 0x000fe200078e0298 */
[----:B------:R-:W-:Y:S04]  /*14d50*/  LDGSTS.E [R11+0x30004], desc[UR10][R246.64], !P1 ;  /* 0x30004000f60b7fae */ /* 0x000fe8000c92184a */
[----:B------:R-:W-:Y:S01]  /*14d60*/  LDGSTS.E [R11+0x34004], desc[UR10][R244.64], !P1 ;  /* 0x34004000f40b7fae */ /* 0x000fe2000c92184a */
[----:B------:R-:W-:Y:S01]  /*14d70*/  ISETP.GE.U32.AND P1, PT, R16, 0x7ffffedd, PT ;  /* 0x7ffffedd1000780c */ /* 0x000fe20003f26070 */
[----:B------:R-:W-:-:S02]  /*14d80*/  VIADD R16, R6, 0xffffff3a ;  /* 0xffffff3a06107836 */ /* 0x000fc40000000000 */
[C---:B------:R-:W-:Y:S01]  /*14d90*/  IMAD.WIDE R52, R2.reuse, 0x4, R52 ;  /* 0x0000000402347825 */ /* 0x040fe200078e0234 */
[----:B------:R-:W-:Y:S03]  /*14da0*/  LDGSTS.E [R11+0x30008], desc[UR10][R242.64], !P2 ;  /* 0x30008000f20b7fae */ /* 0x000fe6000d12184a */
[----:B------:R-:W-:Y:S01]  /*14db0*/  IMAD.WIDE R36, R2, 0x4, R36 ;  /* 0x0000000402247825 */ /* 0x000fe200078e0224 */
[----:B------:R-:W-:Y:S01]  /*14dc0*/  LDGSTS.E [R11+0x34008], desc[UR10][R236.64], !P2 ;  /* 0x34008000ec0b7fae */ /* 0x000fe2000d12184a */
[----:B------:R-:W-:Y:S01]  /*14dd0*/  ISETP.GE.U32.AND P2, PT, R17, 0x7ffffefc, PT ;  /* 0x7ffffefc1100780c */ /* 0x000fe20003f46070 */
[----:B------:R-:W1:Y:S02]  /*14de0*/  LDC R141, c[0x0][0x230] ;  /* 0x00008c00ff8d7b82 */ /* 0x000e640000000800 */
[----:B------:R-:W-:Y:S04]  /*14df0*/  LDGSTS.E [R11+0x3000c], desc[UR10][R234.64], !P3 ;  /* 0x3000c000ea0b7fae */ /* 0x000fe8000d92184a */
[----:B------:R-:W-:Y:S01]  /*14e00*/  LDGSTS.E [R11+0x3400c], desc[UR10][R232.64], !P3 ;  /* 0x3400c000e80b7fae */ /* 0x000fe2000d92184a */
[----:B------:R-:W-:Y:S01]  /*14e10*/  ISETP.GE.U32.AND P3, PT, R16, 0x7ffffefb, PT ;  /* 0x7ffffefb1000780c */ /* 0x000fe20003f66070 */
[----:B------:R-:W-:-:S04]  /*14e20*/  IMAD.WIDE R16, R2, 0x4, R208 ;  /* 0x0000000402107825 */ /* 0x000fc800078e02d0 */
[C---:B------:R-:W-:Y:S01]  /*14e30*/  IMAD.WIDE R26, R2.reuse, 0x4, R26 ;  /* 0x00000004021a7825 */ /* 0x040fe200078e021a */
[----:B------:R-:W-:Y:S03]  /*14e40*/  LDGSTS.E [R11+0x38000], desc[UR10][R16.64], !P4 ;  /* 0x38000000100b7fae */ /* 0x000fe6000e12184a */
[C---:B------:R-:W-:Y:S01]  /*14e50*/  IMAD.WIDE R50, R2.reuse, 0x4, R50 ;  /* 0x0000000402327825 */ /* 0x040fe200078e0232 */
[----:B------:R-:W-:Y:S03]  /*14e60*/  LDGSTS.E [R11+0x3c000], desc[UR10][R38.64], !P4 ;  /* 0x3c000000260b7fae */ /* 0x000fe6000e12184a */
[C---:B------:R-:W-:Y:S01]  /*14e70*/  IMAD.WIDE R28, R2.reuse, 0x4, R94 ;  /* 0x00000004021c7825 */ /* 0x040fe200078e025e */
[----:B------:R-:W4:Y:S03]  /*14e80*/  LDL.LU.64 R226, [R1+0x5c8] ;  /* 0x0005c80001e27983 */ /* 0x000f260000300a00 */
[----:B------:R-:W-:Y:S01]  /*14e90*/  IMAD.WIDE R20, R2, 0x4, R92 ;  /* 0x0000000402147825 */ /* 0x000fe200078e025c */
[----:B------:R-:W-:Y:S01]  /*14ea0*/  LDGSTS.E [R11+0x38004], desc[UR10][R28.64], !P5 ;  /* 0x380040001c0b7fae */ /* 0x000fe2000e92184a */
[----:B------:R-:W-:Y:S01]  /*14eb0*/  ISETP.GE.U32.AND P4, PT, R19, 0x7ffffefa, PT ;  /* 0x7ffffefa1300780c */ /* 0x000fe20003f86070 */
[----:B------:R-:W1:Y:S02]  /*14ec0*/  LDC R92, c[0x0][0x230] ;  /* 0x00008c00ff5c7b82 */ /* 0x000e640000000800 */
[----:B------:R-:W-:Y:S01]  /*14ed0*/  LDGSTS.E [R11+0x3c004], desc[UR10][R20.64], !P5 ;  /* 0x3c004000140b7fae */ /* 0x000fe2000e92184a */
[----:B------:R-:W-:Y:S01]  /*14ee0*/  ISETP.GE.U32.AND P5, PT, R18, 0x7ffffef9, PT ;  /* 0x7ffffef91200780c */ /* 0x000fe20003fa6070 */
[----:B------:R-:W-:-:S02]  /*14ef0*/  IMAD.WIDE R18, R2, 0x4, R90 ;  /* 0x0000000402127825 */ /* 0x000fc400078e025a */
[----:B------:R-:W4:Y:S02]  /*14f00*/  LDL.LU.64 R162, [R1+0x5c0] ;  /* 0x0005c00001a27983 */ /* 0x000f240000300a00 */
[C---:B------:R-:W-:Y:S01]  /*14f10*/  IMAD.WIDE R42, R2.reuse, 0x4, R42 ;  /* 0x00000004022a7825 */ /* 0x040fe200078e022a */
[----:B------:R-:W1:Y:S01]  /*14f20*/  LDC R95, c[0x0][0x230] ;  /* 0x00008c00ff5f7b82 */ /* 0x000e620000000800 */
[----:B------:R-:W4:Y:S02]  /*14f30*/  LDL.LU.64 R160, [R1+0x5b8] ;  /* 0x0005b80001a07983 */ /* 0x000f240000300a00 */
[C---:B------:R-:W-:Y:S02]  /*14f40*/  IMAD.WIDE R32, R2.reuse, 0x4, R32 ;  /* 0x0000000402207825 */ /* 0x040fe400078e0220 */
[----:B------:R-:W4:Y:S02]  /*14f50*/  LDL.LU.64 R146, [R1+0x5b0] ;  /* 0x0005b00001927983 */ /* 0x000f240000300a00 */
[C---:B------:R-:W-:Y:S01]  /*14f60*/  IMAD.WIDE R164, R2.reuse, 0x4, R164 ;  /* 0x0000000402a47825 */ /* 0x040fe200078e02a4 */
[----:B------:R-:W1:Y:S01]  /*14f70*/  LDC R90, c[0x0][0x230] ;  /* 0x00008c00ff5a7b82 */ /* 0x000e620000000800 */
[----:B------:R-:W-:Y:S04]  /*14f80*/  STL.64 [R1+0x1108], R242 ;  /* 0x001108f201007387 */ /* 0x000fe80000100a00 */
[----:B------:R-:W-:Y:S01]  /*14f90*/  STL.64 [R1+0x1110], R236 ;  /* 0x001110ec01007387 */ /* 0x000fe20000100a00 */
[----:B------:R-:W-:-:S02]  /*14fa0*/  IMAD.WIDE R40, R2, 0x4, R40 ;  /* 0x0000000402287825 */ /* 0x000fc400078e0228 */
[----:B------:R-:W1:Y:S01]  /*14fb0*/  LDC R94, c[0x0][0x230] ;  /* 0x00008c00ff5e7b82 */ /* 0x000e620000000800 */
[----:B------:R-:W-:Y:S04]  /*14fc0*/  STL.64 [R1+0x1118], R234 ;  /* 0x001118ea01007387 */ /* 0x000fe80000100a00 */
[----:B------:R-:W-:Y:S01]  /*14fd0*/  LDGSTS.E [R11+0x38008], desc[UR10][R18.64], !P6 ;  /* 0x38008000120b7fae */ /* 0x000fe2000f12184a */
[C---:B------:R-:W-:Y:S02]  /*14fe0*/  IMAD.WIDE R30, R2.reuse, 0x4, R30 ;  /* 0x00000004021e7825 */ /* 0x040fe400078e021e */
[----:B------:R-:W1:Y:S01]  /*14ff0*/  LDC R93, c[0x0][0x230] ;  /* 0x00008c00ff5d7b82 */ /* 0x000e620000000800 */
[----:B------:R-:W-:Y:S04]  /*15000*/  STL.64 [R1+0x1120], R232 ;  /* 0x001120e801007387 */ /* 0x000fe80000100a00 */
[----:B------:R-:W-:Y:S01]  /*15010*/  LDGSTS.E [R11+0x3c008], desc[UR10][R42.64], !P6 ;  /* 0x3c0080002a0b7fae */ /* 0x000fe2000f12184a */
[----:B------:R-:W-:Y:S01]  /*15020*/  ISETP.GE.U32.AND P6, PT, R25, 0x7ffffedc, PT ;  /* 0x7ffffedc1900780c */ /* 0x000fe20003fc6070 */
[C---:B------:R-:W-:Y:S01]  /*15030*/  IMAD.WIDE R66, R2.reuse, 0x4, R66 ;  /* 0x0000000402427825 */ /* 0x040fe200078e0242 */
[----:B------:R-:W1:Y:S01]  /*15040*/  LDC R91, c[0x0][0x230] ;  /* 0x00008c00ff5b7b82 */ /* 0x000e620000000800 */
[----:B------:R-:W-:Y:S04]  /*15050*/  STL.64 [R1+0x1128], R16 ;  /* 0x0011281001007387 */ /* 0x000fe80000100a00 */
[----:B------:R-:W-:Y:S01]  /*15060*/  LDGSTS.E [R11+0x3800c], desc[UR10][R32.64], !P1 ;  /* 0x3800c000200b7fae */ /* 0x000fe2000c92184a */
[----:B------:R-:W-:-:S04]  /*15070*/  IMAD.WIDE R56, R2, 0x4, R56 ;  /* 0x0000000402387825 */ /* 0x000fc800078e0238 */
[C---:B------:R-:W-:Y:S01]  /*15080*/  IMAD.WIDE R44, R2.reuse, 0x4, R44 ;  /* 0x00000004022c7825 */ /* 0x040fe200078e022c */
[----:B------:R-:W-:Y:S03]  /*15090*/  STL.64 [R1+0x1130], R38 ;  /* 0x0011302601007387 */ /* 0x000fe60000100a00 */
[----:B------:R-:W-:Y:S01]  /*150a0*/  IMAD.WIDE R34, R2, 0x4, R34 ;  /* 0x0000000402227825 */ /* 0x000fe200078e0222 */
[----:B------:R-:W-:Y:S01]  /*150b0*/  LDGSTS.E [R11+0x3c00c], desc[UR10][R22.64], !P1 ;  /* 0x3c00c000160b7fae */ /* 0x000fe2000c92184a */
[----:B------:R-:W-:Y:S01]  /*150c0*/  ISETP.GE.U32.AND P1, PT, R24, 0x7ffffedb, PT ;  /* 0x7ffffedb1800780c */ /* 0x000fe20003f26070 */
[----:B------:R-:W1:Y:S01]  /*150d0*/  LDC R140, c[0x0][0x230] ;  /* 0x00008c00ff8c7b82 */ /* 0x000e620000000800 */
[C---:B------:R-:W-:Y:S01]  /*150e0*/  IMAD.WIDE R24, R2.reuse, 0x4, R86 ;  /* 0x0000000402187825 */ /* 0x040fe200078e0256 */
[----:B------:R-:W-:Y:S04]  /*150f0*/  STL.64 [R1+0x1138], R28 ;  /* 0x0011381c01007387 */ /* 0x000fe80000100a00 */
[----:B------:R-:W-:Y:S01]  /*15100*/  STL.64 [R1+0x1140], R20 ;  /* 0x0011401401007387 */ /* 0x000fe20000100a00 */
[----:B------:R-:W-:-:S04]  /*15110*/  IMAD.WIDE R70, R2, 0x4, R70 ;  /* 0x0000000402467825 */ /* 0x000fc800078e0246 */
[C---:B------:R-:W-:Y:S01]  /*15120*/  IMAD.WIDE R60, R2.reuse, 0x4, R60 ;  /* 0x00000004023c7825 */ /* 0x040fe200078e023c */
[----:B------:R-:W-:Y:S03]  /*15130*/  STL.64 [R1+0x1148], R18 ;  /* 0x0011481201007387 */ /* 0x000fe60000100a00 */
        /* <DEDUP_REMOVED lines=18> */
[----:B------:R-:W-:Y:S01]  /*15260*/  IMAD.WIDE R58, R2, 0x4, R58 ;  /* 0x00000004023a7825 */ /* 0x000fe200078e023a */
[----:B------:R-:W-:Y:S01]  /*15270*/  STL.64 [R1+0x1198], R164 ;  /* 0x001198a401007387 */ /* 0x000fe20000100a00 */
[----:B------:R-:W-:Y:S01]  /*15280*/  IADD3 R118, R118, -0xfc, RZ ;  /* 0xffffff0476767810 */ /* 0x000fe20007ffe0ff */
[----:B------:R-:W1:Y:S02]  /*15290*/  LDC R241, c[0x0][0x230] ;  /* 0x00008c00fff17b82 */ /* 0x000e640000000800 */
[----:B------:R-:W-:Y:S04]  /*152a0*/  STL.64 [R1+0x11a0], R40 ;  /* 0x0011a02801007387 */ /* 0x000fe80000100a00 */
[----:B------:R-:W-:Y:S01]  /*152b0*/  STL.64 [R1+0x11a8], R30 ;  /* 0x0011a81e01007387 */ /* 0x000fe20000100a00 */
[C---:B------:R-:W-:Y:S01]  /*152c0*/  IMAD.WIDE R150, R2.reuse, 0x4, R82 ;  /* 0x0000000402967825 */ /* 0x040fe200078e0252 */
[----:B------:R-:W-:Y:S01]  /*152d0*/  IADD3 R125, R125, -0xdf, RZ ;  /* 0xffffff217d7d7810 */ /* 0x000fe20007ffe0ff */
[----:B------:R-:W1:Y:S01]  /*152e0*/  LDC R6, c[0x0][0x230] ;  /* 0x00008c00ff067b82 */ /* 0x000e620000000800 */
        /* <DEDUP_REMOVED lines=22> */
[----:B------:R1:W-:Y:S04]  /*15450*/  STL.64 [R1+0x1270], R12 ;  /* 0x0012700c01007387 */ /* 0x0003e80000100a00 */
[----:B------:R-:W-:Y:S04]  /*15460*/  STL.64 [R1+0x1268], R76 ;  /* 0x0012684c01007387 */ /* 0x000fe80000100a00 */
[----:B------:R-:W4:Y:S01]  /*15470*/  LDL.LU.64 R196, [R1+0x170] ;  /* 0x0001700001c47983 */ /* 0x000f220000300a00 */
[----:B---3--:R-:W-:-:S03]  /*15480*/  IMAD.WIDE R222, R2, 0x4, R158 ;  /* 0x0000000402de7825 */ /* 0x008fc600078e029e */
[----:B------:R-:W-:Y:S01]  /*15490*/  LDGSTS.E [R12+0x30000], desc[UR10][R24.64], !P2 ;  /* 0x30000000180c7fae */ /* 0x000fe2000d12184a */
[----:B--2---:R-:W-:-:S03]  /*154a0*/  IMAD.WIDE R158, R2, 0x4, R188 ;  /* 0x00000004029e7825 */ /* 0x004fc600078e02bc */
[----:B------:R-:W-:Y:S01]  /*154b0*/  LDGSTS.E [R12+0x34000], desc[UR10][R46.64], !P2 ;  /* 0x340000002e0c7fae */ /* 0x000fe2000d12184a */
[----:B----4-:R-:W-:-:S03]  /*154c0*/  IMAD.WIDE R168, R2, 0x4, R180 ;  /* 0x0000000402a87825 */ /* 0x010fc600078e02b4 */
[----:B------:R-:W2:Y:S04]  /*154d0*/  LDL.LU.64 R188, [R1+0x178] ;  /* 0x0001780001bc7983 */ /* 0x000ea80000300a00 */
[----:B------:R-:W3:Y:S01]  /*154e0*/  LDL.LU.64 R180, [R1+0x180] ;  /* 0x0001800001b47983 */ /* 0x000ee20000300a00 */
[----:B------:R-:W-:-:S03]  /*154f0*/  IMAD.WIDE R148, R2, 0x4, R218 ;  /* 0x0000000402947825 */ /* 0x000fc600078e02da */
[----:B------:R-:W4:Y:S01]  /*15500*/  LDL.LU.64 R218, [R1+0x190] ;  /* 0x0001900001da7983 */ /* 0x000f220000300a00 */
[----:B------:R-:W-:Y:S02]  /*15510*/  VIADD R88, R98, 0xffffff19 ;  /* 0xffffff1962587836 */ /* 0x000fe40000000000 */
[----:B------:R-:W-:Y:S01]  /*15520*/  VIADD R86, R99, 0xffffff18 ;  /* 0xffffff1863567836 */ /* 0x000fe20000000000 */
[----:B------:R-:W-:Y:S01]  /*15530*/  LDGSTS.E [R12+0x30004], desc[UR10][R52.64], !P3 ;  /* 0x30004000340c7fae */ /* 0x000fe2000d92184a */
[----:B-1----:R-:W-:Y:S01]  /*15540*/  IADD3 R87, R92, -0xc9, RZ ;  /* 0xffffff375c577810 */ /* 0x002fe20007ffe0ff */
[----:B------:R-:W1:Y:S01]  /*15550*/  LDC R98, c[0x0][0x230] ;  /* 0x00008c00ff627b82 */ /* 0x000e620000000800 */
[----:B------:R-:W-:Y:S01]  /*15560*/  ISETP.GE.U32.AND P2, PT, R88, 0x7ffffeda, PT ;  /* 0x7ffffeda5800780c */ /* 0x000fe20003f46070 */
[----:B------:R-:W-:Y:S01]  /*15570*/  LDGSTS.E [R12+0x34004], desc[UR10][R36.64], !P3 ;  /* 0x34004000240c7fae */ /* 0x000fe2000d92184a */
[----:B------:R-:W-:Y:S01]  /*15580*/  ISETP.GE.U32.AND P3, PT, R86, 0x7ffffed9, PT ;  /* 0x7ffffed95600780c */ /* 0x000fe20003f66070 */
[----:B------:R-:W-:-:S02]  /*15590*/  VIADD R86, R95, 0xffffff36 ;  /* 0xffffff365f567836 */ /* 0x000fc40000000000 */
[----:B------:R-:W-:Y:S02]  /*155a0*/  LDGSTS.E [R12+0x30008], desc[UR10][R26.64], !P4 ;  /* 0x300080001a0c7fae */ /* 0x000fe4000e12184a */
[----:B------:R-:W1:Y:S02]  /*155b0*/  LDC R88, c[0x0][0x230] ;  /* 0x00008c00ff587b82 */ /* 0x000e640000000800 */
[----:B------:R-:W-:Y:S01]  /*155c0*/  LDGSTS.E [R12+0x34008], desc[UR10][R50.64], !P4 ;  /* 0x34008000320c7fae */ /* 0x000fe2000e12184a */
[----:B------:R-:W-:Y:S01]  /*155d0*/  ISETP.GE.U32.AND P4, PT, R87, 0x7ffffef8, PT ;  /* 0x7ffffef85700780c */ /* 0x000fe20003f86070 */
[----:B------:R-:W-:Y:S02]  /*155e0*/  VIADD R87, R90, 0xffffff35 ;  /* 0xffffff355a577836 */ /* 0x000fe40000000000 */
[----:B------:R-:W-:Y:S02]  /*155f0*/  LDGSTS.E [R12+0x3000c], desc[UR10][R164.64], !P5 ;  /* 0x3000c000a40c7fae */ /* 0x000fe4000e92184a */
[----:B------:R-:W1:Y:S02]  /*15600*/  LDC R90, c[0x0][0x230] ;  /* 0x00008c00ff5a7b82 */ /* 0x000e640000000800 */
[----:B------:R-:W-:Y:S01]  /*15610*/  LDGSTS.E [R12+0x3400c], desc[UR10][R40.64], !P5 ;  /* 0x3400c000280c7fae */ /* 0x000fe2000e92184a */
[----:B------:R-:W-:-:S02]  /*15620*/  ISETP.GE.U32.AND P5, PT, R86, 0x7ffffef7, PT ;  /* 0x7ffffef75600780c */ /* 0x000fc40003fa6070 */
[----:B------:R-:W-:Y:S01]  /*15630*/  IADD3 R86, R94, -0xcc, RZ ;  /* 0xffffff345e567810 */ /* 0x000fe20007ffe0ff */
        /* <DEDUP_REMOVED lines=8> */
[----:B------:R-:W-:Y:S01]  /*156c0*/  ISETP.GE.U32.AND P1, PT, R86, 0x7ffffef5, PT ;  /* 0x7ffffef55600780c */ /* 0x000fe20003f26070 */
[----:B------:R-:W-:-:S02]  /*156d0*/  VIADD R86, R93, 0xffffff16 ;  /* 0xffffff165d567836 */ /* 0x000fc40000000000 */
[----:B------:R-:W-:Y:S02]  /*156e0*/  LDGSTS.E [R12+0x38008], desc[UR10][R34.64], !P2 ;  /* 0x38008000220c7fae */ /* 0x000fe4000d12184a */
[----:B------:R-:W1:Y:S02]  /*156f0*/  LDC R93, c[0x0][0x230] ;  /* 0x00008c00ff5d7b82 */ /* 0x000e640000000800 */
[----:B------:R-:W-:Y:S01]  /*15700*/  LDGSTS.E [R12+0x3c008], desc[UR10][R70.64], !P2 ;  /* 0x3c008000460c7fae */ /* 0x000fe2000d12184a */
[----:B------:R-:W-:Y:S02]  /*15710*/  ISETP.GE.U32.AND P2, PT, R87, 0x7ffffed8, PT ;  /* 0x7ffffed85700780c */ /* 0x000fe40003f46070 */
[----:B-1----:R-:W-:Y:S01]  /*15720*/  IADD3 R87, R88, -0xeb, RZ ;  /* 0xffffff1558577810 */ /* 0x002fe20007ffe0ff */
        /* <DEDUP_REMOVED lines=13> */
[----:B------:R-:W-:-:S03]  /*15800*/  ISETP.GE.U32.AND P5, PT, R86, 0x7ffffed5, PT ;  /* 0x7ffffed55600780c */ /* 0x000fc60003fa6070 */
[----:B------:R-:W-:Y:S01]  /*15810*/  LDGSTS.E [R13+0x30008], desc[UR10][R54.64], !P6 ;  /* 0x30008000360d7fae */ /* 0x000fe2000f12184a */
[----:B------:R-:W-:Y:S01]  /*15820*/  IADD3 R86, R94, -0xce, RZ ;  /* 0xffffff325e567810 */ /* 0x000fe20007ffe0ff */
[----:B------:R-:W-:Y:S01]  /*15830*/  VIADD R82, R93, 0xffffff30 ;  /* 0xffffff305d527836 */ /* 0x000fe20000000000 */
[----:B------:R-:W1:Y:S01]  /*15840*/  LDC R90, c[0x0][0x230] ;  /* 0x00008c00ff5a7b82 */ /* 0x000e620000000800 */
[----:B------:R-:W-:Y:S01]  /*15850*/  LDGSTS.E [R13+0x34008], desc[UR10][R78.64], !P6 ;  /* 0x340080004e0d7fae */ /* 0x000fe2000f12184a */
[----:B------:R-:W-:-:S03]  /*15860*/  ISETP.GE.U32.AND P6, PT, R87, 0x7ffffef4, PT ;  /* 0x7ffffef45700780c */ /* 0x000fc60003fc6070 */
[----:B------:R-:W-:Y:S03]  /*15870*/  LDGSTS.E [R13+0x3000c], desc[UR10][R192.64], !P1 ;  /* 0x3000c000c00d7fae */ /* 0x000fe6000c92184a */
[----:B------:R-:W1:Y:S01]  /*15880*/  LDC R87, c[0x0][0x230] ;  /* 0x00008c00ff577b82 */ /* 0x000e620000000800 */
[----:B------:R-:W-:Y:S01]  /*15890*/  LDGSTS.E [R13+0x3400c], desc[UR10][R68.64], !P1 ;  /* 0x3400c000440d7fae */ /* 0x000fe2000c92184a */
[----:B------:R-:W-:Y:S01]  /*158a0*/  ISETP.GE.U32.AND P1, PT, R86, 0x7ffffef3, PT ;  /* 0x7ffffef35600780c */ /* 0x000fe20003f26070 */
[----:B------:R-:W-:Y:S02]  /*158b0*/  VIADD R86, R89, 0xffffff31 ;  /* 0xffffff3159567836 */ /* 0x000fe40000000000 */
[----:B------:R-:W-:Y:S01]  /*158c0*/  LDGSTS.E [R13+0x38000], desc[UR10][R58.64], !P2 ;  /* 0x380000003a0d7fae */ /* 0x000fe2000d12184a */
[----:B-1----:R-:W-:Y:S01]  /*158d0*/  IADD3 R83, R88, -0xed, RZ ;  /* 0xffffff1358537810 */ /* 0x002fe20007ffe0ff */
[----:B------:R-:W-:Y:S01]  /*158e0*/  IMAD.WIDE R152, R2, 0x4, R146 ;  /* 0x0000000402987825 */ /* 0x000fe200078e0292 */
        /* <DEDUP_REMOVED lines=9> */
[----:B------:R-:W-:Y:S02]  /*15980*/  IMAD.WIDE R166, R2, 0x4, R162 ;  /* 0x0000000402a67825 */ /* 0x000fe400078e02a2 */
[----:B------:R-:W4:Y:S01]  /*15990*/  LDC R92, c[0x0][0x230] ;  /* 0x00008c00ff5c7b82 */ /* 0x000f220000000800 */
[----:B------:R-:W-:Y:S01]  /*159a0*/  LDGSTS.E [R13+0x3c008], desc[UR10][R154.64], !P4 ;  /* 0x3c0080009a0d7fae */ /* 0x000fe2000e12184a */
[----:B------:R-:W-:Y:S01]  /*159b0*/  ISETP.GE.U32.AND P4, PT, R83, 0x7ffffed4, PT ;  /* 0x7ffffed45300780c */ /* 0x000fe20003f86070 */
[----:B------:R-:W-:-:S02]  /*159c0*/  VIADD R83, R87, 0xffffff11 ;  /* 0xffffff1157537836 */ /* 0x000fc40000000000 */
[----:B------:R-:W-:Y:S01]  /*159d0*/  LDGSTS.E [R13+0x3800c], desc[UR10][R144.64], !P5 ;  /* 0x3800c000900d7fae */ /* 0x000fe2000e92184a */
[----:B------:R-:W-:Y:S02]  /*159e0*/  IMAD.WIDE R206, R2, 0x4, R160 ;  /* 0x0000000402ce7825 */ /* 0x000fe400078e02a0 */
[----:B------:R-:W4:Y:S01]  /*159f0*/  LDC R89, c[0x0][0x230] ;  /* 0x00008c00ff597b82 */ /* 0x000f220000000800 */
[----:B------:R1:W-:Y:S01]  /*15a00*/  LDGSTS.E [R13+0x3c00c], desc[UR10][R76.64], !P5 ;  /* 0x3c00c0004c0d7fae */ /* 0x0003e2000e92184a */
[----:B------:R-:W-:Y:S02]  /*15a10*/  ISETP.GE.U32.AND P5, PT, R82, 0x7ffffed3, PT ;  /* 0x7ffffed35200780c */ /* 0x000fe40003fa6070 */
[----:B------:R-:W-:Y:S01]  /*15a20*/  IADD3 R82, R91, -0xf0, RZ ;  /* 0xffffff105b527810 */ /* 0x000fe20007ffe0ff */
[----:B------:R-:W-:Y:S03]  /*15a30*/  LDGSTS.E [R15+0x30000], desc[UR10][R222.64], !P6 ;  /* 0x30000000de0f7fae */ /* 0x000fe6000f12184a */
[----:B------:R-:W4:Y:S01]  /*15a40*/  LDC R88, c[0x0][0x230] ;  /* 0x00008c00ff587b82 */ /* 0x000f220000000800 */
[----:B------:R-:W-:Y:S04]  /*15a50*/  STL.64 [R1+0x1278], R222 ;  /* 0x001278de01007387 */ /* 0x000fe80000100a00 */
[----:B------:R-:W-:Y:S01]  /*15a60*/  LDGSTS.E [R15+0x34000], desc[UR10][R158.64], !P6 ;  /* 0x340000009e0f7fae */ /* 0x000fe2000f12184a */
[----:B------:R-:W-:Y:S01]  /*15a70*/  ISETP.GE.U32.AND P6, PT, R83, 0x7ffffed2, PT ;  /* 0x7ffffed25300780c */ /* 0x000fe20003fc6070 */
[----:B-1----:R-:W-:Y:S01]  /*15a80*/  VIADD R87, R86, 0xffffff2f ;  /* 0xffffff2f56577836 */ /* 0x002fe20000000000 */
[----:B------:R-:W1:Y:S01]  /*15a90*/  LDC R94, c[0x0][0x230] ;  /* 0x00008c00ff5e7b82 */ /* 0x000e620000000800 */
[----:B------:R-:W-:Y:S04]  /*15aa0*/  STL.64 [R1+0x1280], R158 ;  /* 0x0012809e01007387 */ /* 0x000fe80000100a00 */
[----:B------:R-:W-:Y:S03]  /*15ab0*/  LDGSTS.E [R15+0x30004], desc[UR10][R168.64], !P1 ;  /* 0x30004000a80f7fae */ /* 0x000fe6000c92184a */
[----:B------:R-:W1:Y:S01]  /*15ac0*/  LDC R95, c[0x0][0x230] ;  /* 0x00008c00ff5f7b82 */ /* 0x000e620000000800 */
[----:B------:R-:W-:Y:S04]  /*15ad0*/  STL.64 [R1+0x1288], R168 ;  /* 0x001288a801007387 */ /* 0x000fe80000100a00 */
[----:B------:R-:W-:Y:S01]  /*15ae0*/  LDGSTS.E [R15+0x34004], desc[UR10][R148.64], !P1 ;  /* 0x34004000940f7fae */ /* 0x000fe2000c92184a */
[----:B------:R-:W-:Y:S01]  /*15af0*/  ISETP.GE.U32.AND P1, PT, R82, 0x7ffffed1, PT ;  /* 0x7ffffed15200780c */ /* 0x000fe20003f26070 */
[----:B------:R-:W-:-:S04]  /*15b00*/  IMAD.WIDE R82, R2, 0x4, R226 ;  /* 0x0000000402527825 */ /* 0x000fc800078e02e2 */
[----:B------:R-:W-:Y:S01]  /*15b10*/  VIADD R119, R119, 0xffffff05 ;  /* 0xffffff0577777836 */ /* 0x000fe20000000000 */
[----:B------:R-:W-:Y:S01]  /*15b20*/  STL.64 [R1+0x1290], R148 ;  /* 0x0012909401007387 */ /* 0x000fe20000100a00 */
[----:B------:R-:W-:Y:S02]  /*15b30*/  VIADD R121, R121, 0xffffff23 ;  /* 0xffffff2379797836 */ /* 0x000fe40000000000 */
[----:B------:R-:W-:Y:S01]  /*15b40*/  VIADD R120, R120, 0xffffff22 ;  /* 0xffffff2278787836 */ /* 0x000fe20000000000 */
[----:B------:R-:W4:Y:S01]  /*15b50*/  LDL.LU.64 R146, [R1+0x198] ;  /* 0x0001980001927983 */ /* 0x000f220000300a00 */
[----:B------:R-:W-:Y:S01]  /*15b60*/  VIADD R124, R124, 0xffffff20 ;  /* 0xffffff207c7c7836 */ /* 0x000fe20000000000 */
[----:B------:R-:W-:Y:S01]  /*15b70*/  IADD3 R140, R140, -0xfe, RZ ;  /* 0xffffff028c8c7810 */ /* 0x000fe20007ffe0ff */
[----:B------:R-:W-:Y:S01]  /*15b80*/  VIADD R141, R141, 0xffffff03 ;  /* 0xffffff038d8d7836 */ /* 0x000fe20000000000 */
[----:B------:R-:W4:Y:S01]  /*15b90*/  LDL.LU.64 R226, [R1+0x1a0] ;  /* 0x0001a00001e27983 */ /* 0x000f220000300a00 */
[----:B------:R-:W-:Y:S01]  /*15ba0*/  VIADD R241, R241, 0xffffff01 ;  /* 0xffffff01f1f17836 */ /* 0x000fe20000000000 */
[----:B------:R-:W1:Y:S02]  /*15bb0*/  LDC R13, c[0x0][0x230] ;  /* 0x00008c00ff0d7b82 */ /* 0x000e640000000800 */
[----:B------:R-:W4:Y:S04]  /*15bc0*/  LDL.LU.64 R162, [R1+0x1a8] ;  /* 0x0001a80001a27983 */ /* 0x000f280000300a00 */
[----:B------:R-:W4:Y:S02]  /*15bd0*/  LDL.LU.64 R160, [R1+0x1c0] ;  /* 0x0001c00001a07983 */ /* 0x000f240000300a00 */
[----:B------:R-:W1:Y:S02]  /*15be0*/  LDC R12, c[0x0][0x230] ;  /* 0x00008c00ff0c7b82 */ /* 0x000e640000000800 */
[----:B------:R-:W-:Y:S04]  /*15bf0*/  LDGSTS.E [R15+0x30008], desc[UR10][R82.64], !P2 ;  /* 0x30008000520f7fae */ /* 0x000fe8000d12184a */
[----:B------:R-:W-:Y:S04]  /*15c00*/  STL.64 [R1+0x1298], R82 ;  /* 0x0012985201007387 */ /* 0x000fe80000100a00 */
[----:B------:R-:W-:Y:S01]  /*15c10*/  LDGSTS.E [R15+0x34008], desc[UR10][R166.64], !P2 ;  /* 0x34008000a60f7fae */ /* 0x000fe2000d12184a */
[----:B------:R-:W-:-:S02]  /*15c20*/  ISETP.GE.U32.AND P2, PT, R87, 0x7ffffef0, PT ;  /* 0x7ffffef05700780c */ /* 0x000fc40003f46070 */
[----:B------:R-:W-:Y:S01]  /*15c30*/  IADD3 R87, R90, -0xd3, RZ ;  /* 0xffffff2d5a577810 */ /* 0x000fe20007ffe0ff */
[----:B------:R-:W-:Y:S04]  /*15c40*/  STL.64 [R1+0x12a0], R166 ;  /* 0x0012a0a601007387 */ /* 0x000fe80000100a00 */
[----:B------:R-:W-:Y:S04]  /*15c50*/  STL.64 [R1+0x12a8], R206 ;  /* 0x0012a8ce01007387 */ /* 0x000fe80000100a00 */
[----:B------:R-:W-:Y:S01]  /*15c60*/  STL.64 [R1+0x12b0], R152 ;  /* 0x0012b09801007387 */ /* 0x000fe20000100a00 */
[----:B--2---:R-:W-:-:S03]  /*15c70*/  IMAD.WIDE R182, R2, 0x4, R188 ;  /* 0x0000000402b67825 */ /* 0x004fc600078e02bc */
[----:B------:R-:W-:Y:S01]  /*15c80*/  LDGSTS.E [R15+0x3000c], desc[UR10][R206.64], !P3 ;  /* 0x3000c000ce0f7fae */ /* 0x000fe2000d92184a */
[----:B------:R-:W-:-:S03]  /*15c90*/  IMAD.WIDE R90, R2, 0x4, R196 ;  /* 0x00000004025a7825 */ /* 0x000fc600078e02c4 */
[----:B------:R-:W-:Y:S01]  /*15ca0*/  LDGSTS.E [R15+0x3400c], desc[UR10][R152.64], !P3 ;  /* 0x3400c000980f7fae */ /* 0x000fe2000d92184a */
[----:B---3--:R-:W-:-:S03]  /*15cb0*/  IMAD.WIDE R172, R2, 0x4, R180 ;  /* 0x0000000402ac7825 */ /* 0x008fc600078e02b4 */
[----:B------:R-:W2:Y:S01]  /*15cc0*/  LDL.LU.64 R196, [R1+0x5a8] ;  /* 0x0005a80001c47983 */ /* 0x000ea20000300a00 */
[----:B----4-:R-:W-:-:S03]  /*15cd0*/  IMAD.WIDE R156, R2, 0x4, R218 ;  /* 0x00000004029c7825 */ /* 0x010fc600078e02da */
[----:B------:R-:W3:Y:S04]  /*15ce0*/  LDL.LU.64 R188, [R1+0x5a0] ;  /* 0x0005a00001bc7983 */ /* 0x000ee80000300a00 */
[----:B------:R-:W4:Y:S04]  /*15cf0*/  LDL.LU.64 R180, [R1+0x598] ;  /* 0x0005980001b47983 */ /* 0x000f280000300a00 */
[----:B------:R-:W4:Y:S04]  /*15d00*/  LDL.LU.64 R218, [R1+0x590] ;  /* 0x0005900001da7983 */ /* 0x000f280000300a00 */
[----:B------:R-:W-:Y:S04]  /*15d10*/  STL.64 [R1+0x12b8], R90 ;  /* 0x0012b85a01007387 */ /* 0x000fe80000100a00 */
[----:B------:R-:W-:Y:S04]  /*15d20*/  STL.64 [R1+0x12c0], R182 ;  /* 0x0012c0b601007387 */ /* 0x000fe80000100a00 */
[----:B------:R-:W-:Y:S04]  /*15d30*/  STL.64 [R1+0x12c8], R172 ;  /* 0x0012c8ac01007387 */ /* 0x000fe80000100a00 */
[----:B------:R-:W-:Y:S04]  /*15d40*/  STL.64 [R1+0x12d0], R156 ;  /* 0x0012d09c01007387 */ /* 0x000fe80000100a00 */
[----:B------:R-:W4:Y:S04]  /*15d50*/  LDL.LU.64 R170, [R1+0x588] ;  /* 0x0005880001aa7983 */ /* 0x000f280000300a00 */
[----:B------:R-:W4:Y:S01]  /*15d60*/  LDL.LU.64 R204, [R1+0x580] ;  /* 0x0005800001cc7983 */ /* 0x000f220000300a00 */
[----:B------:R-:W-:-:S02]  /*15d70*/  VIADD R86, R93, 0xffffff2e ;  /* 0xffffff2e5d567836 */ /* 0x000fc40000000000 */
[----:B------:R-:W1:Y:S01]  /*15d80*/  LDC R93, c[0x0][0x230] ;  /* 0x00008c00ff5d7b82 */ /* 0x000e620000000800 */
[----:B------:R-:W-:Y:S01]  /*15d90*/  LDGSTS.E [R15+0x38000], desc[UR10][R90.64], !P4 ;  /* 0x380000005a0f7fae */ /* 0x000fe2000e12184a */
[----:B------:R-:W-:-:S04]  /*15da0*/  IMAD.WIDE R146, R2, 0x4, R146 ;  /* 0x0000000402927825 */ /* 0x000fc800078e0292 */
[----:B------:R-:W-:-:S04]  /*15db0*/  IMAD.WIDE R186, R2, 0x4, R226 ;  /* 0x0000000402ba7825 */ /* 0x000fc800078e02e2 */
[C---:B------:R-:W-:Y:S01]  /*15dc0*/  IMAD.WIDE R176, R2.reuse, 0x4, R162 ;  /* 0x0000000402b07825 */ /* 0x040fe200078e02a2 */
[----:B------:R-:W4:Y:S04]  /*15dd0*/  LDL.LU.64 R226, [R1+0x578] ;  /* 0x0005780001e27983 */ /* 0x000f280000300a00 */
[----:B------:R-:W4:Y:S01]  /*15de0*/  LDL.LU.64 R162, [R1+0x570] ;  /* 0x0005700001a27983 */ /* 0x000f220000300a00 */
[----:B------:R-:W-:-:S03]  /*15df0*/  IMAD.WIDE R160, R2, 0x4, R160 ;  /* 0x0000000402a07825 */ /* 0x000fc600078e02a0 */
[----:B------:R-:W-:Y:S04]  /*15e00*/  STL.64 [R1+0x12d8], R146 ;  /* 0x0012d89201007387 */ /* 0x000fe80000100a00 */
[----:B------:R-:W-:Y:S04]  /*15e10*/  STL.64 [R1+0x12e0], R186 ;  /* 0x0012e0ba01007387 */ /* 0x000fe80000100a00 */
[----:B------:R-:W-:Y:S04]  /*15e20*/  STL.64 [R1+0x12e8], R176 ;  /* 0x0012e8b001007387 */ /* 0x000fe80000100a00 */
[----:B------:R1:W-:Y:S04]  /*15e30*/  STL.64 [R1+0x12f8], R14 ;  /* 0x0012f80e01007387 */ /* 0x0003e80000100a00 */
[----:B------:R-:W-:Y:S04]  /*15e40*/  STL.64 [R1+0x12f0], R160 ;  /* 0x0012f0a001007387 */ /* 0x000fe80000100a00 */
[----:B------:R-:W4:Y:S04]  /*15e50*/  LDL.LU.64 R174, [R1+0x4a8] ;  /* 0x0004a80001ae7983 */ /* 0x000f280000300a00 */
[----:B------:R-:W4:Y:S01]  /*15e60*/  LDL.LU.64 R212, [R1+0x4a0] ;  /* 0x0004a00001d47983 */ /* 0x000f220000300a00 */
[----:B--2---:R-:W-:-:S04]  /*15e70*/  IMAD.WIDE R210, R2, 0x4, R196 ;  /* 0x0000000402d27825 */ /* 0x004fc800078e02c4 */
[----:B---3--:R-:W-:-:S04]  /*15e80*/  IMAD.WIDE R190, R2, 0x4, R188 ;  /* 0x0000000402be7825 */ /* 0x008fc800078e02bc */
[C---:B----4-:R-:W-:Y:S01]  /*15e90*/  IMAD.WIDE R170, R2.reuse, 0x4, R170 ;  /* 0x0000000402aa7825 */ /* 0x050fe200078e02aa */
[----:B------:R-:W2:Y:S03]  /*15ea0*/  LDL.LU.64 R188, [R1+0x498] ;  /* 0x0004980001bc7983 */ /* 0x000ea60000300a00 */
[----:B------:R-:W-:Y:S01]  /*15eb0*/  IMAD.WIDE R194, R2, 0x4, R204 ;  /* 0x0000000402c27825 */ /* 0x000fe200078e02cc */
[----:B------:R-:W-:Y:S01]  /*15ec0*/  ISETP.GE.U32.AND P3, PT, R86, 0x7ffffeef, PT ;  /* 0x7ffffeef5600780c */ /* 0x000fe20003f66070 */
[----:B------:R-:W-:Y:S01]  /*15ed0*/  LDGSTS.E [R15+0x3c000], desc[UR10][R182.64], !P4 ;  /* 0x3c000000b60f7fae */ /* 0x000fe2000e12184a */
[----:B-1----:R-:W1:Y:S01]  /*15ee0*/  LDC R14, c[0x0][0x230] ;  /* 0x00008c00ff0e7b82 */ /* 0x002e620000000800 */
[----:B------:R-:W-:-:S04]  /*15ef0*/  IMAD.WIDE R196, R2, 0x4, R180 ;  /* 0x0000000402c47825 */ /* 0x000fc800078e02b4 */
[----:B------:R-:W-:-:S04]  /*15f00*/  IMAD.WIDE R208, R2, 0x4, R226 ;  /* 0x0000000402d07825 */ /* 0x000fc800078e02e2 */
[----:B------:R-:W-:-:S04]  /*15f10*/  IMAD.WIDE R184, R2, 0x4, R162 ;  /* 0x0000000402b87825 */ /* 0x000fc800078e02a2 */
[----:B--2---:R-:W-:-:S04]  /*15f20*/  IMAD.WIDE R198, R2, 0x4, R188 ;  /* 0x0000000402c67825 */ /* 0x004fc800078e02bc */
[----:B------:R-:W-:Y:S01]  /*15f30*/  VIADD R86, R92, 0xffffff2c ;  /* 0xffffff2c5c567836 */ /* 0x000fe20000000000 */
[----:B------:R-:W-:Y:S01]  /*15f40*/  ISETP.GE.U32.AND P4, PT, R87, 0x7ffffeee, PT ;  /* 0x7ffffeee5700780c */ /* 0x000fe20003f86070 */
[----:B------:R-:W-:Y:S01]  /*15f50*/  IMAD.WIDE R180, R2, 0x4, R218 ;  /* 0x0000000402b47825 */ /* 0x000fe200078e02da */
[----:B------:R-:W2:Y:S01]  /*15f60*/  LDC R92, c[0x0][0x230] ;  /* 0x00008c00ff5c7b82 */ /* 0x000ea20000000800 */
[----:B------:R-:W3:Y:S04]  /*15f70*/  LDL.LU.64 R218, [R1+0x490] ;  /* 0x0004900001da7983 */ /* 0x000ee80000300a00 */
[----:B------:R-:W-:Y:S04]  /*15f80*/  STL.64 [R1+0x1300], R210 ;  /* 0x001300d201007387 */ /* 0x000fe80000100a00 */
[----:B------:R-:W-:Y:S04]  /*15f90*/  STL.64 [R1+0x1308], R190 ;  /* 0x001308be01007387 */ /* 0x000fe80000100a00 */
[----:B------:R-:W-:Y:S04]  /*15fa0*/  STL.64 [R1+0x1310], R196 ;  /* 0x001310c401007387 */ /* 0x000fe80000100a00 */
[----:B------:R-:W-:Y:S04]  /*15fb0*/  STL.64 [R1+0x1318], R180 ;  /* 0x001318b401007387 */ /* 0x000fe80000100a00 */
        /* <DEDUP_REMOVED lines=8> */
[----:B------:R-:W4:Y:S04]  /*16040*/  LDL.LU.64 R214, [R1+0x568] ;  /* 0x0005680001d67983 */ /* 0x000f280000300a00 */
[----:B------:R-:W4:Y:S04]  /*16050*/  LDL.LU.64 R230, [R1+0x560] ;  /* 0x0005600001e67983 */ /* 0x000f280000300a00 */
[----:B------:R-:W4:Y:S04]  /*16060*/  LDL.LU.64 R220, [R1+0x558] ;  /* 0x0005580001dc7983 */ /* 0x000f280000300a00 */
[----:B------:R-:W-:Y:S01]  /*16070*/  LDGSTS.E [R15+0x38004], desc[UR10][R172.64], !P5 ;  /* 0x38004000ac0f7fae */ /* 0x000fe2000e92184a */
[----:B------:R-:W-:-:S02]  /*16080*/  VIADD R87, R89, 0xffffff0f ;  /* 0xffffff0f59577836 */ /* 0x000fc40000000000 */
[----:B------:R-:W1:Y:S01]  /*16090*/  LDC R89, c[0x0][0x230] ;  /* 0x00008c00ff597b82 */ /* 0x000e620000000800 */
[----:B------:R-:W-:Y:S04]  /*160a0*/  LDGSTS.E [R15+0x3c004], desc[UR10][R156.64], !P5 ;  /* 0x3c0040009c0f7fae */ /* 0x000fe8000e92184a */
[----:B------:R-:W-:Y:S04]  /*160b0*/  LDGSTS.E [R15+0x38008], desc[UR10][R146.64], !P6 ;  /* 0x38008000920f7fae */ /* 0x000fe8000f12184a */
[----:B------:R-:W-:Y:S01]  /*160c0*/  LDGSTS.E [R15+0x3c008], desc[UR10][R186.64], !P6 ;  /* 0x3c008000ba0f7fae */ /* 0x000fe2000f12184a */
[----:B---3--:R-:W-:Y:S01]  /*160d0*/  IMAD.WIDE R188, R2, 0x4, R218 ;  /* 0x0000000402bc7825 */ /* 0x008fe200078e02da */
[----:B------:R-:W-:-:S02]  /*160e0*/  ISETP.GE.U32.AND P6, PT, R87, 0x7ffffed0, PT ;  /* 0x7ffffed05700780c */ /* 0x000fc40003fc6070 */
[----:B------:R-:W3:Y:S01]  /*160f0*/  LDL.LU.64 R218, [R1+0x550] ;  /* 0x0005500001da7983 */ /* 0x000ee20000300a00 */
[----:B------:R-:W-:Y:S02]  /*16100*/  VIADD R87, R88, 0xffffff0d ;  /* 0xffffff0d58577836 */ /* 0x000fe40000000000 */
[----:B------:R-:W4:Y:S01]  /*16110*/  LDC R88, c[0x0][0x230] ;  /* 0x00008c00ff587b82 */ /* 0x000f220000000800 */
[----:B------:R-:W-:Y:S01]  /*16120*/  ISETP.GE.U32.AND P5, PT, R86, 0x7ffffeed, PT ;  /* 0x7ffffeed5600780c */ /* 0x000fe20003fa6070 */
[----:B------:R-:W-:Y:S01]  /*16130*/  LDGSTS.E [R15+0x3800c], desc[UR10][R176.64], !P1 ;  /* 0x3800c000b00f7fae */ /* 0x000fe2000c92184a */
[----:B------:R-:W-:-:S03]  /*16140*/  IADD3 R86, R94, -0xf2, RZ ;  /* 0xffffff0e5e567810 */ /* 0x000fc60007ffe0ff */
[----:B------:R1:W-:Y:S02]  /*16150*/  LDGSTS.E [R15+0x3c00c], desc[UR10][R160.64], !P1 ;  /* 0x3c00c000a00f7fae */ /* 0x0003e4000c92184a */
[----:B------:R-:W4:Y:S02]  /*16160*/  LDC R94, c[0x0][0x230] ;  /* 0x00008c00ff5e7b82 */ /* 0x000f240000000800 */
[----:B------:R-:W-:Y:S01]  /*16170*/  LDGSTS.E [R238+0x30000], desc[UR10][R210.64], !P2 ;  /* 0x30000000d2ee7fae */ /* 0x000fe2000d12184a */
[----:B------:R-:W-:Y:S01]  /*16180*/  ISETP.GE.U32.AND P1, PT, R86, 0x7ffffecf, PT ;  /* 0x7ffffecf5600780c */ /* 0x000fe20003f26070 */
[----:B------:R-:W-:Y:S02]  /*16190*/  VIADD R86, R93, 0xffffff0c ;  /* 0xffffff0c5d567836 */ /* 0x000fe40000000000 */
[----:B------:R-:W-:Y:S01]  /*161a0*/  LDGSTS.E [R238+0x34000], desc[UR10][R190.64], !P2 ;  /* 0x34000000beee7fae */ /* 0x000fe2000d12184a */
[----:B------:R-:W-:Y:S01]  /*161b0*/  ISETP.GE.U32.AND P2, PT, R87, 0x7ffffece, PT ;  /* 0x7ffffece5700780c */ /* 0x000fe20003f46070 */
[----:B------:R-:W4:Y:S01]  /*161c0*/  LDC R93, c[0x0][0x230] ;  /* 0x00008c00ff5d7b82 */ /* 0x000f220000000800 */
[----:B--2---:R-:W-:Y:S01]  /*161d0*/  IADD3 R87, R92, -0xd5, RZ ;  /* 0xffffff2b5c577810 */ /* 0x004fe20007ffe0ff */
[----:B------:R-:W-:Y:S01]  /*161e0*/  LDGSTS.E [R238+0x30004], desc[UR10][R196.64], !P3 ;  /* 0x30004000c4ee7fae */ /* 0x000fe2000d92184a */
[----:B------:R-:W-:-:S03]  /*161f0*/  IMAD.WIDE R174, R2, 0x4, R174 ;  /* 0x0000000402ae7825 */ /* 0x000fc600078e02ae */
[----:B------:R-:W-:Y:S02]  /*16200*/  LDGSTS.E [R238+0x34004], desc[UR10][R180.64], !P3 ;  /* 0x34004000b4ee7fae */ /* 0x000fe4000d92184a */
[----:B------:R-:W2:Y:S01]  /*16210*/  LDC R92, c[0x0][0x230] ;  /* 0x00008c00ff5c7b82 */ /* 0x000ea20000000800 */
[----:B------:R-:W-:Y:S01]  /*16220*/  IMAD.WIDE R202, R2, 0x4, R212 ;  /* 0x0000000402ca7825 */ /* 0x000fe200078e02d4 */
[----:B------:R-:W-:Y:S04]  /*16230*/  LDGSTS.E [R238+0x30008], desc[UR10][R170.64], !P4 ;  /* 0x30008000aaee7fae */ /* 0x000fe8000e12184a */
[----:B------:R-:W-:Y:S01]  /*16240*/  LDGSTS.E [R238+0x34008], desc[UR10][R194.64], !P4 ;  /* 0x34008000c2ee7fae */ /* 0x000fe2000e12184a */
[----:B------:R-:W-:Y:S01]  /*16250*/  ISETP.GE.U32.AND P4, PT, R87, 0x7ffffeec, PT ;  /* 0x7ffffeec5700780c */ /* 0x000fe20003f86070 */
[----:B-1----:R-:W-:Y:S01]  /*16260*/  VIADD R87, R89, 0xffffff29 ;  /* 0xffffff2959577836 */ /* 0x002fe20000000000 */
[----:B------:R-:W1:Y:S01]  /*16270*/  LDC R15, c[0x0][0x230] ;  /* 0x00008c00ff0f7b82 */ /* 0x000e620000000800 */
[----:B------:R-:W-:Y:S04]  /*16280*/  LDGSTS.E [R238+0x3000c], desc[UR10][R208.64], !P5 ;  /* 0x3000c000d0ee7fae */ /* 0x000fe8000e92184a */
[----:B------:R-:W-:Y:S01]  /*16290*/  STL.64 [R1+0x1340], R174 ;  /* 0x001340ae01007387 */ /* 0x000fe20000100a00 */
[----:B------:R-:W-:-:S03]  /*162a0*/  ISETP.GE.U32.AND P3, PT, R86, 0x7ffffecd, PT ;  /* 0x7ffffecd5600780c */ /* 0x000fc60003f66070 */
[----:B------:R-:W-:Y:S04]  /*162b0*/  LDGSTS.E [R238+0x3400c], desc[UR10][R184.64], !P5 ;  /* 0x3400c000b8ee7fae */ /* 0x000fe8000e92184a */
[----:B------:R-:W-:Y:S01]  /*162c0*/  STL.64 [R1+0x1348], R202 ;  /* 0x001348ca01007387 */ /* 0x000fe20000100a00 */
[----:B------:R-:W-:Y:S02]  /*162d0*/  VIADD R86, R95, 0xffffff2a ;  /* 0xffffff2a5f567836 */ /* 0x000fe40000000000 */
[C---:B----4-:R-:W-:Y:S01]  /*162e0*/  IMAD.WIDE R178, R2.reuse, 0x4, R178 ;  /* 0x0000000402b27825 */ /* 0x050fe200078e02b2 */
[----:B------:R-:W-:Y:S01]  /*162f0*/  LDGSTS.E [R238+0x38000], desc[UR10][R174.64], !P6 ;  /* 0x38000000aeee7fae */ /* 0x000fe2000f12184a */
[----:B------:R-:W4:Y:S03]  /*16300*/  LDC R95, c[0x0][0x230] ;  /* 0x00008c00ff5f7b82 */ /* 0x000f260000000800 */
[----:B------:R-:W-:Y:S01]  /*16310*/  STL.64 [R1+0x1350], R198 ;  /* 0x001350c601007387 */ /* 0x000fe20000100a00 */
[----:B------:R-:W-:-:S03]  /*16320*/  IMAD.WIDE R200, R2, 0x4, R226 ;  /* 0x0000000402c87825 */ /* 0x000fc600078e02e2 */
[----:B------:R-:W-:Y:S01]  /*16330*/  LDGSTS.E [R238+0x3c000], desc[UR10][R202.64], !P6 ;  /* 0x3c000000caee7fae */ /* 0x000fe2000f12184a */
[----:B------:R-:W-:Y:S01]  /*16340*/  ISETP.GE.U32.AND P6, PT, R87, 0x7ffffeea, PT ;  /* 0x7ffffeea5700780c */ /* 0x000fe20003fc6070 */
[----:B------:R-:W-:Y:S02]  /*16350*/  VIADD R87, R88, 0xffffff0b ;  /* 0xffffff0b58577836 */ /* 0x000fe40000000000 */
[----:B------:R-:W-:Y:S01]  /*16360*/  STL.64 [R1+0x1358], R188 ;  /* 0x001358bc01007387 */ /* 0x000fe20000100a00 */
[----:B------:R-:W-:-:S03]  /*16370*/  IMAD.WIDE R204, R2, 0x4, R204 ;  /* 0x0000000402cc7825 */ /* 0x000fc600078e02cc */
[----:B------:R-:W4:Y:S01]  /*16380*/  LDL.LU.64 R216, [R1+0x548] ;  /* 0x0005480001d87983 */ /* 0x000f220000300a00 */
[----:B------:R-:W-:-:S03]  /*16390*/  IMAD.WIDE R88, R2, 0x4, R162 ;  /* 0x0000000402587825 */ /* 0x000fc600078e02a2 */
[----:B------:R-:W4:Y:S04]  /*163a0*/  LDL.LU.64 R212, [R1+0x540] ;  /* 0x0005400001d47983 */ /* 0x000f280000300a00 */
[----:B------:R-:W4:Y:S01]  /*163b0*/  LDL.LU.64 R226, [R1+0x538] ;  /* 0x0005380001e27983 */ /* 0x000f220000300a00 */
[----:B------:R-:W-:-:S03]  /*163c0*/  ISETP.GE.U32.AND P5, PT, R86, 0x7ffffeeb, PT ;  /* 0x7ffffeeb5600780c */ /* 0x000fc60003fa6070 */
[----:B------:R-:W4:Y:S01]  /*163d0*/  LDL.LU.64 R162, [R1+0x530] ;  /* 0x0005300001a27983 */ /* 0x000f220000300a00 */
[----:B------:R-:W-:Y:S01]  /*163e0*/  IADD3 R86, R94, -0xd8, RZ ;  /* 0xffffff285e567810 */ /* 0x000fe20007ffe0ff */
[----:B------:R-:W-:Y:S01]  /*163f0*/  IMAD.WIDE R110, R2, 0x4, R214 ;  /* 0x00000004026e7825 */ /* 0x000fe200078e02d6 */
[----:B------:R-:W1:Y:S01]  /*16400*/  LDC R94, c[0x0][0x230] ;  /* 0x00008c00ff5e7b82 */ /* 0x000e620000000800 */
[----:B------:R-:W-:Y:S04]  /*16410*/  STL.64 [R1+0x1360], R178 ;  /* 0x001360b201007387 */ /* 0x000fe80000100a00 */
[----:B------:R-:W-:Y:S04]  /*16420*/  LDGSTS.E [R238+0x38004], desc[UR10][R198.64], !P1 ;  /* 0x38004000c6ee7fae */ /* 0x000fe8000c92184a */
[----:B------:R-:W-:Y:S04]  /*16430*/  STL.64 [R1+0x1368], R204 ;  /* 0x001368cc01007387 */ /* 0x000fe80000100a00 */
[----:B------:R-:W-:Y:S01]  /*16440*/  LDGSTS.E [R238+0x3c004], desc[UR10][R188.64], !P1 ;  /* 0x3c004000bcee7fae */ /* 0x000fe2000c92184a */
[----:B------:R-:W-:-:S03]  /*16450*/  ISETP.GE.U32.AND P1, PT, R86, 0x7ffffee9, PT ;  /* 0x7ffffee95600780c */ /* 0x000fc60003f26070 */
[----:B------:R-:W-:Y:S01]  /*16460*/  STL.64 [R1+0x1370], R200 ;  /* 0x001370c801007387 */ /* 0x000fe20000100a00 */
[----:B------:R-:W-:-:S03]  /*16470*/  VIADD R86, R93, 0xffffff0a ;  /* 0xffffff0a5d567836 */ /* 0x000fc60000000000 */
[----:B------:R-:W-:Y:S04]  /*16480*/  LDGSTS.E [R238+0x38008], desc[UR10][R178.64], !P2 ;  /* 0x38008000b2ee7fae */ /* 0x000fe8000d12184a */
[----:B------:R-:W-:Y:S04]  /*16490*/  STL.64 [R1+0x1378], R88 ;  /* 0x0013785801007387 */ /* 0x000fe80000100a00 */
[----:B------:R-:W-:Y:S01]  /*164a0*/  LDGSTS.E [R238+0x3c008], desc[UR10][R204.64], !P2 ;  /* 0x3c008000ccee7fae */ /* 0x000fe2000d12184a */
[----:B------:R-:W-:-:S03]  /*164b0*/  ISETP.GE.U32.AND P2, PT, R87, 0x7ffffecc, PT ;  /* 0x7ffffecc5700780c */ /* 0x000fc60003f46070 */
[----:B------:R-:W4:Y:S01]  /*164c0*/  LDL.LU.64 R108, [R1+0x468] ;  /* 0x00046800016c7983 */ /* 0x000f220000300a00 */
[----:B--2---:R-:W-:Y:S01]  /*164d0*/  IADD3 R87, R92, -0xf7, RZ ;  /* 0xffffff095c577810 */ /* 0x004fe20007ffe0ff */
[C---:B------:R-:W-:Y:S02]  /*164e0*/  IMAD.WIDE R92, R2.reuse, 0x4, R230 ;  /* 0x00000004025c7825 */ /* 0x040fe400078e02e6 */
[----:B------:R-:W2:Y:S02]  /*164f0*/  LDL.LU.64 R214, [R1+0x460] ;  /* 0x0004600001d67983 */ /* 0x000ea40000300a00 */
[C---:B------:R-:W-:Y:S02]  /*16500*/  IMAD.WIDE R104, R2.reuse, 0x4, R220 ;  /* 0x0000000402687825 */ /* 0x040fe400078e02dc */
[----:B------:R-:W2:Y:S04]  /*16510*/  LDL.LU.64 R230, [R1+0x458] ;  /* 0x0004580001e67983 */ /* 0x000ea80000300a00 */
[----:B------:R-:W-:Y:S04]  /*16520*/  LDGSTS.E [R238+0x3800c], desc[UR10][R200.64], !P3 ;  /* 0x3800c000c8ee7fae */ /* 0x000fe8000d92184a */
[----:B------:R-:W-:Y:S01]  /*16530*/  LDGSTS.E [R238+0x3c00c], desc[UR10][R88.64], !P3 ;  /* 0x3c00c00058ee7fae */ /* 0x000fe2000d92184a */
[----:B---3--:R-:W-:-:S03]  /*16540*/  IMAD.WIDE R220, R2, 0x4, R218 ;  /* 0x0000000402dc7825 */ /* 0x008fc600078e02da */
[----:B------:R-:W-:Y:S04]  /*16550*/  LDGSTS.E [R239+0x30000], desc[UR10][R110.64], !P4 ;  /* 0x300000006eef7fae */ /* 0x000fe8000e12184a */
[----:B------:R-:W3:Y:S04]  /*16560*/  LDL.LU.64 R218, [R1+0x450] ;  /* 0x0004500001da7983 */ /* 0x000ee80000300a00 */
[----:B------:R-:W-:Y:S04]  /*16570*/  STL.64 [R1+0x1380], R110 ;  /* 0x0013806e01007387 */ /* 0x000fe80000100a00 */
[----:B------:R-:W-:Y:S04]  /*16580*/  STL.64 [R1+0x1388], R92 ;  /* 0x0013885c01007387 */ /* 0x000fe80000100a00 */
[----:B------:R-:W-:Y:S04]  /*16590*/  STL.64 [R1+0x1390], R104 ;  /* 0x0013906801007387 */ /* 0x000fe80000100a00 */
[----:B------:R-:W-:Y:S04]  /*165a0*/  STL.64 [R1+0x1398], R220 ;  /* 0x001398dc01007387 */ /* 0x000fe80000100a00 */
[----:B------:R-:W3:Y:S01]  /*165b0*/  LDL.LU.64 R224, [R1+0x448] ;  /* 0x0004480001e07983 */ /* 0x000ee20000300a00 */
[----:B------:R-:W-:Y:S01]  /*165c0*/  ISETP.GE.U32.AND P3, PT, R86, 0x7ffffecb, PT ;  /* 0x7ffffecb5600780c */ /* 0x000fe20003f66070 */
[----:B----4-:R-:W-:-:S02]  /*165d0*/  VIADD R86, R95, 0xffffff08 ;  /* 0xffffff085f567836 */ /* 0x010fc40000000000 */
[----:B------:R-:W-:Y:S01]  /*165e0*/  LDGSTS.E [R239+0x34000], desc[UR10][R92.64], !P4 ;  /* 0x340000005cef7fae */ /* 0x000fe2000e12184a */
[----:B------:R-:W-:Y:S01]  /*165f0*/  ISETP.GE.U32.AND P4, PT, R87, 0x7ffffeca, PT ;  /* 0x7ffffeca5700780c */ /* 0x000fe20003f86070 */
[----:B-1----:R-:W-:Y:S02]  /*16600*/  VIADD R87, R94, 0xffffff27 ;  /* 0xffffff275e577836 */ /* 0x002fe40000000000 */
[----:B------:R-:W-:Y:S04]  /*16610*/  LDGSTS.E [R239+0x30004], desc[UR10][R104.64], !P5 ;  /* 0x3000400068ef7fae */ /* 0x000fe8000e92184a */
[----:B------:R-:W-:Y:S01]  /*16620*/  LDGSTS.E [R239+0x34004], desc[UR10][R220.64], !P5 ;  /* 0x34004000dcef7fae */ /* 0x000fe2000e92184a */
[----:B------:R-:W-:Y:S02]  /*16630*/  ISETP.GE.U32.AND P5, PT, R86, 0x7ffffec9, PT ;  /* 0x7ffffec95600780c */ /* 0x000fe40003fa6070 */
[----:B------:R-:W-:Y:S01]  /*16640*/  IADD3 R86, R97, -0xda, RZ ;  /* 0xffffff2661567810 */ /* 0x000fe20007ffe0ff */
[----:B------:R-:W-:-:S02]  /*16650*/  IMAD.WIDE R114, R2, 0x4, R216 ;  /* 0x0000000402727825 */ /* 0x000fc400078e02d8 */
[----:B------:R-:W4:Y:S02]  /*16660*/  LDL.LU.64 R216, [R1+0x440] ;  /* 0x0004400001d87983 */ /* 0x000f240000300a00 */
[C---:B------:R-:W-:Y:S02]  /*16670*/  IMAD.WIDE R212, R2.reuse, 0x4, R212 ;  /* 0x0000000402d47825 */ /* 0x040fe400078e02d4 */
[----:B------:R-:W-:Y:S02]  /*16680*/  LDGSTS.E [R239+0x30008], desc[UR10][R114.64], !P6 ;  /* 0x3000800072ef7fae */ /* 0x000fe4000f12184a */
[C---:B------:R-:W-:Y:S02]  /*16690*/  IMAD.WIDE R106, R2.reuse, 0x4, R226 ;  /* 0x00000004026a7825 */ /* 0x040fe400078e02e2 */
[----:B------:R-:W4:Y:S02]  /*166a0*/  LDL.LU.64 R226, [R1+0x438] ;  /* 0x0004380001e27983 */ /* 0x000f240000300a00 */
[----:B------:R-:W-:-:S02]  /*166b0*/  IMAD.WIDE R94, R2, 0x4, R162 ;  /* 0x00000004025e7825 */ /* 0x000fc400078e02a2 */
[----:B------:R-:W4:Y:S04]  /*166c0*/  LDL.LU.64 R162, [R1+0x430] ;  /* 0x0004300001a27983 */ /* 0x000f280000300a00 */
[----:B------:R-:W-:Y:S04]  /*166d0*/  STL.64 [R1+0x13a0], R114 ;  /* 0x0013a07201007387 */ /* 0x000fe80000100a00 */
[----:B------:R-:W-:Y:S01]  /*166e0*/  LDGSTS.E [R239+0x34008], desc[UR10][R212.64], !P6 ;  /* 0x34008000d4ef7fae */ /* 0x000fe2000f12184a */
[----:B------:R-:W-:Y:S01]  /*166f0*/  ISETP.GE.U32.AND P6, PT, R87, 0x7ffffee8, PT ;  /* 0x7ffffee85700780c */ /* 0x000fe20003fc6070 */
[----:B------:R-:W-:-:S02]  /*16700*/  VIADD R87, R96, 0xffffff25 ;  /* 0xffffff2560577836 */ /* 0x000fc40000000000 */
[----:B------:R-:W-:Y:S04]  /*16710*/  STL.64 [R1+0x13a8], R212 ;  /* 0x0013a8d401007387 */ /* 0x000fe80000100a00 */
[----:B------:R-:W-:Y:S04]  /*16720*/  STL.64 [R1+0x13b0], R106 ;  /* 0x0013b06a01007387 */ /* 0x000fe80000100a00 */
[----:B------:R-:W-:Y:S04]  /*16730*/  STL.64 [R1+0x13b8], R94 ;  /* 0x0013b85e01007387 */ /* 0x000fe80000100a00 */
[----:B------:R-:W4:Y:S04]  /*16740*/  LDL.LU.64 R116, [R1+0x528] ;  /* 0x0005280001747983 */ /* 0x000f280000300a00 */
[----:B------:R-:W-:Y:S04]  /*16750*/  LDGSTS.E [R239+0x3000c], desc[UR10][R106.64], !P1 ;  /* 0x3000c0006aef7fae */ /* 0x000fe8000c92184a */
[----:B------:R-:W-:Y:S01]  /*16760*/  LDGSTS.E [R239+0x3400c], desc[UR10][R94.64], !P1 ;  /* 0x3400c0005eef7fae */ /* 0x000fe2000c92184a */
[----:B------:R-:W-:Y:S01]  /*16770*/  ISETP.GE.U32.AND P1, PT, R86, 0x7ffffee7, PT ;  /* 0x7ffffee75600780c */ /* 0x000fe20003f26070 */
[----:B------:R-:W-:-:S04]  /*16780*/  IMAD.WIDE R130, R2, 0x4, R108 ;  /* 0x0000000402827825 */ /* 0x000fc800078e026c */
[----:B--2---:R-:W-:Y:S01]  /*16790*/  IMAD.WIDE R96, R2, 0x4, R214 ;  /* 0x0000000402607825 */ /* 0x004fe200078e02d6 */
[----:B------:R-:W-:Y:S04]  /*167a0*/  LDGSTS.E [R239+0x38000], desc[UR10][R130.64], !P2 ;  /* 0x3800000082ef7fae */ /* 0x000fe8000d12184a */
[----:B------:R-:W2:Y:S01]  /*167b0*/  LDL.LU.64 R214, [R1+0x520] ;  /* 0x0005200001d67983 */ /* 0x000ea20000300a00 */
[----:B------:R-:W-:Y:S02]  /*167c0*/  VIADD R86, R98, 0xffffff24 ;  /* 0xffffff2462567836 */ /* 0x000fe40000000000 */
[C---:B------:R-:W-:Y:S01]  /*167d0*/  IMAD.WIDE R108, R2.reuse, 0x4, R230 ;  /* 0x00000004026c7825 */ /* 0x040fe200078e02e6 */
[----:B------:R-:W-:Y:S04]  /*167e0*/  LDGSTS.E [R239+0x3c000], desc[UR10][R96.64], !P2 ;  /* 0x3c00000060ef7fae */ /* 0x000fe8000d12184a */
[----:B------:R-:W2:Y:S01]  /*167f0*/  LDL.LU.64 R230, [R1+0x518] ;  /* 0x0005180001e67983 */ /* 0x000ea20000300a00 */
[----:B---3--:R-:W-:-:S04]  /*16800*/  IMAD.WIDE R98, R2, 0x4, R218 ;  /* 0x0000000402627825 */ /* 0x008fc800078e02da */
[----:B------:R-:W-:Y:S01]  /*16810*/  IMAD.WIDE R134, R2, 0x4, R224 ;  /* 0x0000000402867825 */ /* 0x000fe200078e02e0 */
[----:B------:R-:W3:Y:S04]  /*16820*/  LDL.LU.64 R218, [R1+0x510] ;  /* 0x0005100001da7983 */ /* 0x000ee80000300a00 */
[----:B------:R-:W-:Y:S04]  /*16830*/  STL.64 [R1+0x13c0], R130 ;  /* 0x0013c08201007387 */ /* 0x000fe80000100a00 */
[----:B------:R-:W-:Y:S04]  /*16840*/  STL.64 [R1+0x13c8], R96 ;  /* 0x0013c86001007387 */ /* 0x000fe80000100a00 */
[----:B------:R-:W-:Y:S04]  /*16850*/  STL.64 [R1+0x13d0], R108 ;  /* 0x0013d06c01007387 */ /* 0x000fe80000100a00 */
[----:B------:R-:W-:Y:S04]  /*16860*/  STL.64 [R1+0x13d8], R98 ;  /* 0x0013d86201007387 */ /* 0x000fe80000100a00 */
[----:B------:R-:W3:Y:S01]  /*16870*/  LDL.LU.64 R224, [R1+0x508] ;  /* 0x0005080001e07983 */ /* 0x000ee20000300a00 */
[----:B------:R-:W-:-:S02]  /*16880*/  ISETP.GE.U32.AND P2, PT, R87, 0x7ffffee6, PT ;  /* 0x7ffffee65700780c */ /* 0x000fc40003f46070 */
[----:B------:R-:W-:Y:S01]  /*16890*/  IADD3 R87, R100, -0xf9, RZ ;  /* 0xffffff0764577810 */ /* 0x000fe20007ffe0ff */
[----:B------:R-:W-:Y:S04]  /*168a0*/  LDGSTS.E [R239+0x38004], desc[UR10][R108.64], !P3 ;  /* 0x380040006cef7fae */ /* 0x000fe8000d92184a */
[----:B------:R-:W-:Y:S01]  /*168b0*/  LDGSTS.E [R239+0x3c004], desc[UR10][R98.64], !P3 ;  /* 0x3c00400062ef7fae */ /* 0x000fe2000d92184a */
[----:B------:R-:W-:Y:S01]  /*168c0*/  ISETP.GE.U32.AND P3, PT, R86, 0x7ffffee5, PT ;  /* 0x7ffffee55600780c */ /* 0x000fe20003f66070 */
[----:B------:R-:W-:Y:S02]  /*168d0*/  VIADD R86, R102, 0xffffff06 ;  /* 0xffffff0666567836 */ /* 0x000fe40000000000 */
[----:B------:R-:W-:Y:S01]  /*168e0*/  LDGSTS.E [R239+0x38008], desc[UR10][R134.64], !P4 ;  /* 0x3800800086ef7fae */ /* 0x000fe2000e12184a */
[----:B----4-:R-:W-:-:S03]  /*168f0*/  IMAD.WIDE R100, R2, 0x4, R216 ;  /* 0x0000000402647825 */ /* 0x010fc600078e02d8 */
[----:B------:R-:W4:Y:S04]  /*16900*/  LDL.LU.64 R216, [R1+0x500] ;  /* 0x0005000001d87983 */ /* 0x000f280000300a00 */
[----:B------:R-:W-:Y:S01]  /*16910*/  LDGSTS.E [R239+0x3c008], desc[UR10][R100.64], !P4 ;  /* 0x3c00800064ef7fae */ /* 0x000fe2000e12184a */
[----:B------:R-:W-:-:S03]  /*16920*/  IMAD.WIDE R112, R2, 0x4, R226 ;  /* 0x0000000402707825 */ /* 0x000fc600078e02e2 */
[----:B------:R-:W4:Y:S01]  /*16930*/  LDL.LU.64 R226, [R1+0x4f8] ;  /* 0x0004f80001e27983 */ /* 0x000f220000300a00 */
[----:B------:R-:W-:-:S03]  /*16940*/  IMAD.WIDE R102, R2, 0x4, R162 ;  /* 0x0000000402667825 */ /* 0x000fc600078e02a2 */
[----:B------:R-:W4:Y:S04]  /*16950*/  LDL.LU.64 R162, [R1+0x4f0] ;  /* 0x0004f00001a27983 */ /* 0x000f280000300a00 */
[----:B------:R-:W-:Y:S01]  /*16960*/  STL.64 [R1+0x13e0], R134 ;  /* 0x0013e08601007387 */ /* 0x000fe20000100a00 */
[----:B------:R-:W-:-:S03]  /*16970*/  ISETP.GE.U32.AND P4, PT, R87, 0x7ffffec8, PT ;  /* 0x7ffffec85700780c */ /* 0x000fc60003f86070 */
[----:B------:R-:W-:Y:S04]  /*16980*/  STL.64 [R1+0x13e8], R100 ;  /* 0x0013e86401007387 */ /* 0x000fe80000100a00 */
[----:B------:R-:W-:Y:S04]  /*16990*/  LDGSTS.E [R239+0x3800c], desc[UR10][R112.64], !P5 ;  /* 0x3800c00070ef7fae */ /* 0x000fe8000e92184a */
[----:B------:R-:W-:Y:S04]  /*169a0*/  STL.64 [R1+0x13f0], R112 ;  /* 0x0013f07001007387 */ /* 0x000fe80000100a00 */
[----:B------:R-:W-:Y:S01]  /*169b0*/  LDGSTS.E [R239+0x3c00c], desc[UR10][R102.64], !P5 ;  /* 0x3c00c00066ef7fae */ /* 0x000fe2000e92184a */
[----:B------:R-:W-:Y:S01]  /*169c0*/  ISETP.GE.U32.AND P5, PT, R86, 0x7ffffec7, PT ;  /* 0x7ffffec75600780c */ /* 0x000fe20003fa6070 */
[----:B------:R-:W-:-:S02]  /*169d0*/  IMAD.WIDE R86, R2, 0x4, R116 ;  /* 0x0000000402567825 */ /* 0x000fc400078e0274 */
[----:B------:R-:W-:Y:S04]  /*169e0*/  STL.64 [R1+0x1400], R238 ;  /* 0x001400ee01007387 */ /* 0x000fe80000100a00 */
[----:B------:R-:W-:Y:S04]  /*169f0*/  STL.64 [R1+0x13f8], R102 ;  /* 0x0013f86601007387 */ /* 0x000fe80000100a00 */
[----:B------:R-:W4:Y:S04]  /*16a00*/  LDL.LU.64 R132, [R1+0x428] ;  /* 0x0004280001847983 */ /* 0x000f280000300a00 */
[----:B------:R-:W4:Y:S04]  /*16a10*/  LDL.LU.64 R122, [R1+0x420] ;  /* 0x00042000017a7983 */ /* 0x000f280000300a00 */
[----:B------:R-:W-:Y:S01]  /*16a20*/  LDGSTS.E [R240+0x30000], desc[UR10][R86.64], !P6 ;  /* 0x3000000056f07fae */ /* 0x000fe2000f12184a */
[----:B--2---:R-:W-:-:S03]  /*16a30*/  IMAD.WIDE R116, R2, 0x4, R214 ;  /* 0x0000000402747825 */ /* 0x004fc600078e02d6 */
[----:B------:R-:W2:Y:S04]  /*16a40*/  LDL.LU.64 R214, [R1+0x418] ;  /* 0x0004180001d67983 */ /* 0x000ea80000300a00 */
[----:B------:R-:W-:Y:S01]  /*16a50*/  LDGSTS.E [R240+0x34000], desc[UR10][R116.64], !P6 ;  /* 0x3400000074f07fae */ /* 0x000fe2000f12184a */
[----:B------:R-:W-:-:S03]  /*16a60*/  IMAD.WIDE R128, R2, 0x4, R230 ;  /* 0x0000000402807825 */ /* 0x000fc600078e02e6 */
[----:B------:R-:W2:Y:S04]  /*16a70*/  LDL.LU.64 R230, [R1+0x410] ;  /* 0x0004100001e67983 */ /* 0x000ea80000300a00 */
[----:B------:R-:W-:Y:S04]  /*16a80*/  STL.64 [R1+0x1408], R86 ;  /* 0x0014085601007387 */ /* 0x000fe80000100a00 */
[----:B------:R-:W-:Y:S04]  /*16a90*/  STL.64 [R1+0x1410], R116 ;  /* 0x0014107401007387 */ /* 0x000fe80000100a00 */
[----:B------:R-:W-:Y:S01]  /*16aa0*/  STL.64 [R1+0x1418], R128 ;  /* 0x0014188001007387 */ /* 0x000fe20000100a00 */
[----:B---3--:R-:W-:-:S03]  /*16ab0*/  IMAD.WIDE R218, R2, 0x4, R218 ;  /* 0x0000000402da7825 */ /* 0x008fc600078e02da */
[----:B------:R-:W-:Y:S04]  /*16ac0*/  LDGSTS.E [R240+0x30004], desc[UR10][R128.64], !P1 ;  /* 0x3000400080f07fae */ /* 0x000fe8000c92184a */
[----:B------:R-:W-:Y:S01]  /*16ad0*/  STL.64 [R1+0x1420], R218 ;  /* 0x001420da01007387 */ /* 0x000fe20000100a00 */
[----:B------:R-:W-:-:S03]  /*16ae0*/  IMAD.WIDE R142, R2, 0x4, R224 ;  /* 0x00000004028e7825 */ /* 0x000fc600078e02e0 */
[----:B------:R-:W-:Y:S04]  /*16af0*/  LDGSTS.E [R240+0x34004], desc[UR10][R218.64], !P1 ;  /* 0x34004000daf07fae */ /* 0x000fe8000c92184a */
[----:B------:R-:W3:Y:S04]  /*16b00*/  LDL.LU.64 R224, [R1+0x408] ;  /* 0x0004080001e07983 */ /* 0x000ee80000300a00 */
[----:B------:R-:W3:Y:S01]  /*16b10*/  LDL.LU.64 R8, [R1+0x400] ;  /* 0x0004000001087983 */ /* 0x000ee20000300a00 */
[----:B------:R-:W-:Y:S02]  /*16b20*/  ISETP.GE.U32.AND P6, PT, R119, 0x7ffffec6, PT ;  /* 0x7ffffec67700780c */ /* 0x000fe40003fc6070 */
[----:B------:R-:W-:Y:S01]  /*16b30*/  ISETP.GE.U32.AND P1, PT, R118, 0x7ffffec5, PT ;  /* 0x7ffffec57600780c */ /* 0x000fe20003f26070 */
[----:B------:R-:W-:Y:S01]  /*16b40*/  LDGSTS.E [R240+0x30008], desc[UR10][R142.64], !P2 ;  /* 0x300080008ef07fae */ /* 0x000fe2000d12184a */
[----:B----4-:R-:W-:-:S05]  /*16b50*/  IMAD.WIDE R216, R2, 0x4, R216 ;  /* 0x0000000402d87825 */ /* 0x010fca00078e02d8 */
[----:B------:R-:W-:Y:S01]  /*16b60*/  LDGSTS.E [R240+0x34008], desc[UR10][R216.64], !P2 ;  /* 0x34008000d8f07fae */ /* 0x000fe2000d12184a */
[----:B------:R-:W-:-:S03]  /*16b70*/  IMAD.WIDE R138, R2, 0x4, R226 ;  /* 0x00000004028a7825 */ /* 0x000fc600078e02e2 */
[----:B------:R-:W4:Y:S01]  /*16b80*/  LDL.LU.64 R226, [R1+0x3f8] ;  /* 0x0003f80001e27983 */ /* 0x000f220000300a00 */
[----:B------:R-:W-:-:S03]  /*16b90*/  IMAD.WIDE R118, R2, 0x4, R162 ;  /* 0x0000000402767825 */ /* 0x000fc600078e02a2 */
[----:B------:R-:W4:Y:S01]  /*16ba0*/  LDL.LU.64 R126, [R1+0x3f0] ;  /* 0x0003f000017e7983 */ /* 0x000f220000300a00 */
[----:B------:R-:W-:Y:S01]  /*16bb0*/  ISETP.GE.U32.AND P2, PT, R121, 0x7ffffee4, PT ;  /* 0x7ffffee47900780c */ /* 0x000fe20003f46070 */
[----:B------:R-:W1:Y:S02]  /*16bc0*/  LDC R162, c[0x0][0x230] ;  /* 0x00008c00ffa27b82 */ /* 0x000e640000000800 */
[----:B------:R-:W-:Y:S04]  /*16bd0*/  STL.64 [R1+0x1428], R142 ;  /* 0x0014288e01007387 */ /* 0x000fe80000100a00 */
[----:B------:R-:W-:Y:S04]  /*16be0*/  STL.64 [R1+0x1430], R216 ;  /* 0x001430d801007387 */ /* 0x000fe80000100a00 */
[----:B------:R-:W-:Y:S04]  /*16bf0*/  STL.64 [R1+0x1438], R138 ;  /* 0x0014388a01007387 */ /* 0x000fe80000100a00 */
[----:B------:R-:W-:Y:S04]  /*16c00*/  LDGSTS.E [R240+0x3000c], desc[UR10][R138.64], !P3 ;  /* 0x3000c0008af07fae */ /* 0x000fe8000d92184a */
[----:B------:R-:W-:Y:S04]  /*16c10*/  STL.64 [R1+0x1440], R118 ;  /* 0x0014407601007387 */ /* 0x000fe80000100a00 */
[----:B------:R-:W-:Y:S01]  /*16c20*/  LDGSTS.E [R240+0x3400c], desc[UR10][R118.64], !P3 ;  /* 0x3400c00076f07fae */ /* 0x000fe2000d92184a */
[----:B------:R-:W-:-:S03]  /*16c30*/  ISETP.GE.U32.AND P3, PT, R120, 0x7ffffee3, PT ;  /* 0x7ffffee37800780c */ /* 0x000fc60003f66070 */
[----:B------:R-:W4:Y:S01]  /*16c40*/  LDL.LU.64 R242, [R1+0x4e8] ;  /* 0x0004e80001f27983 */ /* 0x000f220000300a00 */
[----:B------:R-:W-:-:S04]  /*16c50*/  IMAD.WIDE R132, R2, 0x4, R132 ;  /* 0x0000000402847825 */ /* 0x000fc800078e0284 */
[C---:B------:R-:W-:Y:S01]  /*16c60*/  IMAD.WIDE R120, R2.reuse, 0x4, R122 ;  /* 0x0000000402787825 */ /* 0x040fe200078e027a */
[----:B------:R-:W-:Y:S04]  /*16c70*/  LDGSTS.E [R240+0x38000], desc[UR10][R132.64], !P4 ;  /* 0x3800000084f07fae */ /* 0x000fe8000e12184a */
[----:B------:R-:W-:Y:S01]  /*16c80*/  LDGSTS.E [R240+0x3c000], desc[UR10][R120.64], !P4 ;  /* 0x3c00000078f07fae */ /* 0x000fe2000e12184a */
[----:B--2---:R-:W-:-:S03]  /*16c90*/  IMAD.WIDE R136, R2, 0x4, R214 ;  /* 0x0000000402887825 */ /* 0x004fc600078e02d6 */
[----:B------:R-:W2:Y:S04]  /*16ca0*/  LDL.LU.64 R214, [R1+0x4e0] ;  /* 0x0004e00001d67983 */ /* 0x000ea80000300a00 */
[----:B------:R-:W2:Y:S01]  /*16cb0*/  LDL.LU.64 R244, [R1+0x4d8] ;  /* 0x0004d80001f47983 */ /* 0x000ea20000300a00 */
[----:B------:R-:W-:-:S03]  /*16cc0*/  IMAD.WIDE R122, R2, 0x4, R230 ;  /* 0x00000004027a7825 */ /* 0x000fc600078e02e6 */
[----:B------:R-:W2:Y:S01]  /*16cd0*/  LDL.LU.64 R230, [R1+0x4d0] ;  /* 0x0004d00001e67983 */ /* 0x000ea20000300a00 */
[----:B------:R-:W-:-:S03]  /*16ce0*/  ISETP.GE.U32.AND P4, PT, R125, 0x7ffffee2, PT ;  /* 0x7ffffee27d00780c */ /* 0x000fc60003f86070 */
[----:B------:R-:W-:Y:S04]  /*16cf0*/  STL.64 [R1+0x1448], R132 ;  /* 0x0014488401007387 */ /* 0x000fe80000100a00 */
[----:B------:R-:W-:Y:S04]  /*16d00*/  STL.64 [R1+0x1450], R120 ;  /* 0x0014507801007387 */ /* 0x000fe80000100a00 */
[----:B------:R-:W-:Y:S04]  /*16d10*/  LDGSTS.E [R240+0x38004], desc[UR10][R136.64], !P5 ;  /* 0x3800400088f07fae */ /* 0x000fe8000e92184a */
[----:B------:R-:W-:Y:S04]  /*16d20*/  STL.64 [R1+0x1458], R136 ;  /* 0x0014588801007387 */ /* 0x000fe80000100a00 */
[----:B------:R-:W-:Y:S01]  /*16d30*/  LDGSTS.E [R240+0x3c004], desc[UR10][R122.64], !P5 ;  /* 0x3c0040007af07fae */ /* 0x000fe2000e92184a */
[----:B------:R-:W-:-:S03]  /*16d40*/  ISETP.GE.U32.AND P5, PT, R124, 0x7ffffee1, PT ;  /* 0x7ffffee17c00780c */ /* 0x000fc60003fa6070 */
[----:B------:R-:W-:Y:S04]  /*16d50*/  STL.64 [R1+0x1460], R122 ;  /* 0x0014607a01007387 */ /* 0x000fe80000100a00 */
[----:B------:R-:W2:Y:S01]  /*16d60*/  LDL.LU.64 R246, [R1+0x4c8] ;  /* 0x0004c80001f67983 */ /* 0x000ea20000300a00 */
[----:B---3--:R-:W-:-:S03]  /*16d70*/  IMAD.WIDE R124, R2, 0x4, R8 ;  /* 0x00000004027c7825 */ /* 0x008fc600078e0208 */
[----:B------:R-:W3:Y:S04]  /*16d80*/  LDL.LU.64 R8, [R1+0x4c0] ;  /* 0x0004c00001087983 */ /* 0x000ee80000300a00 */
[----:B------:R-:W3:Y:S04]  /*16d90*/  LDL.LU.64 R248, [R1+0x4b8] ;  /* 0x0004b80001f87983 */ /* 0x000ee80000300a00 */
[----:B------:R-:W3:Y:S01]  /*16da0*/  LDL.LU.64 R250, [R1+0x4b0] ;  /* 0x0004b00001fa7983 */ /* 0x000ee20000300a00 */
[----:B------:R-:W-:-:S05]  /*16db0*/  IMAD.WIDE R224, R2, 0x4, R224 ;  /* 0x0000000402e07825 */ /* 0x000fca00078e02e0 */
[----:B------:R-:W-:Y:S04]  /*16dc0*/  LDGSTS.E [R240+0x38008], desc[UR10][R224.64], !P6 ;  /* 0x38008000e0f07fae */ /* 0x000fe8000f12184a */
[----:B------:R-:W-:Y:S04]  /*16dd0*/  STL.64 [R1+0x1468], R224 ;  /* 0x001468e001007387 */ /* 0x000fe80000100a00 */
[----:B------:R-:W-:Y:S01]  /*16de0*/  LDGSTS.E [R240+0x3c008], desc[UR10][R124.64], !P6 ;  /* 0x3c0080007cf07fae */ /* 0x000fe2000f12184a */
[----:B----4-:R-:W-:-:S03]  /*16df0*/  IMAD.WIDE R226, R2, 0x4, R226 ;  /* 0x0000000402e27825 */ /* 0x010fc600078e02e2 */
[----:B------:R-:W-:Y:S01]  /*16e00*/  STL.64 [R1+0x1470], R124 ;  /* 0x0014707c01007387 */ /* 0x000fe20000100a00 */
[----:B------:R-:W-:-:S03]  /*16e10*/  IMAD.WIDE R126, R2, 0x4, R126 ;  /* 0x00000004027e7825 */ /* 0x000fc600078e027e */
[----:B------:R-:W-:Y:S01]  /*16e20*/  LDGSTS.E [R240+0x3800c], desc[UR10][R226.64], !P1 ;  /* 0x3800c000e2f07fae */ /* 0x000fe2000c92184a */
[----:B------:R-:W-:-:S03]  /*16e30*/  ISETP.GE.U32.AND P6, PT, R141, 0x7ffffec4, PT ;  /* 0x7ffffec48d00780c */ /* 0x000fc60003fc6070 */
[----:B------:R-:W-:Y:S01]  /*16e40*/  STL.64 [R1+0x1478], R226 ;  /* 0x001478e201007387 */ /* 0x000fe20000100a00 */
[----:B-1----:R-:W-:-:S03]  /*16e50*/  VIADD R20, R162, 0xffffff00 ;  /* 0xffffff00a2147836 */ /* 0x002fc60000000000 */
[----:B------:R-:W-:Y:S01]  /*16e60*/  LDGSTS.E [R240+0x3c00c], desc[UR10][R126.64], !P1 ;  /* 0x3c00c0007ef07fae */ /* 0x000fe2000c92184a */
[----:B------:R-:W-:-:S03]  /*16e70*/  ISETP.GE.U32.AND P1, PT, R140, 0x7ffffec3, PT ;  /* 0x7ffffec38c00780c */ /* 0x000fc60003f26070 */
[----:B------:R-:W-:Y:S04]  /*16e80*/  STL.64 [R1+0x1480], R126 ;  /* 0x0014807e01007387 */ /* 0x000fe80000100a00 */
[----:B------:R-:W4:Y:S04]  /*16e90*/  LDL.LU.64 R234, [R1+0x3e8] ;  /* 0x0003e80001ea7983 */ /* 0x000f280000300a00 */
[----:B------:R-:W4:Y:S01]  /*16ea0*/  LDL.LU.64 R236, [R1+0x3e0] ;  /* 0x0003e00001ec7983 */ /* 0x000f220000300a00 */
[----:B------:R-:W-:-:S03]  /*16eb0*/  IMAD.WIDE R140, R2, 0x4, R242 ;  /* 0x00000004028c7825 */ /* 0x000fc600078e02f2 */
[----:B------:R-:W4:Y:S04]  /*16ec0*/  LDL.LU.64 R242, [R1+0x3d8] ;  /* 0x0003d80001f27983 */ /* 0x000f280000300a00 */
[----:B------:R-:W-:Y:S01]  /*16ed0*/  LDGSTS.E [R10+0x30000], desc[UR10][R140.64], !P2 ;  /* 0x300000008c0a7fae */ /* 0x000fe2000d12184a */
[----:B--2---:R-:W-:-:S03]  /*16ee0*/  IMAD.WIDE R162, R2, 0x4, R244 ;  /* 0x0000000402a27825 */ /* 0x004fc600078e02f4 */
[----:B------:R-:W2:Y:S01]  /*16ef0*/  LDL.LU.64 R244, [R1+0x3d0] ;  /* 0x0003d00001f47983 */ /* 0x000ea20000300a00 */
[----:B------:R-:W-:-:S03]  /*16f00*/  IMAD.WIDE R214, R2, 0x4, R214 ;  /* 0x0000000402d67825 */ /* 0x000fc600078e02d6 */
[----:B------:R-:W-:Y:S01]  /*16f10*/  STL.64 [R1+0x1488], R140 ;  /* 0x0014888c01007387 */ /* 0x000fe20000100a00 */
[----:B------:R-:W-:-:S03]  /*16f20*/  IMAD.WIDE R230, R2, 0x4, R230 ;  /* 0x0000000402e67825 */ /* 0x000fc600078e02e6 */
[----:B------:R-:W-:Y:S04]  /*16f30*/  STL.64 [R1+0x1490], R214 ;  /* 0x001490d601007387 */ /* 0x000fe80000100a00 */
[----:B------:R-:W-:Y:S04]  /*16f40*/  STL.64 [R1+0x1498], R162 ;  /* 0x001498a201007387 */ /* 0x000fe80000100a00 */
[----:B------:R-:W-:Y:S04]  /*16f50*/  STL.64 [R1+0x14a0], R230 ;  /* 0x0014a0e601007387 */ /* 0x000fe80000100a00 */
[----:B------:R-:W-:Y:S04]  /*16f60*/  STL [R1+0x14a8], R7 ;  /* 0x0014a80701007387 */ /* 0x000fe80000100800 */
[----:B------:R-:W-:Y:S04]  /*16f70*/  LDGSTS.E [R10+0x34000], desc[UR10][R214.64], !P2 ;  /* 0x34000000d60a7fae */ /* 0x000fe8000d12184a */
[----:B------:R-:W-:Y:S01]  /*16f80*/  LDGSTS.E [R10+0x30004], desc[UR10][R162.64], !P3 ;  /* 0x30004000a20a7fae */ /* 0x000fe2000d92184a */
[----:B------:R-:W-:-:S03]  /*16f90*/  IMAD.WIDE R22, R2, 0x4, R246 ;  /* 0x0000000402167825 */ /* 0x000fc600078e02f6 */
[----:B------:R-:W-:Y:S04]  /*16fa0*/  LDGSTS.E [R10+0x34004], desc[UR10][R230.64], !P3 ;  /* 0x34004000e60a7fae */ /* 0x000fe8000d92184a */
[----:B------:R-:W-:Y:S04]  /*16fb0*/  STL.64 [R1+0x138], R22 ;  /* 0x0001381601007387 */ /* 0x000fe80000100a00 */
[----:B------:R-:W-:Y:S01]  /*16fc0*/  LDGSTS.E [R10+0x30008], desc[UR10][R22.64], !P4 ;  /* 0x30008000160a7fae */ /* 0x000fe2000e12184a */
[----:B---3--:R-:W-:-:S04]  /*16fd0*/  IMAD.WIDE R8, R2, 0x4, R8 ;  /* 0x0000000402087825 */ /* 0x008fc800078e0208 */
[C---:B------:R-:W-:Y:S01]  /*16fe0*/  IMAD.WIDE R18, R2.reuse, 0x4, R248 ;  /* 0x0000000402127825 */ /* 0x040fe200078e02f8 */
[----:B------:R1:W-:Y:S03]  /*16ff0*/  STL.64 [R1+0x180], R8 ;  /* 0x0001800801007387 */ /* 0x0003e60000100a00 */
[----:B------:R-:W-:Y:S01]  /*17000*/  IMAD.WIDE R16, R2, 0x4, R250 ;  /* 0x0000000402107825 */ /* 0x000fe200078e02fa */
[----:B------:R-:W3:Y:S04]  /*17010*/  LDL.LU.64 R246, [R1+0x260] ;  /* 0x0002600001f67983 */ /* 0x000ee80000300a00 */
[----:B------:R-:W3:Y:S04]  /*17020*/  LDL.LU.64 R248, [R1+0x2c0] ;  /* 0x0002c00001f87983 */ /* 0x000ee80000300a00 */
[----:B------:R4:W-:Y:S04]  /*17030*/  STL.64 [R1+0x1a0], R18 ;  /* 0x0001a01201007387 */ /* 0x0009e80000100a00 */
[----:B------:R4:W-:Y:S04]  /*17040*/  STL.64 [R1+0x1a8], R16 ;  /* 0x0001a81001007387 */ /* 0x0009e80000100a00 */
[----:B------:R-:W3:Y:S04]  /*17050*/  LDL.LU.64 R250, [R1+0x2e0] ;  /* 0x0002e00001fa7983 */ /* 0x000ee80000300a00 */
[----:B------:R-:W-:Y:S04]  /*17060*/  LDGSTS.E [R10+0x34008], desc[UR10][R8.64], !P4 ;  /* 0x34008000080a7fae */ /* 0x000fe8000e12184a */
[----:B-1----:R-:W3:Y:S01]  /*17070*/  LDL.LU.64 R8, [R1+0x2f8] ;  /* 0x0002f80001087983 */ /* 0x002ee20000300a00 */
[----:B------:R-:W-:-:S02]  /*17080*/  ISETP.GE.AND P2, PT, R252, R20, PT ;  /* 0x00000014fc00720c */ /* 0x000fc40003f46270 */
[----:B------:R-:W-:Y:S01]  /*17090*/  ISETP.GE.U32.AND P3, PT, R241, 0x7ffffec2, PT ;  /* 0x7ffffec2f100780c */ /* 0x000fe20003f66070 */
[----:B------:R1:W-:Y:S01]  /*170a0*/  LDGSTS.E [R10+0x3000c], desc[UR10][R18.64], !P5 ;  /* 0x3000c000120a7fae */ /* 0x0003e2000e92184a */
[----:B------:R-:W-:Y:S02]  /*170b0*/  SEL R241, RZ, 0x4, P2 ;  /* 0x00000004fff17807 */ /* 0x000fe40001000000 */
[----:B------:R-:W-:Y:S01]  /*170c0*/  ISETP.GT.AND P2, PT, R7, 0x13f, PT ;  /* 0x0000013f0700780c */ /* 0x000fe20003f44270 */
[----:B------:R1:W-:Y:S01]  /*170d0*/  LDGSTS.E [R10+0x3400c], desc[UR10][R16.64], !P5 ;  /* 0x3400c000100a7fae */ /* 0x0003e2000e92184a */
[----:B------:R-:W-:Y:S02]  /*170e0*/  ISETP.GE.U32.AND P4, PT, R20, 0x7ffffec1, PT ;  /* 0x7ffffec11400780c */ /* 0x000fe40003f86070 */
[----:B------:R-:W-:Y:S01]  /*170f0*/  SEL R241, R241, RZ, P2 ;  /* 0x000000fff1f17207 */ /* 0x000fe20001000000 */
[----:B----4-:R-:W-:-:S03]  /*17100*/  IMAD.WIDE R20, R2, 0x4, R234 ;  /* 0x0000000402147825 */ /* 0x010fc600078e02ea */
[----:B------:R-:W-:Y:S01]  /*17110*/  ISETP.NE.U32.AND P2, PT, R241, RZ, PT ;  /* 0x000000fff100720c */ /* 0x000fe20003f45070 */
[----:B-1----:R-:W-:Y:S01]  /*17120*/  IMAD.WIDE R18, R2, 0x4, R236 ;  /* 0x0000000402127825 */ /* 0x002fe200078e02ec */
[----:B------:R-:W-:Y:S03]  /*17130*/  STL.64 [R1+0x1c0], R20 ;  /* 0x0001c01401007387 */ /* 0x000fe60000100a00 */
[----:B------:R-:W-:Y:S01]  /*17140*/  VIADD R7, R15, 0xfffffefe ;  /* 0xfffffefe0f077836 */ /* 0x000fe20000000000 */
[----:B------:R-:W-:Y:S01]  /*17150*/  LDGSTS.E [R10+0x38000], desc[UR10][R20.64], !P6 ;  /* 0x38000000140a7fae */ /* 0x000fe2000f12184a */
[----:B------:R-:W-:Y:S02]  /*17160*/  VIADD R241, R14, 0xfffffefd ;  /* 0xfffffefd0ef17836 */ /* 0x000fe40000000000 */
[C---:B------:R-:W-:Y:S01]  /*17170*/  IMAD.WIDE R16, R2.reuse, 0x4, R242 ;  /* 0x0000000402107825 */ /* 0x040fe200078e02f2 */
[----:B------:R-:W-:Y:S04]  /*17180*/  STL.64 [R1+0x1d0], R18 ;  /* 0x0001d01201007387 */ /* 0x000fe80000100a00 */
[----:B------:R1:W-:Y:S04]  /*17190*/  STL.64 [R1+0x1f8], R16 ;  /* 0x0001f81001007387 */ /* 0x0003e80000100a00 */
[----:B------:R3:W-:Y:S04]  /*171a0*/  LDGSTS.E [R10+0x3c000], desc[UR10][R18.64], !P6 ;  /* 0x3c000000120a7fae */ /* 0x0007e8000f12184a */
[----:B------:R-:W-:Y:S01]  /*171b0*/  LDGSTS.E [R10+0x38004], desc[UR10][R16.64], !P1 ;  /* 0x38004000100a7fae */ /* 0x000fe2000c92184a */
[----:B--2---:R-:W-:-:S05]  /*171c0*/  IMAD.WIDE R14, R2, 0x4, R244 ;  /* 0x00000004020e7825 */ /* 0x004fca00078e02f4 */
[----:B------:R2:W-:Y:S04]  /*171d0*/  STL.64 [R1+0x220], R14 ;  /* 0x0002200e01007387 */ /* 0x0005e80000100a00 */
[----:B------:R-:W4:Y:S04]  /*171e0*/  LDL.LU.64 R38, [R1+0x318] ;  /* 0x0003180001267983 */ /* 0x000f280000300a00 */
[----:B-1----:R-:W4:Y:S04]  /*171f0*/  LDL.LU.64 R16, [R1+0x320] ;  /* 0x0003200001107983 */ /* 0x002f280000300a00 */
[----:B------:R-:W4:Y:S04]  /*17200*/  LDL.LU.64 R232, [R1+0x330] ;  /* 0x0003300001e87983 */ /* 0x000f280000300a00 */
[----:B------:R-:W4:Y:S01]  /*17210*/  LDL.LU.64 R236, [R1+0x358] ;  /* 0x0003580001ec7983 */ /* 0x000f220000300a00 */
[----:B------:R-:W-:-:S03]  /*17220*/  ISETP.GE.U32.AND P6, PT, R7, 0x7ffffebf, PT ;  /* 0x7ffffebf0700780c */ /* 0x000fc60003fc6070 */
[----:B------:R2:W-:Y:S01]  /*17230*/  LDGSTS.E [R10+0x3c004], desc[UR10][R14.64], !P1 ;  /* 0x3c0040000e0a7fae */ /* 0x0005e2000c92184a */
[----:B------:R-:W-:Y:S01]  /*17240*/  ISETP.GE.U32.AND P1, PT, R241, 0x7ffffebe, PT ;  /* 0x7ffffebef100780c */ /* 0x000fe20003f26070 */
[----:B------:R-:W-:Y:S01]  /*17250*/  VIADD R241, R12, 0xfffffedf ;  /* 0xfffffedf0cf17836 */ /* 0x000fe20000000000 */
[----:B------:R-:W-:Y:S01]  /*17260*/  IADD3 R7, R13, -0x104, RZ ;  /* 0xfffffefc0d077810 */ /* 0x000fe20007ffe0ff */
[----:B------:R-:W4:Y:S01]  /*17270*/  LDL.LU.64 R242, [R1+0x378] ;  /* 0x0003780001f27983 */ /* 0x000f220000300a00 */
[----:B---3--:R-:W-:-:S04]  /*17280*/  IMAD.WIDE R18, R2, 0x4, R246 ;  /* 0x0000000402127825 */ /* 0x008fc800078e02f6 */
[C---:B--2---:R-:W-:Y:S01]  /*17290*/  IMAD.WIDE R14, R2.reuse, 0x4, R248 ;  /* 0x00000004020e7825 */ /* 0x044fe200078e02f8 */
[----:B------:R-:W-:Y:S04]  /*172a0*/  STL.64 [R1+0x260], R18 ;  /* 0x0002601201007387 */ /* 0x000fe80000100a00 */
[----:B------:R-:W-:Y:S04]  /*172b0*/  STL.64 [R1+0x2c0], R14 ;  /* 0x0002c00e01007387 */ /* 0x000fe80000100a00 */
[----:B------:R-:W2:Y:S01]  /*172c0*/  LDL.LU.64 R244, [R1+0x380] ;  /* 0x0003800001f47983 */ /* 0x000ea20000300a00 */
[----:B------:R-:W-:-:S03]  /*172d0*/  IMAD.WIDE R12, R2, 0x4, R250 ;  /* 0x00000004020c7825 */ /* 0x000fc600078e02fa */
[----:B------:R-:W-:Y:S04]  /*172e0*/  STL.64 [R1+0x14b0], R2 ;  /* 0x0014b00201007387 */ /* 0x000fe80000100a00 */
[----:B------:R-:W-:Y:S04]  /*172f0*/  STL.64 [R1+0x2e0], R12 ;  /* 0x0002e00c01007387 */ /* 0x000fe80000100a00 */
[----:B------:R-:W-:Y:S04]  /*17300*/  LDGSTS.E [R10+0x38008], desc[UR10][R18.64], !P3 ;  /* 0x38008000120a7fae */ /* 0x000fe8000d92184a */
[----:B------:R-:W-:Y:S01]  /*17310*/  LDGSTS.E [R10+0x3c008], desc[UR10][R14.64], !P3 ;  /* 0x3c0080000e0a7fae */ /* 0x000fe2000d92184a */
[----:B------:R-:W-:-:S03]  /*17320*/  IMAD.WIDE R8, R2, 0x4, R8 ;  /* 0x0000000402087825 */ /* 0x000fc600078e0208 */
[----:B------:R-:W-:Y:S04]  /*17330*/  LDGSTS.E [R10+0x3800c], desc[UR10][R12.64], !P4 ;  /* 0x3800c0000c0a7fae */ /* 0x000fe8000e12184a */
[----:B------:R1:W-:Y:S04]  /*17340*/  STL.64 [R1+0x2f8], R8 ;  /* 0x0002f80801007387 */ /* 0x0003e80000100a00 */
[----:B------:R-:W3:Y:S04]  /*17350*/  LDL.LU.64 R246, [R1+0x3a0] ;  /* 0x0003a00001f67983 */ /* 0x000ee80000300a00 */
[----:B------:R-:W3:Y:S04]  /*17360*/  LDL.LU.64 R248, [R1+0x3b0] ;  /* 0x0003b00001f87983 */ /* 0x000ee80000300a00 */
[----:B------:R-:W3:Y:S04]  /*17370*/  LDL.LU.64 R250, [R1+0x3c8] ;  /* 0x0003c80001fa7983 */ /* 0x000ee80000300a00 */
[----:B------:R-:W-:Y:S04]  /*17380*/  STL.64 [R1+0x14b8], R10 ;  /* 0x0014b80a01007387 */ /* 0x000fe80000100a00 */
[----:B------:R-:W3:Y:S04]  /*17390*/  LDL.LU.64 R28, [R1+0x3c0] ;  /* 0x0003c000011c7983 */ /* 0x000ee80000300a00 */
[----:B------:R3:W-:Y:S04]  /*173a0*/  LDGSTS.E [R10+0x3c00c], desc[UR10][R8.64], !P4 ;  /* 0x3c00c000080a7fae */ /* 0x0007e8000e12184a */
[----:B------:R-:W3:Y:S01]  /*173b0*/  LDL.LU.64 R234, [R1+0x3b8] ;  /* 0x0003b80001ea7983 */ /* 0x000ee20000300a00 */
[----:B------:R-:W-:-:S02]  /*173c0*/  IADD3 R6, R6, -0x101, RZ ;  /* 0xfffffeff06067810 */ /* 0x000fc40007ffe0ff */
[----:B------:R-:W-:Y:S01]  /*173d0*/  ISETP.GE.U32.AND P4, PT, R241, 0x7ffffea0, PT ;  /* 0x7ffffea0f100780c */ /* 0x000fe20003f86070 */
[----:B------:R-:W0:Y:S04]  /*173e0*/  LDGDEPBAR ;  /* 0x00000000000079af */ /* 0x000e280000000000 */
[----:B-1----:R-:W3:Y:S01]  /*173f0*/  LDL.LU.64 R8, [R1+0x3a8] ;  /* 0x0003a80001087983 */ /* 0x002ee20000300a00 */
[----:B------:R-:W-:Y:S02]  /*17400*/  ISETP.GE.U32.AND P5, PT, R6, 0x7ffffec0, PT ;  /* 0x7ffffec00600780c */ /* 0x000fe40003fa6070 */
[----:B------:R-:W1:Y:S01]  /*17410*/  LDC R6, c[0x0][0x230] ;  /* 0x00008c00ff067b82 */ /* 0x000e620000000800 */
[----:B----4-:R-:W-:-:S04]  /*17420*/  IMAD.WIDE R2, R4, 0x4, R38 ;  /* 0x0000000404027825 */ /* 0x010fc800078e0226 */
[----:B------:R-:W-:-:S04]  /*17430*/  IMAD.WIDE R134, R4, 0x4, R16 ;  /* 0x0000000404867825 */ /* 0x000fc800078e0210 */
[----:B-1----:R-:W-:-:S05]  /*17440*/  VIADD R241, R6, 0xfffffede ;  /* 0xfffffede06f17836 */ /* 0x002fca0000000000 */
[----:B------:R-:W-:Y:S04]  /*17450*/  STL.64 [R1+0x14c0], R240 ;  /* 0x0014c0f001007387 */ /* 0x000fe80000100a00 */
[----:B------:R1:W-:Y:S01]  /*17460*/  STL.64 [R1+0x318], R2 ;  /* 0x0003180201007387 */ /* 0x0003e20000100a00 */
[----:B------:R-:W-:-:S03]  /*17470*/  IMAD.WIDE R186, R4, 0x4, R232 ;  /* 0x0000000404ba7825 */ /* 0x000fc600078e02e8 */
[----:B------:R-:W4:Y:S01]  /*17480*/  LDL.LU.64 R38, [R1+0x398] ;  /* 0x0003980001267983 */ /* 0x000f220000300a00 */
[----:B------:R-:W-:-:S04]  /*17490*/  IMAD.WIDE R98, R4, 0x4, R242 ;  /* 0x0000000404627825 */ /* 0x000fc800078e02f2 */
[----:B-1----:R-:W-:-:S05]  /*174a0*/  IMAD.WIDE R2, R4, 0x4, R236 ;  /* 0x0000000404027825 */ /* 0x002fca00078e02ec */
[----:B------:R-:W-:Y:S04]  /*174b0*/  STL.64 [R1+0x358], R2 ;  /* 0x0003580201007387 */ /* 0x000fe80000100a00 */
[----:B------:R-:W4:Y:S04]  /*174c0*/  LDL.LU.64 R236, [R1+0x390] ;  /* 0x0003900001ec7983 */ /* 0x000f280000300a00 */
[----:B------:R-:W4:Y:S04]  /*174d0*/  LDL.LU.64 R242, [R1+0x388] ;  /* 0x0003880001f27983 */ /* 0x000f280000300a00 */
[----:B------:R-:W-:Y:S04]  /*174e0*/  STL.64 [R1+0x320], R134 ;  /* 0x0003208601007387 */ /* 0x000fe80000100a00 */
[----:B------:R-:W-:Y:S04]  /*174f0*/  STL.64 [R1+0x14c8], R134 ;  /* 0x0014c88601007387 */ /* 0x000fe80000100a00 */
[----:B------:R-:W-:Y:S04]  /*17500*/  STL.64 [R1+0x330], R186 ;  /* 0x000330ba01007387 */ /* 0x000fe80000100a00 */
[----:B------:R3:W-:Y:S04]  /*17510*/  STL.64 [R1+0x14d0], R186 ;  /* 0x0014d0ba01007387 */ /* 0x0007e80000100a00 */
[----:B------:R-:W4:Y:S01]  /*17520*/  LDL.LU.64 R16, [R1+0x370] ;  /* 0x0003700001107983 */ /* 0x000f220000300a00 */
[----:B--2---:R-:W-:-:S03]  /*17530*/  IMAD.WIDE R146, R4, 0x4, R244 ;  /* 0x0000000404927825 */ /* 0x004fc600078e02f4 */
[----:B------:R-:W2:Y:S01]  /*17540*/  LDL.LU.64 R244, [R1+0x368] ;  /* 0x0003680001f47983 */ /* 0x000ea20000300a00 */
[----:B---3--:R-:W-:-:S03]  /*17550*/  IMAD.WIDE R186, R4, 0x4, R246 ;  /* 0x0000000404ba7825 */ /* 0x008fc600078e02f6 */
[----:B------:R-:W3:Y:S01]  /*17560*/  LDL.LU.64 R246, [R1+0x360] ;  /* 0x0003600001f67983 */ /* 0x000ee20000300a00 */
[----:B------:R-:W-:-:S03]  /*17570*/  IMAD.WIDE R108, R4, 0x4, R248 ;  /* 0x00000004046c7825 */ /* 0x000fc600078e02f8 */
[----:B------:R-:W-:Y:S01]  /*17580*/  STL.64 [R1+0x378], R98 ;  /* 0x0003786201007387 */ /* 0x000fe20000100a00 */
[----:B------:R-:W-:-:S03]  /*17590*/  IMAD.WIDE R156, R4, 0x4, R250 ;  /* 0x00000004049c7825 */ /* 0x000fc600078e02fa */
[----:B------:R-:W-:Y:S04]  /*175a0*/  STL.64 [R1+0x14d8], R98 ;  /* 0x0014d86201007387 */ /* 0x000fe80000100a00 */
[----:B------:R-:W3:Y:S04]  /*175b0*/  LDL.LU.64 R232, [R1+0x350] ;  /* 0x0003500001e87983 */ /* 0x000ee80000300a00 */
[----:B------:R-:W3:Y:S04]  /*175c0*/  LDL.LU.64 R248, [R1+0x348] ;  /* 0x0003480001f87983 */ /* 0x000ee80000300a00 */
[----:B------:R-:W3:Y:S01]  /*175d0*/  LDL.LU.64 R250, [R1+0x340] ;  /* 0x0003400001fa7983 */ /* 0x000ee20000300a00 */
[----:B------:R-:W-:-:S03]  /*175e0*/  IMAD.WIDE R134, R4, 0x4, R28 ;  /* 0x0000000404867825 */ /* 0x000fc600078e021c */
[----:B------:R-:W-:Y:S01]  /*175f0*/  STL.64 [R1+0x3a0], R186 ;  /* 0x0003a0ba01007387 */ /* 0x000fe20000100a00 */
[----:B------:R-:W-:-:S03]  /*17600*/  IMAD.WIDE R96, R4, 0x4, R234 ;  /* 0x0000000404607825 */ /* 0x000fc600078e02ea */
[----:B------:R1:W-:Y:S04]  /*17610*/  STL.64 [R1+0x14e0], R186 ;  /* 0x0014e0ba01007387 */ /* 0x0003e80000100a00 */
[----:B------:R-:W-:Y:S01]  /*17620*/  STL.64 [R1+0x380], R146 ;  /* 0x0003809201007387 */ /* 0x000fe20000100a00 */
[----:B------:R-:W-:-:S03]  /*17630*/  IMAD.WIDE R172, R4, 0x4, R8 ;  /* 0x0000000404ac7825 */ /* 0x000fc600078e0208 */
[----:B------:R-:W-:Y:S04]  /*17640*/  STL.64 [R1+0x3b0], R108 ;  /* 0x0003b06c01007387 */ /* 0x000fe80000100a00 */
[----:B------:R-:W3:Y:S04]  /*17650*/  LDL.LU.64 R28, [R1+0x338] ;  /* 0x00033800011c7983 */ /* 0x000ee80000300a00 */
[----:B------:R-:W3:Y:S04]  /*17660*/  LDL.LU.64 R234, [R1+0x328] ;  /* 0x0003280001ea7983 */ /* 0x000ee80000300a00 */
[----:B------:R-:W3:Y:S04]  /*17670*/  LDL.LU.64 R8, [R1+0x310] ;  /* 0x0003100001087983 */ /* 0x000ee80000300a00 */
[----:B------:R1:W-:Y:S04]  /*17680*/  STL.64 [R1+0x400], R134 ;  /* 0x0004008601007387 */ /* 0x0003e80000100a00 */
[----:B------:R-:W-:Y:S04]  /*17690*/  STL.64 [R1+0x3d8], R156 ;  /* 0x0003d89c01007387 */ /* 0x000fe80000100a00 */
[----:B------:R-:W-:Y:S01]  /*176a0*/  STL.64 [R1+0x3f8], R96 ;  /* 0x0003f86001007387 */ /* 0x000fe20000100a00 */
[----:B----4-:R-:W-:-:S03]  /*176b0*/  IMAD.WIDE R240, R4, 0x4, R38 ;  /* 0x0000000404f07825 */ /* 0x010fc600078e0226 */
[----:B------:R-:W4:Y:S01]  /*176c0*/  LDL.LU.64 R38, [R1+0x308] ;  /* 0x0003080001267983 */ /* 0x000f220000300a00 */
        /* <DEDUP_REMOVED lines=9> */
[----:B------:R-:W-:Y:S01]  /*17760*/  ISETP.GE.U32.AND P3, PT, R7, 0x7ffffebd, PT ;  /* 0x7ffffebd0700780c */ /* 0x000fe20003f66070 */
[C---:B--2---:R-:W-:Y:S02]  /*17770*/  IMAD.WIDE R94, R4.reuse, 0x4, R244 ;  /* 0x00000004045e7825 */ /* 0x044fe400078e02f4 */
[----:B------:R-:W2:Y:S02]  /*17780*/  LDL.LU.64 R244, [R1+0x2d8] ;  /* 0x0002d80001f47983 */ /* 0x000ea40000300a00 */
[C---:B---3--:R-:W-:Y:S02]  /*17790*/  IMAD.WIDE R90, R4.reuse, 0x4, R246 ;  /* 0x00000004045a7825 */ /* 0x048fe400078e02f6 */
[----:B------:R-:W3:Y:S04]  /*177a0*/  LDL.LU.64 R246, [R1+0x2d0] ;  /* 0x0002d00001f67983 */ /* 0x000ee80000300a00 */
[----:B------:R1:W-:Y:S04]  /*177b0*/  STL.64 [R1+0x428], R10 ;  /* 0x0004280a01007387 */ /* 0x0003e80000100a00 */
[----:B------:R-:W-:Y:S01]  /*177c0*/  STL.64 [R1+0x398], R182 ;  /* 0x000398b601007387 */ /* 0x000fe20000100a00 */
[----:B------:R-:W-:-:S03]  /*177d0*/  IMAD.WIDE R2, R4, 0x4, R232 ;  /* 0x0000000404027825 */ /* 0x000fc600078e02e8 */
[----:B------:R-:W-:Y:S01]  /*177e0*/  STL.64 [R1+0x420], R94 ;  /* 0x0004205e01007387 */ /* 0x000fe20000100a00 */
[----:B------:R-:W-:-:S03]  /*177f0*/  IMAD.WIDE R106, R4, 0x4, R248 ;  /* 0x00000004046a7825 */ /* 0x000fc600078e02f8 */
[----:B------:R-:W3:Y:S01]  /*17800*/  LDL.LU.64 R232, [R1+0x2c8] ;  /* 0x0002c80001e87983 */ /* 0x000ee20000300a00 */
[----:B------:R-:W-:-:S03]  /*17810*/  IMAD.WIDE R152, R4, 0x4, R250 ;  /* 0x0000000404987825 */ /* 0x000fc600078e02fa */
[----:B------:R-:W3:Y:S04]  /*17820*/  LDL.LU.64 R248, [R1+0x2b8] ;  /* 0x0002b80001f87983 */ /* 0x000ee80000300a00 */
[----:B------:R-:W3:Y:S04]  /*17830*/  LDL.LU.64 R250, [R1+0x2b0] ;  /* 0x0002b00001fa7983 */ /* 0x000ee80000300a00 */
[----:B------:R1:W-:Y:S04]  /*17840*/  STL.64 [R1+0x440], R2 ;  /* 0x0004400201007387 */ /* 0x0003e80000100a00 */
[----:B------:R-:W-:Y:S04]  /*17850*/  STL.64 [R1+0x418], R90 ;  /* 0x0004185a01007387 */ /* 0x000fe80000100a00 */
[----:B------:R-:W-:Y:S01]  /*17860*/  STL.64 [R1+0x438], R106 ;  /* 0x0004386a01007387 */ /* 0x000fe20000100a00 */
[----:B------:R-:W-:-:S03]  /*17870*/  IMAD.WIDE R6, R4, 0x4, R28 ;  /* 0x0000000404067825 */ /* 0x000fc600078e021c */
[----:B------:R-:W3:Y:S01]  /*17880*/  LDL.LU.64 R28, [R1+0x2a8] ;  /* 0x0002a800011c7983 */ /* 0x000ee20000300a00 */
[----:B------:R-:W-:-:S03]  /*17890*/  IMAD.WIDE R212, R4, 0x4, R234 ;  /* 0x0000000404d47825 */ /* 0x000fc600078e02ea */
[----:B------:R-:W3:Y:S01]  /*178a0*/  LDL.LU.64 R234, [R1+0x2a0] ;  /* 0x0002a00001ea7983 */ /* 0x000ee20000300a00 */
[----:B------:R-:W-:-:S03]  /*178b0*/  IMAD.WIDE R206, R4, 0x4, R8 ;  /* 0x0000000404ce7825 */ /* 0x000fc600078e0208 */
        /* <DEDUP_REMOVED lines=15> */
[----:B--2---:R-:W-:-:S03]  /*179b0*/  IMAD.WIDE R220, R4, 0x4, R244 ;  /* 0x0000000404dc7825 */ /* 0x004fc600078e02f4 */
[----:B------:R-:W2:Y:S01]  /*179c0*/  LDL.LU.64 R244, [R1+0x270] ;  /* 0x0002700001f47983 */ /* 0x000ea20000300a00 */
[----:B---3--:R-:W-:-:S03]  /*179d0*/  IMAD.WIDE R82, R4, 0x4, R246 ;  /* 0x0000000404527825 */ /* 0x008fc600078e02f6 */
        /* <DEDUP_REMOVED lines=58> */
[----:B----4-:R-:W-:-:S04]  /*17d80*/  IMAD.WIDE R122, R4, 0x4, R38 ;  /* 0x00000004047a7825 */ /* 0x010fc800078e0226 */
[C---:B------:R-:W-:Y:S02]  /*17d90*/  IMAD.WIDE R178, R4.reuse, 0x4, R236 ;  /* 0x0000000404b27825 */ /* 0x040fe400078e02ec */
[----:B------:R-:W4:Y:S02]  /*17da0*/  LDL.LU.64 R236, [R1+0x188] ;  /* 0x0001880001ec7983 */ /* 0x000f240000300a00 */
[C---:B------:R-:W-:Y:S02]  /*17db0*/  IMAD.WIDE R144, R4.reuse, 0x4, R242 ;  /* 0x0000000404907825 */ /* 0x040fe400078e02f2 */
[----:B------:R-:W4:Y:S04]  /*17dc0*/  LDL.LU.64 R38, [R1+0x168] ;  /* 0x0001680001267983 */ /* 0x000f280000300a00 */
[----:B------:R-:W4:Y:S04]  /*17dd0*/  LDL.LU.64 R242, [R1+0x160] ;  /* 0x0001600001f27983 */ /* 0x000f280000300a00 */
[----:B------:R1:W-:Y:S04]  /*17de0*/  STL.64 [R1+0x530], R122 ;  /* 0x0005307a01007387 */ /* 0x0003e80000100a00 */
[----:B------:R-:W-:Y:S04]  /*17df0*/  STL.64 [R1+0x508], R76 ;  /* 0x0005084c01007387 */ /* 0x000fe80000100a00 */
[----:B------:R-:W-:Y:S01]  /*17e00*/  STL.64 [R1+0x528], R178 ;  /* 0x000528b201007387 */ /* 0x000fe20000100a00 */
[----:B------:R-:W-:-:S04]  /*17e10*/  IMAD.WIDE R136, R4, 0x4, R16 ;  /* 0x0000000404887825 */ /* 0x000fc800078e0210 */
[C---:B--2---:R-:W-:Y:S02]  /*17e20*/  IMAD.WIDE R188, R4.reuse, 0x4, R244 ;  /* 0x0000000404bc7825 */ /* 0x044fe400078e02f4 */
[----:B------:R-:W2:Y:S04]  /*17e30*/  LDL.LU.64 R244, [R1+0x158] ;  /* 0x0001580001f47983 */ /* 0x000ea80000300a00 */
[----:B------:R-:W2:Y:S01]  /*17e40*/  LDL.LU.64 R16, [R1+0x150] ;  /* 0x0001500001107983 */ /* 0x000ea20000300a00 */
[----:B---3--:R-:W-:-:S03]  /*17e50*/  IMAD.WIDE R154, R4, 0x4, R246 ;  /* 0x00000004049a7825 */ /* 0x008fc600078e02f6 */
[----:B------:R-:W3:Y:S04]  /*17e60*/  LDL.LU.64 R246, [R1+0x148] ;  /* 0x0001480001f67983 */ /* 0x000ee80000300a00 */
[----:B------:R1:W-:Y:S04]  /*17e70*/  STL.64 [R1+0x548], R136 ;  /* 0x0005488801007387 */ /* 0x0003e80000100a00 */
[----:B------:R-:W-:Y:S04]  /*17e80*/  STL.64 [R1+0x520], R144 ;  /* 0x0005209001007387 */ /* 0x000fe80000100a00 */
[----:B------:R-:W-:Y:S01]  /*17e90*/  STL.64 [R1+0x540], R188 ;  /* 0x000540bc01007387 */ /* 0x000fe20000100a00 */
[----:B------:R-:W-:-:S04]  /*17ea0*/  IMAD.WIDE R120, R4, 0x4, R232 ;  /* 0x0000000404787825 */ /* 0x000fc800078e02e8 */
[C---:B------:R-:W-:Y:S02]  /*17eb0*/  IMAD.WIDE R198, R4.reuse, 0x4, R248 ;  /* 0x0000000404c67825 */ /* 0x040fe400078e02f8 */
[----:B------:R-:W3:Y:S02]  /*17ec0*/  LDL.LU.64 R248, [R1+0x140] ;  /* 0x0001400001f87983 */ /* 0x000ee40000300a00 */
[C---:B------:R-:W-:Y:S02]  /*17ed0*/  IMAD.WIDE R62, R4.reuse, 0x4, R250 ;  /* 0x00000004043e7825 */ /* 0x040fe400078e02fa */
        /* <DEDUP_REMOVED lines=9> */
[----:B------:R-:W-:-:S05]  /*17f70*/  IMAD.WIDE R132, R4, 0x4, R28 ;  /* 0x0000000404847825 */ /* 0x000fca00078e021c */
[----:B------:R1:W-:Y:S04]  /*17f80*/  STL.64 [R1+0x578], R132 ;  /* 0x0005788401007387 */ /* 0x0003e80000100a00 */
[----:B------:R-:W-:Y:S01]  /*17f90*/  STL.64 [R1+0x550], R62 ;  /* 0x0005503e01007387 */ /* 0x000fe20000100a00 */
[----:B----4-:R-:W-:-:S03]  /*17fa0*/  IMAD.WIDE R118, R4, 0x4, R236 ;  /* 0x0000000404767825 */ /* 0x010fc600078e02ec */
[----:B------:R-:W4:Y:S01]  /*17fb0*/  LDL.LU.64 R236, [R1+0x100] ;  /* 0x0001000001ec7983 */ /* 0x000f220000300a00 */
[----:B------:R-:W-:-:S03]  /*17fc0*/  IMAD.WIDE R174, R4, 0x4, R38 ;  /* 0x0000000404ae7825 */ /* 0x000fc600078e0226 */
[----:B------:R-:W-:Y:S01]  /*17fd0*/  STL.64 [R1+0x570], R202 ;  /* 0x000570ca01007387 */ /* 0x000fe20000100a00 */
[----:B------:R-:W-:-:S03]  /*17fe0*/  IMAD.WIDE R84, R4, 0x4, R242 ;  /* 0x0000000404547825 */ /* 0x000fc600078e02f2 */
[----:B------:R-:W4:Y:S04]  /*17ff0*/  LDL.LU.64 R38, [R1+0xf8] ;  /* 0x0000f80001267983 */ /* 0x000f280000300a00 */
[----:B------:R-:W4:Y:S04]  /*18000*/  LDL.LU.64 R242, [R1+0xf0] ;  /* 0x0000f00001f27983 */ /* 0x000f280000300a00 */
[----:B------:R1:W-:Y:S04]  /*18010*/  STL.64 [R1+0x590], R118 ;  /* 0x0005907601007387 */ /* 0x0003e80000100a00 */
[----:B------:R-:W-:Y:S01]  /*18020*/  STL.64 [R1+0x568], R72 ;  /* 0x0005684801007387 */ /* 0x000fe20000100a00 */
[----:B--2---:R-:W-:-:S03]  /*18030*/  IMAD.WIDE R138, R4, 0x4, R244 ;  /* 0x00000004048a7825 */ /* 0x004fc600078e02f4 */
[----:B------:R-:W2:Y:S01]  /*18040*/  LDL.LU.64 R244, [R1+0xe0] ;  /* 0x0000e00001f47983 */ /* 0x000ea20000300a00 */
[----:B------:R-:W-:-:S03]  /*18050*/  IMAD.WIDE R184, R4, 0x4, R16 ;  /* 0x0000000404b87825 */ /* 0x000fc600078e0210 */
[----:B------:R-:W-:Y:S04]  /*18060*/  STL.64 [R1+0x588], R174 ;  /* 0x000588ae01007387 */ /* 0x000fe80000100a00 */
[----:B------:R-:W2:Y:S01]  /*18070*/  LDL.LU.64 R28, [R1+0xd8] ;  /* 0x0000d800011c7983 */ /* 0x000ea20000300a00 */
[----:B---3--:R-:W-:-:S03]  /*18080*/  IMAD.WIDE R150, R4, 0x4, R246 ;  /* 0x0000000404967825 */ /* 0x008fc600078e02f6 */
[----:B------:R-:W3:Y:S04]  /*18090*/  LDL.LU.64 R246, [R1+0xd0] ;  /* 0x0000d00001f67983 */ /* 0x000ee80000300a00 */
[----:B------:R1:W-:Y:S04]  /*180a0*/  STL.64 [R1+0x5a8], R138 ;  /* 0x0005a88a01007387 */ /* 0x0003e80000100a00 */
[----:B------:R-:W-:Y:S01]  /*180b0*/  STL.64 [R1+0x580], R84 ;  /* 0x0005805401007387 */ /* 0x000fe20000100a00 */
[----:B------:R-:W-:-:S03]  /*180c0*/  IMAD.WIDE R216, R4, 0x4, R248 ;  /* 0x0000000404d87825 */ /* 0x000fc600078e02f8 */
[----:B------:R-:W3:Y:S01]  /*180d0*/  LDL.LU.64 R248, [R1+0xc8] ;  /* 0x0000c80001f87983 */ /* 0x000ee20000300a00 */
[----:B------:R-:W-:-:S03]  /*180e0*/  IMAD.WIDE R208, R4, 0x4, R232 ;  /* 0x0000000404d07825 */ /* 0x000fc600078e02e8 */
[----:B------:R-:W-:Y:S01]  /*180f0*/  STL.64 [R1+0x5a0], R184 ;  /* 0x0005a0b801007387 */ /* 0x000fe20000100a00 */
[----:B------:R-:W-:-:S03]  /*18100*/  IMAD.WIDE R58, R4, 0x4, R250 ;  /* 0x00000004043a7825 */ /* 0x000fc600078e02fa */
[----:B------:R-:W3:Y:S04]  /*18110*/  LDL.LU.64 R250, [R1+0xb8] ;  /* 0x0000b80001fa7983 */ /* 0x000ee80000300a00 */
[----:B------:R-:W3:Y:S04]  /*18120*/  LDL.LU.64 R16, [R1+0xb0] ;  /* 0x0000b00001107983 */ /* 0x000ee80000300a00 */
[----:B------:R-:W3:Y:S04]  /*18130*/  LDL.LU.64 R232, [R1+0xa8] ;  /* 0x0000a80001e87983 */ /* 0x000ee80000300a00 */
[----:B------:R1:W-:Y:S04]  /*18140*/  STL.64 [R1+0x5c0], R216 ;  /* 0x0005c0d801007387 */ /* 0x0003e80000100a00 */
[----:B------:R-:W-:Y:S01]  /*18150*/  STL.64 [R1+0x598], R150 ;  /* 0x0005989601007387 */ /* 0x000fe20000100a00 */
[----:B------:R-:W-:-:S03]  /*18160*/  IMAD.WIDE R194, R4, 0x4, R8 ;  /* 0x0000000404c27825 */ /* 0x000fc600078e0208 */
[----:B------:R-:W-:Y:S04]  /*18170*/  STL.64 [R1+0x5b8], R208 ;  /* 0x0005b8d001007387 */ /* 0x000fe80000100a00 */
[----:B------:R-:W3:Y:S01]  /*18180*/  LDL.LU.64 R8, [R1+0x98] ;  /* 0x0000980001087983 */ /* 0x000ee20000300a00 */
[----:B------:R-:W-:-:S03]  /*18190*/  IMAD.WIDE R142, R4, 0x4, R234 ;  /* 0x00000004048e7825 */ /* 0x000fc600078e02ea */
[----:B------:R-:W3:Y:S01]  /*181a0*/  LDL.LU.64 R234, [R1+0x90] ;  /* 0x0000900001ea7983 */ /* 0x000ee20000300a00 */
[----:B----4-:R-:W-:-:S03]  /*181b0*/  IMAD.WIDE R68, R4, 0x4, R236 ;  /* 0x0000000404447825 */ /* 0x010fc600078e02ec */
[----:B------:R-:W4:Y:S04]  /*181c0*/  LDL.LU.64 R236, [R1+0x88] ;  /* 0x0000880001ec7983 */ /* 0x000f280000300a00 */
[----:B------:R1:W-:Y:S01]  /*181d0*/  STL.64 [R1+0x5d8], R142 ;  /* 0x0005d88e01007387 */ /* 0x0003e20000100a00 */
[----:B------:R-:W-:-:S03]  /*181e0*/  IMAD.WIDE R218, R4, 0x4, R38 ;  /* 0x0000000404da7825 */ /* 0x000fc600078e0226 */
[----:B------:R-:W-:Y:S01]  /*181f0*/  STL.64 [R1+0x5b0], R58 ;  /* 0x0005b03a01007387 */ /* 0x000fe20000100a00 */
[----:B------:R-:W-:-:S03]  /*18200*/  IMAD.WIDE R170, R4, 0x4, R242 ;  /* 0x0000000404aa7825 */ /* 0x000fc600078e02f2 */
[----:B------:R-:W-:Y:S04]  /*18210*/  STL.64 [R1+0x5d0], R194 ;  /* 0x0005d0c201007387 */ /* 0x000fe80000100a00 */
[----:B------:R-:W4:Y:S04]  /*18220*/  LDL.LU.64 R242, [R1+0x78] ;  /* 0x0000780001f27983 */ /* 0x000f280000300a00 */
[----:B------:R-:W4:Y:S01]  /*18230*/  LDL.LU.64 R38, [R1+0x70] ;  /* 0x0000700001267983 */ /* 0x000f220000300a00 */
[----:B--2---:R-:W-:-:S03]  /*18240*/  IMAD.WIDE R192, R4, 0x4, R244 ;  /* 0x0000000404c07825 */ /* 0x004fc600078e02f4 */
[----:B------:R-:W2:Y:S04]  /*18250*/  LDL.LU.64 R244, [R1+0x68] ;  /* 0x0000680001f47983 */ /* 0x000ea80000300a00 */
[----:B------:R1:W-:Y:S01]  /*18260*/  STL.64 [R1+0x5f0], R218 ;  /* 0x0005f0da01007387 */ /* 0x0003e20000100a00 */
[----:B------:R-:W-:-:S03]  /*18270*/  IMAD.WIDE R128, R4, 0x4, R28 ;  /* 0x0000000404807825 */ /* 0x000fc600078e021c */
[----:B------:R-:W-:Y:S04]  /*18280*/  STL.64 [R1+0x5c8], R68 ;  /* 0x0005c84401007387 */ /* 0x000fe80000100a00 */
[----:B------:R-:W-:Y:S01]  /*18290*/  STL.64 [R1+0x5e8], R170 ;  /* 0x0005e8aa01007387 */ /* 0x000fe20000100a00 */
[----:B---3--:R-:W-:-:S03]  /*182a0*/  IMAD.WIDE R180, R4, 0x4, R246 ;  /* 0x0000000404b47825 */ /* 0x008fc600078e02f6 */
[----:B------:R-:W3:Y:S01]  /*182b0*/  LDL.LU.64 R246, [R1+0x58] ;  /* 0x0000580001f67983 */ /* 0x000ee20000300a00 */
        /* <DEDUP_REMOVED lines=8> */
[----:B------:R-:W3:Y:S04]  /*18340*/  LDL.LU.64 R16, [R1+0x38] ;  /* 0x0000380001107983 */ /* 0x000ee80000300a00 */
[----:B------:R1:W-:Y:S04]  /*18350*/  STL.64 [R1+0x620], R116 ;  /* 0x0006207401007387 */ /* 0x0003e80000100a00 */
[----:B------:R-:W-:Y:S01]  /*18360*/  STL.64 [R1+0x5f8], R78 ;  /* 0x0005f84e01007387 */ /* 0x000fe20000100a00 */
[----:B------:R-:W-:-:S03]  /*18370*/  IMAD.WIDE R86, R4, 0x4, R8 ;  /* 0x0000000404567825 */ /* 0x000fc600078e0208 */
[----:B------:R-:W3:Y:S01]  /*18380*/  LDL.LU.64 R8, [R1+0x30] ;  /* 0x0000300001087983 */ /* 0x000ee20000300a00 */
[----:B------:R-:W-:-:S03]  /*18390*/  IMAD.WIDE R54, R4, 0x4, R232 ;  /* 0x0000000404367825 */ /* 0x000fc600078e02e8 */
[----:B------:R-:W3:Y:S01]  /*183a0*/  LDL.LU.64 R232, [R1+0x28] ;  /* 0x0000280001e87983 */ /* 0x000ee20000300a00 */
[----:B------:R-:W-:-:S03]  /*183b0*/  IMAD.WIDE R190, R4, 0x4, R234 ;  /* 0x0000000404be7825 */ /* 0x000fc600078e02ea */
[----:B------:R-:W-:Y:S04]  /*183c0*/  STL.64 [R1+0x618], R196 ;  /* 0x000618c401007387 */ /* 0x000fe80000100a00 */
[----:B------:R-:W3:Y:S04]  /*183d0*/  LDL.LU.64 R234, [R1+0x18] ;  /* 0x0000180001ea7983 */ /* 0x000ee80000300a00 */
[----:B------:R1:W-:Y:S04]  /*183e0*/  STL.64 [R1+0x640], R86 ;  /* 0x0006405601007387 */ /* 0x0003e80000100a00 */
[----:B------:R-:W-:Y:S01]  /*183f0*/  STL.64 [R1+0x610], R54 ;  /* 0x0006103601007387 */ /* 0x000fe20000100a00 */
[----:B----4-:R-:W-:-:S03]  /*18400*/  IMAD.WIDE R64, R4, 0x4, R236 ;  /* 0x0000000404407825 */ /* 0x010fc600078e02ec */
[----:B------:R-:W4:Y:S01]  /*18410*/  LDL.LU.64 R236, [R1+0x10] ;  /* 0x0000100001ec7983 */ /* 0x000f220000300a00 */
[----:B------:R-:W-:-:S03]  /*18420*/  IMAD.WIDE R238, R4, 0x4, R242 ;  /* 0x0000000404ee7825 */ /* 0x000fc600078e02f2 */
[----:B------:R-:W4:Y:S01]  /*18430*/  LDL.LU.64 R242, [R1+0x748] ;  /* 0x0007480001f27983 */ /* 0x000f220000300a00 */
[----:B------:R-:W-:-:S03]  /*18440*/  IMAD.WIDE R210, R4, 0x4, R38 ;  /* 0x0000000404d27825 */ /* 0x000fc600078e0226 */
[----:B------:R-:W-:Y:S01]  /*18450*/  STL.64 [R1+0x638], R190 ;  /* 0x000638be01007387 */ /* 0x000fe20000100a00 */
[----:B--2---:R-:W-:-:S03]  /*18460*/  IMAD.WIDE R80, R4, 0x4, R244 ;  /* 0x0000000404507825 */ /* 0x004fc600078e02f4 */
[----:B------:R-:W2:Y:S04]  /*18470*/  LDL.LU.64 R244, [R1+0x740] ;  /* 0x0007400001f47983 */ /* 0x000ea80000300a00 */
[----:B------:R1:W-:Y:S04]  /*18480*/  STL.64 [R1+0x658], R238 ;  /* 0x000658ee01007387 */ /* 0x0003e80000100a00 */
[----:B------:R-:W-:Y:S04]  /*18490*/  STL.64 [R1+0x630], R64 ;  /* 0x0006304001007387 */ /* 0x000fe80000100a00 */
[----:B------:R-:W2:Y:S01]  /*184a0*/  LDL.LU.64 R28, [R1+0x738] ;  /* 0x00073800011c7983 */ /* 0x000ea20000300a00 */
[----:B---3--:R-:W-:-:S03]  /*184b0*/  IMAD.WIDE R102, R4, 0x4, R246 ;  /* 0x0000000404667825 */ /* 0x008fc600078e02f6 */
[----:B------:R-:W3:Y:S04]  /*184c0*/  LDL.LU.64 R246, [R1+0x730] ;  /* 0x0007300001f67983 */ /* 0x000ee80000300a00 */
[----:B------:R-:W-:Y:S04]  /*184d0*/  STL.64 [R1+0x650], R210 ;  /* 0x000650d201007387 */ /* 0x000fe80000100a00 */
[----:B------:R-:W3:Y:S01]  /*184e0*/  LDL.LU.64 R38, [R1+0x728] ;  /* 0x0007280001267983 */ /* 0x000ee20000300a00 */
[----:B------:R-:W-:-:S03]  /*184f0*/  IMAD.WIDE R14, R4, 0x4, R248 ;  /* 0x00000004040e7825 */ /* 0x000fc600078e02f8 */
[----:B------:R-:W3:Y:S01]  /*18500*/  LDL.LU.64 R248, [R1+0x720] ;  /* 0x0007200001f87983 */ /* 0x000ee20000300a00 */
[----:B------:R-:W-:-:S03]  /*18510*/  IMAD.WIDE R74, R4, 0x4, R250 ;  /* 0x00000004044a7825 */ /* 0x000fc600078e02fa */
[----:B------:R-:W3:Y:S04]  /*18520*/  LDL.LU.64 R250, [R1+0x718] ;  /* 0x0007180001fa7983 */ /* 0x000ee80000300a00 */
[----:B------:R1:W-:Y:S01]  /*18530*/  STL.64 [R1+0x670], R102 ;  /* 0x0006706601007387 */ /* 0x0003e20000100a00 */
[----:B------:R-:W-:-:S03]  /*18540*/  IMAD.WIDE R112, R4, 0x4, R16 ;  /* 0x0000000404707825 */ /* 0x000fc600078e0210 */
[----:B------:R-:W-:Y:S04]  /*18550*/  STL.64 [R1+0x648], R80 ;  /* 0x0006485001007387 */ /* 0x000fe80000100a00 */
[----:B------:R-:W3:Y:S04]  /*18560*/  LDL.LU.64 R16, [R1+0x710] ;  /* 0x0007100001107983 */ /* 0x000ee80000300a00 */
[----:B------:R-:W-:Y:S01]  /*18570*/  STL.64 [R1+0x668], R14 ;  /* 0x0006680e01007387 */ /* 0x000fe20000100a00 */
        /* <DEDUP_REMOVED lines=9> */
[----:B----4-:R-:W-:-:S03]  /*18610*/  IMAD.WIDE R176, R4, 0x4, R236 ;  /* 0x0000000404b07825 */ /* 0x010fc600078e02ec */
[----:B------:R-:W4:Y:S01]  /*18620*/  LDL.LU.64 R236, [R1+0x6f0] ;  /* 0x0006f00001ec7983 */ /* 0x000f220000300a00 */
[----:B------:R-:W-:-:S03]  /*18630*/  IMAD.WIDE R48, R4, 0x4, R242 ;  /* 0x0000000404307825 */ /* 0x000fc600078e02f2 */
[----:B------:R-:W4:Y:S04]  /*18640*/  LDL.LU.64 R242, [R1+0x6e8] ;  /* 0x0006e80001f27983 */ /* 0x000f280000300a00 */
[----:B------:R1:W-:Y:S04]  /*18650*/  STL.64 [R1+0x6a0], R100 ;  /* 0x0006a06401007387 */ /* 0x0003e80000100a00 */
[----:B------:R-:W-:Y:S01]  /*18660*/  STL.64 [R1+0x680], R228 ;  /* 0x000680e401007387 */ /* 0x000fe20000100a00 */
[----:B--2---:R-:W-:-:S03]  /*18670*/  IMAD.WIDE R60, R4, 0x4, R244 ;  /* 0x00000004043c7825 */ /* 0x004fc600078e02f4 */
[----:B------:R-:W2:Y:S04]  /*18680*/  LDL.LU.64 R244, [R1+0x6e0] ;  /* 0x0006e00001f47983 */ /* 0x000ea80000300a00 */
[----:B------:R1:W-:Y:S01]  /*18690*/  STL.64 [R1+0x698], R176 ;  /* 0x000698b001007387 */ /* 0x0003e20000100a00 */
[----:B------:R-:W-:-:S04]  /*186a0*/  IMAD.WIDE R70, R4, 0x4, R28 ;  /* 0x0000000404467825 */ /* 0x000fc800078e021c */
[C---:B---3--:R-:W-:Y:S02]  /*186b0*/  IMAD.WIDE R34, R4.reuse, 0x4, R246 ;  /* 0x0000000404227825 */ /* 0x048fe400078e02f6 */
[----:B------:R-:W3:Y:S04]  /*186c0*/  LDL.LU.64 R246, [R1+0x6d8] ;  /* 0x0006d80001f67983 */ /* 0x000ee80000300a00 */
[----:B------:R-:W-:Y:S01]  /*186d0*/  STL.64 [R1+0xb8], R48 ;  /* 0x0000b83001007387 */ /* 0x000fe20000100a00 */
[----:B------:R-:W-:-:S03]  /*186e0*/  IMAD.WIDE R44, R4, 0x4, R38 ;  /* 0x00000004042c7825 */ /* 0x000fc600078e0226 */
[----:B------:R-:W-:Y:S01]  /*186f0*/  STL.64 [R1+0xe0], R60 ;  /* 0x0000e03c01007387 */ /* 0x000fe20000100a00 */
[----:B------:R-:W-:-:S03]  /*18700*/  IMAD.WIDE R56, R4, 0x4, R248 ;  /* 0x0000000404387825 */ /* 0x000fc600078e02f8 */
[----:B------:R-:W3:Y:S04]  /*18710*/  LDL.LU.64 R248, [R1+0x6d0] ;  /* 0x0006d00001f87983 */ /* 0x000ee80000300a00 */
[----:B------:R-:W-:Y:S01]  /*18720*/  STL.64 [R1+0x118], R70 ;  /* 0x0001184601007387 */ /* 0x000fe20000100a00 */
[----:B------:R-:W-:-:S03]  /*18730*/  IMAD.WIDE R66, R4, 0x4, R250 ;  /* 0x0000000404427825 */ /* 0x000fc600078e02fa */
[----:B------:R-:W3:Y:S04]  /*18740*/  LDL.LU.64 R250, [R1+0x6c8] ;  /* 0x0006c80001fa7983 */ /* 0x000ee80000300a00 */
[----:B------:R-:W-:Y:S04]  /*18750*/  STL.64 [R1+0x148], R34 ;  /* 0x0001482201007387 */ /* 0x000fe80000100a00 */
[----:B------:R-:W-:Y:S01]  /*18760*/  STL.64 [R1+0x168], R44 ;  /* 0x0001682c01007387 */ /* 0x000fe20000100a00 */
[----:B------:R-:W-:-:S03]  /*18770*/  IMAD.WIDE R40, R4, 0x4, R8 ;  /* 0x0000000404287825 */ /* 0x000fc600078e0208 */
[----:B------:R-:W3:Y:S01]  /*18780*/  LDL.LU.64 R8, [R1+0x6c0] ;  /* 0x0006c00001087983 */ /* 0x000ee20000300a00 */
[----:B------:R-:W-:-:S03]  /*18790*/  IMAD.WIDE R30, R4, 0x4, R16 ;  /* 0x00000004041e7825 */ /* 0x000fc600078e0210 */
[----:B------:R-:W-:Y:S04]  /*187a0*/  STL.64 [R1+0x190], R56 ;  /* 0x0001903801007387 */ /* 0x000fe80000100a00 */
[----:B------:R-:W3:Y:S01]  /*187b0*/  LDL.LU.64 R42, [R1+0x6b8] ;  /* 0x0006b800012a7983 */ /* 0x000ee20000300a00 */
[----:B------:R-:W-:-:S03]  /*187c0*/  IMAD.WIDE R164, R4, 0x4, R232 ;  /* 0x0000000404a47825 */ /* 0x000fc600078e02e8 */
[----:B------:R-:W-:Y:S04]  /*187d0*/  STL.64 [R1+0x1b8], R66 ;  /* 0x0001b84201007387 */ /* 0x000fe80000100a00 */
[----:B------:R-:W3:Y:S01]  /*187e0*/  LDL.LU.64 R18, [R1+0x6b0] ;  /* 0x0006b00001127983 */ /* 0x000ee20000300a00 */
[----:B------:R-:W-:-:S03]  /*187f0*/  IMAD.WIDE R50, R4, 0x4, R234 ;  /* 0x0000000404327825 */ /* 0x000fc600078e02ea */
[----:B------:R-:W-:Y:S04]  /*18800*/  STL.64 [R1+0x1e8], R30 ;  /* 0x0001e81e01007387 */ /* 0x000fe80000100a00 */
[----:B------:R-:W3:Y:S04]  /*18810*/  LDL.LU.64 R20, [R1+0x6a8] ;  /* 0x0006a80001147983 */ /* 0x000ee80000300a00 */
[----:B------:R-:W-:Y:S04]  /*18820*/  STL.64 [R1+0x210], R40 ;  /* 0x0002102801007387 */ /* 0x000fe80000100a00 */
[----:B------:R-:W3:Y:S04]  /*18830*/  LDL.LU.64 R28, [R1+0x678] ;  /* 0x00067800011c7983 */ /* 0x000ee80000300a00 */
[----:B------:R-:W3:Y:S01]  /*18840*/  LDL.LU.64 R38, [R1+0x628] ;  /* 0x0006280001267983 */ /* 0x000ee20000300a00 */
[----:B----4-:R-:W-:-:S03]  /*18850*/  IMAD.WIDE R26, R4, 0x4, R236 ;  /* 0x00000004041a7825 */ /* 0x010fc600078e02ec */
[----:B------:R-:W-:Y:S04]  /*18860*/  STL.64 [R1+0x238], R164 ;  /* 0x000238a401007387 */ /* 0x000fe80000100a00 */
[----:B------:R-:W4:Y:S04]  /*18870*/  LDL.LU.64 R16, [R1+0x110] ;  /* 0x0001100001107983 */ /* 0x000f280000300a00 */
[----:B------:R-:W4:Y:S01]  /*18880*/  LDL.LU.64 R232, [R1+0xe8] ;  /* 0x0000e80001e87983 */ /* 0x000f220000300a00 */
[----:B------:R-:W-:-:S03]  /*18890*/  IMAD.WIDE R36, R4, 0x4, R242 ;  /* 0x0000000404247825 */ /* 0x000fc600078e02f2 */
[----:B------:R-:W-:Y:S04]  /*188a0*/  STL.64 [R1+0x258], R50 ;  /* 0x0002583201007387 */ /* 0x000fe80000100a00 */
[----:B------:R-:W4:Y:S04]  /*188b0*/  LDL.LU.64 R234, [R1+0xc0] ;  /* 0x0000c00001ea7983 */ /* 0x000f280000300a00 */
[----:B------:R-:W4:Y:S04]  /*188c0*/  LDL.LU.64 R236, [R1+0xa0] ;  /* 0x0000a00001ec7983 */ /* 0x000f280000300a00 */
[----:B------:R-:W-:Y:S04]  /*188d0*/  STL.64 [R1+0x288], R26 ;  /* 0x0002881a01007387 */ /* 0x000fe80000100a00 */
[----:B------:R-:W4:Y:S01]  /*188e0*/  LDL.LU.64 R242, [R1+0x80] ;  /* 0x0000800001f27983 */ /* 0x000f220000300a00 */
[----:B--2---:R-:W-:-:S03]  /*188f0*/  IMAD.WIDE R52, R4, 0x4, R244 ;  /* 0x0000000404347825 */ /* 0x004fc600078e02f4 */
[----:B------:R-:W2:Y:S04]  /*18900*/  LDL.LU.64 R244, [R1+0x60] ;  /* 0x0000600001f47983 */ /* 0x000ea80000300a00 */
[----:B------:R-:W-:Y:S01]  /*18910*/  STL.64 [R1+0x2a8], R36 ;  /* 0x0002a82401007387 */ /* 0x000fe20000100a00 */
[----:B---3--:R-:W-:-:S03]  /*18920*/  IMAD.WIDE R46, R4, 0x4, R246 ;  /* 0x00000004042e7825 */ /* 0x008fc600078e02f6 */
[----:B------:R-:W3:Y:S01]  /*18930*/  LDL.LU.64 R246, [R1+0x40] ;  /* 0x0000400001f67983 */ /* 0x000ee20000300a00 */
[----:B------:R-:W-:-:S03]  /*18940*/  IMAD.WIDE R24, R4, 0x4, R248 ;  /* 0x0000000404187825 */ /* 0x000fc600078e02f8 */
[----:B------:R-:W3:Y:S04]  /*18950*/  LDL.LU.64 R248, [R1+0x20] ;  /* 0x0000200001f87983 */ /* 0x000ee80000300a00 */
[----:B------:R-:W-:Y:S01]  /*18960*/  STL.64 [R1+0x2d0], R52 ;  /* 0x0002d03401007387 */ /* 0x000fe20000100a00 */
[----:B------:R-:W-:-:S04]  /*18970*/  IMAD.WIDE R22, R4, 0x4, R250 ;  /* 0x0000000404167825 */ /* 0x000fc800078e02fa */
[C---:B------:R-:W-:Y:S02]  /*18980*/  IMAD.WIDE R32, R4.reuse, 0x4, R8 ;  /* 0x0000000404207825 */ /* 0x040fe400078e0208 */
[----:B------:R-:W3:Y:S04]  /*18990*/  LDL.LU.64 R8, [R1] ;  /* 0x0000000001087983 */ /* 0x000ee80000300a00 */
[----:B------:R-:W3:Y:S04]  /*189a0*/  LDL.LU.64 R250, [R1+0x8] ;  /* 0x0000080001fa7983 */ /* 0x000ee80000300a00 */
[----:B------:R-:W-:Y:S04]  /*189b0*/  STL.64 [R1+0x2e8], R46 ;  /* 0x0002e82e01007387 */ /* 0x000fe80000100a00 */
[----:B------:R-:W-:Y:S04]  /*189c0*/  STL.64 [R1+0x308], R24 ;  /* 0x0003081801007387 */ /* 0x000fe80000100a00 */
[----:B-1----:R-:W3:Y:S01]  /*189d0*/  LDL.64 R186, [R1+0x318] ;  /* 0x0003180001ba7983 */ /* 0x002ee20000100a00 */
[----:B------:R-:W-:-:S03]  /*189e0*/  IMAD.WIDE R42, R4, 0x4, R42 ;  /* 0x00000004042a7825 */ /* 0x000fc600078e022a */
[----:B------:R-:W3:Y:S01]  /*189f0*/  LDL.64 R98, [R1+0x358] ;  /* 0x0003580001627983 */ /* 0x000ee20000100a00 */
        /* <DEDUP_REMOVED lines=19> */
[----:B------:R-:W-:Y:S04]  /*18b30*/  STL.64 [R1+0x3c0], R236 ;  /* 0x0003c0ec01007387 */ /* 0x000fe80000100a00 */
[----:B------:R-:W-:Y:S01]  /*18b40*/  STL.64 [R1+0x3a8], R242 ;  /* 0x0003a8f201007387 */ /* 0x000fe20000100a00 */
[----:B--2---:R-:W-:-:S05]  /*18b50*/  IMAD.WIDE R244, R4, 0x4, R244 ;  /* 0x0000000404f47825 */ /* 0x004fca00078e02f4 */
[----:B------:R-:W-:Y:S01]  /*18b60*/  STL.64 [R1+0x390], R244 ;  /* 0x000390f401007387 */ /* 0x000fe20000100a00 */
[----:B---3--:R-:W-:-:S05]  /*18b70*/  IMAD.WIDE R246, R4, 0x4, R246 ;  /* 0x0000000404f67825 */ /* 0x008fca00078e02f6 */
[----:B------:R-:W-:Y:S01]  /*18b80*/  STL.64 [R1+0x370], R246 ;  /* 0x000370f601007387 */ /* 0x000fe20000100a00 */
[----:B------:R-:W-:-:S04]  /*18b90*/  IMAD.WIDE R248, R4, 0x4, R248 ;  /* 0x0000000404f87825 */ /* 0x000fc800078e02f8 */
[----:B------:R-:W-:-:S05]  /*18ba0*/  IMAD.WIDE R8, R4, 0x4, R8 ;  /* 0x0000000404087825 */ /* 0x000fca00078e0208 */
[----:B------:R1:W-:Y:S04]  /*18bb0*/  STL.64 [R1+0x348], R8 ;  /* 0x0003480801007387 */ /* 0x0003e80000100a00 */
[----:B------:R2:W-:Y:S04]  /*18bc0*/  STL.64 [R1+0x360], R248 ;  /* 0x000360f801007387 */ /* 0x0005e80000100a00 */
[----:B------:R-:W-:Y:S01]  /*18bd0*/  LDGSTS.E [R0+-0x50000], desc[UR10][R186.64], P0 ;  /* 0xb0000000ba007fae */ /* 0x000fe2000812184a */
[----:B------:R-:W-:-:S03]  /*18be0*/  IMAD.WIDE R250, R4, 0x4, R250 ;  /* 0x0000000404fa7825 */ /* 0x000fc600078e02fa */
[----:B------:R-:W-:Y:S04]  /*18bf0*/  LDGSTS.E [R0+-0x4fc00], desc[UR10][R98.64], P0 ;  /* 0xb040000062007fae */ /* 0x000fe8000812184a */
[----:B------:R-:W3:Y:S04]  /*18c00*/  LDL.LU.64 R186, [R1+0x14e0] ;  /* 0x0014e00001ba7983 */ /* 0x000ee80000300a00 */
[----:B------:R-:W4:Y:S04]  /*18c10*/  LDL.LU.64 R98, [R1+0x14d8] ;  /* 0x0014d80001627983 */ /* 0x000f280000300a00 */
[----:B------:R2:W-:Y:S04]  /*18c20*/  STL.64 [R1+0x340], R250 ;  /* 0x000340fa01007387 */ /* 0x0005e80000100a00 */
[----:B---3--:R-:W-:Y:S04]  /*18c30*/  LDGSTS.E [R0+-0x4f800], desc[UR10][R186.64], P0 ;  /* 0xb0800000ba007fae */ /* 0x008fe8000812184a */
[----:B------:R-:W-:Y:S04]  /*18c40*/  LDGSTS.E [R0+-0x4f400], desc[UR10][R134.64], P0 ;  /* 0xb0c0000086007fae */ /* 0x000fe8000812184a */
[----:B------:R-:W-:Y:S04]  /*18c50*/  LDGSTS.E [R0+-0x4f000], desc[UR10][R240.64], P0 ;  /* 0xb1000000f0007fae */ /* 0x000fe8000812184a */
[----:B------:R-:W3:Y:S04]  /*18c60*/  LDL.LU.64 R186, [R1+0x14d0] ;  /* 0x0014d00001ba7983 */ /* 0x000ee80000300a00 */
[----:B------:R-:W2:Y:S04]  /*18c70*/  LDL.LU.64 R134, [R1+0x14c8] ;  /* 0x0014c80001867983 */ /* 0x000ea80000300a00 */
[----:B------:R-:W3:Y:S04]  /*18c80*/  LDL.LU.64 R240, [R1+0x14c0] ;  /* 0x0014c00001f07983 */ /* 0x000ee80000300a00 */
[----:B------:R-:W-:Y:S04]  /*18c90*/  LDGSTS.E [R0+-0x4ec00], desc[UR10][R10.64], P0 ;  /* 0xb14000000a007fae */ /* 0x000fe8000812184a */
[----:B------:R-:W-:Y:S04]  /*18ca0*/  LDGSTS.E [R0+-0x4e800], desc[UR10][R2.64], P0 ;  /* 0xb180000002007fae */ /* 0x000fe8000812184a */
[----:B------:R1:W-:Y:S04]  /*18cb0*/  LDGSTS.E [R0+-0x4e400], desc[UR10][R6.64], P0 ;  /* 0xb1c0000006007fae */ /* 0x0003e8000812184a */
[----:B------:R-:W3:Y:S04]  /*18cc0*/  LDL.LU.64 R10, [R1+0x14b8] ;  /* 0x0014b800010a7983 */ /* 0x000ee80000300a00 */
[----:B------:R-:W2:Y:S04]  /*18cd0*/  LDL.LU.64 R2, [R1+0x14b0] ;  /* 0x0014b00001027983 */ /* 0x000ea80000300a00 */
[----:B------:R-:W3:Y:S01]  /*18ce0*/  LDL.LU R7, [R1+0x14a8] ;  /* 0x0014a80001077983 */ /* 0x000ee20000300800 */
[----:B-1----:R-:W1:Y:S03]  /*18cf0*/  LDC R6, c[0x0][0x230] ;  /* 0x00008c00ff067b82 */ /* 0x002e660000000800 */
[----:B------:R-:W-:Y:S04]  /*18d00*/  LDGSTS.E [R0+-0x4e000], desc[UR10][R230.64], P0 ;  /* 0xb2000000e6007fae */ /* 0x000fe8000812184a */
[----:B------:R-:W-:Y:S04]  /*18d10*/  LDGSTS.E [R0+-0x4dc00], desc[UR10][R162.64], P0 ;  /* 0xb2400000a2007fae */ /* 0x000fe8000812184a */
[----:B------:R-:W-:Y:S04]  /*18d20*/  LDGSTS.E [R0+-0x4d800], desc[UR10][R214.64], P0 ;  /* 0xb2800000d6007fae */ /* 0x000fe8000812184a */
[----:B------:R-:W3:Y:S04]  /*18d30*/  LDL.LU.64 R230, [R1+0x14a0] ;  /* 0x0014a00001e67983 */ /* 0x000ee80000300a00 */
[----:B------:R-:W3:Y:S04]  /*18d40*/  LDL.LU.64 R162, [R1+0x1498] ;  /* 0x0014980001a27983 */ /* 0x000ee80000300a00 */
[----:B------:R-:W3:Y:S04]  /*18d50*/  LDL.LU.64 R214, [R1+0x1490] ;  /* 0x0014900001d67983 */ /* 0x000ee80000300a00 */
        /* <DEDUP_REMOVED lines=42> */
[----:B--2---:R-:W-:Y:S04]  /*19000*/  LDGSTS.E [R3+-0x4ff00], desc[UR10][R134.64], P0 ;  /* 0xb010000086037fae */ /* 0x004fe8000812184a */
[----:B----4-:R-:W-:Y:S04]  /*19010*/  LDGSTS.E [R3+-0x4fb00], desc[UR10][R98.64], P0 ;  /* 0xb050000062037fae */ /* 0x010fe8000812184a */
        /* <DEDUP_REMOVED lines=60> */
[----:B---3--:R-:W-:Y:S04]  /*193e0*/  LDGSTS.E [R5+-0x4fe00], desc[UR10][R186.64], P0 ;  /* 0xb0200000ba057fae */ /* 0x008fe8000812184a */
        /* <DEDUP_REMOVED lines=63> */
[----:B------:R1:W-:Y:S04]  /*197e0*/  LDGSTS.E [R5+-0x48200], desc[UR10][R8.64], P0 ;  /* 0xb7e0000008057fae */ /* 0x0003e8000812184a */
[----:B------:R-:W2:Y:S04]  /*197f0*/  LDL.LU.64 R8, [R1+0x11e8] ;  /* 0x0011e80001087983 */ /* 0x000ea80000300a00 */
[----:B--2---:R-:W-:Y:S04]  /*19800*/  LDGSTS.E [R9+-0x4fd00], desc[UR10][R48.64], P0 ;  /* 0xb030000030097fae */ /* 0x004fe8000812184a */
[----:B------:R-:W-:Y:S04]  /*19810*/  LDGSTS.E [R9+-0x4f900], desc[UR10][R60.64], P0 ;  /* 0xb07000003c097fae */ /* 0x000fe8000812184a */
[----:B------:R-:W-:Y:S04]  /*19820*/  LDGSTS.E [R9+-0x4f500], desc[UR10][R70.64], P0 ;  /* 0xb0b0000046097fae */ /* 0x000fe8000812184a */
[----:B------:R-:W2:Y:S04]  /*19830*/  LDL.LU.64 R48, [R1+0x11e0] ;  /* 0x0011e00001307983 */ /* 0x000ea80000300a00 */
[----:B------:R-:W3:Y:S04]  /*19840*/  LDL.LU.64 R60, [R1+0x11d8] ;  /* 0x0011d800013c7983 */ /* 0x000ee80000300a00 */
[----:B------:R-:W2:Y:S04]  /*19850*/  LDL.LU.64 R70, [R1+0x11d0] ;  /* 0x0011d00001467983 */ /* 0x000ea80000300a00 */
[----:B------:R-:W-:Y:S04]  /*19860*/  LDGSTS.E [R9+-0x4f100], desc[UR10][R34.64], P0 ;  /* 0xb0f0000022097fae */ /* 0x000fe8000812184a */
[----:B------:R-:W-:Y:S04]  /*19870*/  LDGSTS.E [R9+-0x4ed00], desc[UR10][R44.64], P0 ;  /* 0xb13000002c097fae */ /* 0x000fe8000812184a */
[----:B------:R-:W-:Y:S04]  /*19880*/  LDGSTS.E [R9+-0x4e900], desc[UR10][R56.64], P0 ;  /* 0xb170000038097fae */ /* 0x000fe8000812184a */
[----:B------:R-:W3:Y:S04]  /*19890*/  LDL.LU.64 R34, [R1+0x11c8] ;  /* 0x0011c80001227983 */ /* 0x000ee80000300a00 */
[----:B------:R-:W2:Y:S04]  /*198a0*/  LDL.LU.64 R44, [R1+0x11c0] ;  /* 0x0011c000012c7983 */ /* 0x000ea80000300a00 */
[----:B------:R-:W3:Y:S04]  /*198b0*/  LDL.LU.64 R56, [R1+0x11b8] ;  /* 0x0011b80001387983 */ /* 0x000ee80000300a00 */
[----:B------:R-:W-:Y:S04]  /*198c0*/  LDGSTS.E [R9+-0x4e500], desc[UR10][R66.64], P0 ;  /* 0xb1b0000042097fae */ /* 0x000fe8000812184a */
[----:B------:R-:W-:Y:S04]  /*198d0*/  LDGSTS.E [R9+-0x4e100], desc[UR10][R30.64], P0 ;  /* 0xb1f000001e097fae */ /* 0x000fe8000812184a */
[----:B------:R-:W-:Y:S04]  /*198e0*/  LDGSTS.E [R9+-0x4dd00], desc[UR10][R40.64], P0 ;  /* 0xb230000028097fae */ /* 0x000fe8000812184a */
[----:B------:R-:W2:Y:S04]  /*198f0*/  LDL.LU.64 R66, [R1+0x11b0] ;  /* 0x0011b00001427983 */ /* 0x000ea80000300a00 */
[----:B------:R-:W4:Y:S04]  /*19900*/  LDL.LU.64 R30, [R1+0x11a8] ;  /* 0x0011a800011e7983 */ /* 0x000f280000300a00 */
[----:B------:R-:W3:Y:S04]  /*19910*/  LDL.LU.64 R40, [R1+0x11a0] ;  /* 0x0011a00001287983 */ /* 0x000ee80000300a00 */
[----:B------:R-:W-:Y:S04]  /*19920*/  LDGSTS.E [R9+-0x4d900], desc[UR10][R164.64], P0 ;  /* 0xb2700000a4097fae */ /* 0x000fe8000812184a */
        /* <DEDUP_REMOVED lines=42> */
[----:B------:R1:W-:Y:S04]  /*19bd0*/  LDGSTS.E [R9+-0x48100], desc[UR10][R250.64], P0 ;  /* 0xb7f00000fa097fae */ /* 0x0003e8000812184a */
[----:B------:R-:W0:Y:S04]  /*19be0*/  LDGDEPBAR ;  /* 0x00000000000079af */ /* 0x000e280000000000 */
[----:B------:R-:W3:Y:S04]  /*19bf0*/  LDL.LU.64 R248, [R1+0x10f0] ;  /* 0x0010f00001f87983 */ /* 0x000ee80000300a00 */
[----:B------:R-:W3:Y:S04]  /*19c00*/  LDL.LU.64 R250, [R1+0x10e8] ;  /* 0x0010e80001fa7983 */ /* 0x000ee80000300a00 */
[----:B------:R1:W-:Y:S02]  /*19c10*/  STL.64 [R1+0xf58], R8 ;  /* 0x000f580801007387 */ /* 0x0003e40000100a00 */
[----:B-1----:R-:W1:Y:S01]  /*19c20*/  LDC R8, c[0x0][0x230] ;  /* 0x00008c00ff087b82 */ /* 0x002e620000000800 */
[----:B------:R-:W-:-:S07]  /*19c30*/  ISETP.GE.U32.AND P0, PT, R241, 0x7ffffe9f, PT ;  /* 0x7ffffe9ff100780c */ /* 0x000fce0003f06070 */
[----:B------:R-:W1:Y:S08]  /*19c40*/  LDC R241, c[0x0][0x230] ;  /* 0x00008c00fff17b82 */ /* 0x000e700000000800 */
[----:B------:R-:W3:Y:S01]  /*19c50*/  LDC R9, c[0x0][0x230] ;  /* 0x00008c00ff097b82 */ /* 0x000ee20000000800 */
[----:B-1----:R-:W-:Y:S01]  /*19c60*/  IADD3 R8, R8, -0x123, RZ ;  /* 0xfffffedd08087810 */ /* 0x002fe20007ffe0ff */
[----:B------:R-:W-:-:S02]  /*19c70*/  VIADD R241, R241, 0xfffffedc ;  /* 0xfffffedcf1f17836 */ /* 0x000fc40000000000 */
[----:B----4-:R-:W-:-:S04]  /*19c80*/  IMAD.WIDE R30, R2, 0x4, R30 ;  /* 0x00000004021e7825 */ /* 0x010fc800078e021e */
[----:B--2---:R-:W-:-:S04]  /*19c90*/  IMAD.WIDE R26, R2, 0x4, R26 ;  /* 0x00000004021a7825 */ /* 0x004fc800078e021a */
[----:B---3--:R-:W-:-:S04]  /*19ca0*/  IMAD.WIDE R24, R2, 0x4, R24 ;  /* 0x0000000402187825 */ /* 0x008fc800078e0218 */
        /* <DEDUP_REMOVED lines=8> */
[C---:B------:R-:W-:Y:S01]  /*19d30*/  IMAD.WIDE R250, R2.reuse, 0x4, R250 ;  /* 0x0000000402fa7825 */ /* 0x040fe200078e02fa */
[----:B------:R-:W-:Y:S06]  /*19d40*/  BAR.SYNC.DEFER_BLOCKING 0x0 ;  /* 0x0000000000007b1d */ /* 0x000fec0000010000 */
[----:B------:R1:W-:Y:S01]  /*19d50*/  STL.64 [R1+0x310], R250 ;  /* 0x000310fa01007387 */ /* 0x0003e20000100a00 */
[----:B------:R-:W-:-:S03]  /*19d60*/  IMAD.WIDE R246, R2, 0x4, R246 ;  /* 0x0000000402f67825 */ /* 0x000fc600078e02f6 */
[----:B------:R-:W-:Y:S01]  /*19d70*/  @!PT LDS RZ, [RZ] ;  /* 0x00000000fffff984 */ /* 0x000fe20000000800 */
[----:B------:R-:W-:Y:S01]  /*19d80*/  @!PT LDS RZ, [RZ] ;  /* 0x00000000fffff984 */ /* 0x000fe20000000800 */
[----:B------:R-:W-:Y:S01]  /*19d90*/  @!PT LDS RZ, [RZ] ;  /* 0x00000000fffff984 */ /* 0x000fe20000000800 */
[----:B------:R1:W-:Y:S04]  /*19da0*/  LDGSTS.E [R11+0x40000], desc[UR10][R250.64], !P5 ;  /* 0x40000000fa0b7fae */ /* 0x0003e8000e92184a */
[----:B------:R-:W-:Y:S01]  /*19db0*/  LDGSTS.E [R11+0x44000], desc[UR10][R248.64], !P5 ;  /* 0x44000000f80b7fae */ /* 0x000fe2000e92184a */
[----:B------:R-:W-:Y:S02]  /*19dc0*/  ISETP.GE.U32.AND P5, PT, R8, 0x7ffffe9e, PT ;  /* 0x7ffffe9e0800780c */ /* 0x000fe40003fa6070 */
[----:B------:R-:W2:Y:S01]  /*19dd0*/  LDC R8, c[0x0][0x230] ;  /* 0x00008c00ff087b82 */ /* 0x000ea20000000800 */
[----:B------:R-:W-:Y:S07]  /*19de0*/  STL.64 [R1+0x300], R248 ;  /* 0x000300f801007387 */ /* 0x000fee0000100a00 */
[----:B-1----:R-:W1:Y:S01]  /*19df0*/  LDC R251, c[0x0][0x230] ;  /* 0x00008c00fffb7b82 */ /* 0x002e620000000800 */
[----:B------:R3:W-:Y:S01]  /*19e00*/  STL.64 [R1+0x2f0], R246 ;  /* 0x0002f0f601007387 */ /* 0x0007e20000100a00 */
[----:B------:R-:W-:-:S03]  /*19e10*/  IMAD.WIDE R242, R2, 0x4, R242 ;  /* 0x0000000402f27825 */ /* 0x000fc600078e02f2 */
[----:B------:R3:W-:Y:S04]  /*19e20*/  LDGSTS.E [R11+0x40004], desc[UR10][R246.64], !P6 ;  /* 0x40004000f60b7fae */ /* 0x0007e8000f12184a */
[----:B------:R4:W-:Y:S04]  /*19e30*/  STL.64 [R1+0x2d8], R244 ;  /* 0x0002d8f401007387 */ /* 0x0009e80000100a00 */
[----:B------:R4:W-:Y:S01]  /*19e40*/  LDGSTS.E [R11+0x44004], desc[UR10][R244.64], !P6 ;  /* 0x44004000f40b7fae */ /* 0x0009e2000f12184a */
[----:B---3--:R-:W-:Y:S01]  /*19e50*/  IMAD.WIDE R246, R2, 0x4, R236 ;  /* 0x0000000402f67825 */ /* 0x008fe200078e02ec */
[----:B--2---:R-:W-:-:S02]  /*19e60*/  IADD3 R236, R8, -0x106, RZ ;  /* 0xfffffefa08ec7810 */ /* 0x004fc40007ffe0ff */
[----:B------:R-:W-:Y:S01]  /*19e70*/  LDGSTS.E [R11+0x40008], desc[UR10][R242.64], !P1 ;  /* 0x40008000f20b7fae */ /* 0x000fe2000c92184a */
[----:B----4-:R-:W2:Y:S03]  /*19e80*/  LDC R244, c[0x0][0x230] ;  /* 0x00008c00fff47b82 */ /* 0x010ea60000000800 */
[----:B------:R-:W-:Y:S05]  /*19e90*/  STL.64 [R1+0x2c8], R242 ;  /* 0x0002c8f201007387 */ /* 0x000fea0000100a00 */
[----:B------:R-:W3:Y:S01]  /*19ea0*/  LDC R245, c[0x0][0x230] ;  /* 0x00008c00fff57b82 */ /* 0x000ee20000000800 */
[----:B------:R-:W-:Y:S01]  /*19eb0*/  LDGSTS.E [R11+0x44008], desc[UR10][R246.64], !P1 ;  /* 0x44008000f60b7fae */ /* 0x000fe2000c92184a */
[----:B------:R-:W-:Y:S01]  /*19ec0*/  ISETP.GE.U32.AND P6, PT, R241, 0x7ffffe9d, PT ;  /* 0x7ffffe9df100780c */ /* 0x000fe20003fc6070 */
[----:B-1----:R-:W-:-:S02]  /*19ed0*/  VIADD R241, R251, 0xfffffefb ;  /* 0xfffffefbfbf17836 */ /* 0x002fc40000000000 */
[----:B------:R-:W-:Y:S04]  /*19ee0*/  STL.64 [R1+0x2b8], R246 ;  /* 0x0002b8f601007387 */ /* 0x000fe80000100a00 */
[----:B------:R1:W-:Y:S04]  /*19ef0*/  LDGSTS.E [R11+0x4000c], desc[UR10][R234.64], !P3 ;  /* 0x4000c000ea0b7fae */ /* 0x0003e8000d92184a */
[----:B------:R1:W-:Y:S04]  /*19f00*/  STL.64 [R1+0x2b0], R234 ;  /* 0x0002b0ea01007387 */ /* 0x0003e80000100a00 */
[----:B------:R4:W-:Y:S01]  /*19f10*/  LDGSTS.E [R11+0x4400c], desc[UR10][R232.64], !P3 ;  /* 0x4400c000e80b7fae */ /* 0x0009e2000d92184a */
[----:B------:R-:W-:Y:S01]  /*19f20*/  ISETP.GE.U32.AND P3, PT, R236, 0x7ffffebb, PT ;  /* 0x7ffffebbec00780c */ /* 0x000fe20003f66070 */
[----:B------:R-:W-:-:S02]  /*19f30*/  IMAD.WIDE R236, R2, 0x4, R16 ;  /* 0x0000000402ec7825 */ /* 0x000fc400078e0210 */
[----:B------:R4:W-:Y:S01]  /*19f40*/  STL.64 [R1+0x2a0], R232 ;  /* 0x0002a0e801007387 */ /* 0x0009e20000100a00 */
[----:B------:R-:W-:Y:S01]  /*19f50*/  ISETP.GE.U32.AND P1, PT, R241, 0x7ffffebc, PT ;  /* 0x7ffffebcf100780c */ /* 0x000fe20003f26070 */
[----:B-1----:R-:W1:Y:S02]  /*19f60*/  LDC R234, c[0x0][0x230] ;  /* 0x00008c00ffea7b82 */ /* 0x002e640000000800 */
[----:B------:R-:W-:Y:S01]  /*19f70*/  STL.64 [R1+0x298], R236 ;  /* 0x000298ec01007387 */ /* 0x000fe20000100a00 */
[----:B------:R-:W-:-:S03]  /*19f80*/  VIADD R16, R6, 0xfffffef8 ;  /* 0xfffffef806107836 */ /* 0x000fc60000000000 */
[----:B------:R-:W-:Y:S02]  /*19f90*/  LDGSTS.E [R11+0x48000], desc[UR10][R236.64], !P4 ;  /* 0x48000000ec0b7fae */ /* 0x000fe4000e12184a */
[----:B----4-:R-:W4:Y:S01]  /*19fa0*/  LDC R233, c[0x0][0x230] ;  /* 0x00008c00ffe97b82 */ /* 0x010f220000000800 */
[----:B------:R-:W-:Y:S01]  /*19fb0*/  VIADD R232, R9, 0xfffffef9 ;  /* 0xfffffef909e87836 */ /* 0x000fe20000000000 */
[----:B------:R2:W-:Y:S01]  /*19fc0*/  STL.64 [R1+0x290], R38 ;  /* 0x0002902601007387 */ /* 0x0005e20000100a00 */
[----:B------:R-:W-:-:S03]  /*19fd0*/  IMAD.WIDE R8, R2, 0x4, R20 ;  /* 0x0000000402087825 */ /* 0x000fc600078e0214 */
[----:B------:R2:W-:Y:S02]  /*19fe0*/  LDGSTS.E [R11+0x4c000], desc[UR10][R38.64], !P4 ;  /* 0x4c000000260b7fae */ /* 0x0005e4000e12184a */
[----:B------:R-:W1:Y:S02]  /*19ff0*/  LDC R21, c[0x0][0x230] ;  /* 0x00008c00ff157b82 */ /* 0x000e640000000800 */
[----:B------:R3:W-:Y:S04]  /*1a000*/  STL.64 [R1+0x280], R28 ;  /* 0x0002801c01007387 */ /* 0x0007e80000100a00 */
[----:B------:R3:W-:Y:S01]  /*1a010*/  LDGSTS.E [R11+0x48004], desc[UR10][R28.64], !P0 ;  /* 0x480040001c0b7fae */ /* 0x0007e2000c12184a */
[----:B------:R-:W-:Y:S01]  /*1a020*/  ISETP.GE.U32.AND P4, PT, R232, 0x7ffffeba, PT ;  /* 0x7ffffebae800780c */ /* 0x000fe20003f86070 */
[----:B------:R-:W1:Y:S01]  /*1a030*/  LDC R20, c[0x0][0x230] ;  /* 0x00008c00ff147b82 */ /* 0x000e620000000800 */
[----:B--2---:R-:W-:Y:S01]  /*1a040*/  IMAD.WIDE R38, R2, 0x4, R42 ;  /* 0x0000000402267825 */ /* 0x004fe200078e022a */
[----:B------:R2:W-:Y:S04]  /*1a050*/  STL.64 [R1+0x278], R8 ;  /* 0x0002780801007387 */ /* 0x0005e80000100a00 */
[----:B------:R2:W-:Y:S01]  /*1a060*/  LDGSTS.E [R11+0x4c004], desc[UR10][R8.64], !P0 ;  /* 0x4c004000080b7fae */ /* 0x0005e2000c12184a */
[----:B------:R-:W-:Y:S01]  /*1a070*/  IADD3 R17, R244, -0x125, RZ ;  /* 0xfffffedbf4117810 */ /* 0x000fe20007ffe0ff */
[----:B------:R-:W-:Y:S01]  /*1a080*/  IMAD.WIDE R250, R2, 0x4, R208 ;  /* 0x0000000402fa7825 */ /* 0x000fe200078e02d0 */
[----:B---3--:R-:W3:Y:S01]  /*1a090*/  LDC R29, c[0x0][0x230] ;  /* 0x00008c00ff1d7b82 */ /* 0x008ee20000000800 */
[----:B------:R2:W-:Y:S01]  /*1a0a0*/  STL.64 [R1+0x270], R18 ;  /* 0x0002701201007387 */ /* 0x0005e20000100a00 */
[----:B------:R-:W-:Y:S01]  /*1a0b0*/  ISETP.GE.U32.AND P0, PT, R16, 0x7ffffeb9, PT ;  /* 0x7ffffeb91000780c */ /* 0x000fe20003f06070 */
[----:B------:R-:W-:-:S02]  /*1a0c0*/  VIADD R16, R245, 0xfffffeda ;  /* 0xfffffedaf5107836 */ /* 0x000fc40000000000 */
[----:B------:R4:W-:Y:S03]  /*1a0d0*/  LDGSTS.E [R11+0x48008], desc[UR10][R18.64], !P5 ;  /* 0x48008000120b7fae */ /* 0x0009e6000e92184a */
[----:B------:R-:W3:Y:S01]  /*1a0e0*/  LDC R28, c[0x0][0x230] ;  /* 0x00008c00ff1c7b82 */ /* 0x000ee20000000800 */
[C---:B--2---:R-:W-:Y:S01]  /*1a0f0*/  IMAD.WIDE R8, R2.reuse, 0x4, R22 ;  /* 0x0000000402087825 */ /* 0x044fe200078e0216 */
[----:B------:R-:W-:Y:S03]  /*1a100*/  STL.64 [R1+0x268], R38 ;  /* 0x0002682601007387 */ /* 0x000fe60000100a00 */
[C---:B------:R-:W-:Y:S01]  /*1a110*/  IMAD.WIDE R22, R2.reuse, 0x4, R46 ;  /* 0x0000000402167825 */ /* 0x040fe200078e022e */
[----:B------:R-:W-:Y:S02]  /*1a120*/  LDGSTS.E [R11+0x4c008], desc[UR10][R38.64], !P5 ;  /* 0x4c008000260b7fae */ /* 0x000fe4000e92184a */
[----:B------:R-:W2:Y:S01]  /*1a130*/  LDC R241, c[0x0][0x230] ;  /* 0x00008c00fff17b82 */ /* 0x000ea20000000800 */
[----:B----4-:R-:W-:Y:S01]  /*1a140*/  IMAD.WIDE R18, R2, 0x4, R52 ;  /* 0x0000000402127825 */ /* 0x010fe200078e0234 */
[----:B------:R4:W-:Y:S01]  /*1a150*/  STL.64 [R1+0x250], R32 ;  /* 0x0002502001007387 */ /* 0x0009e20000100a00 */
[----:B------:R-:W-:-:S03]  /*1a160*/  ISETP.GE.U32.AND P5, PT, R17, 0x7ffffe9c, PT ;  /* 0x7ffffe9c1100780c */ /* 0x000fc60003fa6070 */
[----:B------:R4:W-:Y:S04]  /*1a170*/  LDGSTS.E [R11+0x4800c], desc[UR10][R32.64], !P6 ;  /* 0x4800c000200b7fae */ /* 0x0009e8000f12184a */
[----:B------:R1:W-:Y:S04]  /*1a180*/  STL.64 [R1+0x248], R8 ;  /* 0x0002480801007387 */ /* 0x0003e80000100a00 */
[----:B------:R1:W-:Y:S01]  /*1a190*/  LDGSTS.E [R11+0x4c00c], desc[UR10][R8.64], !P6 ;  /* 0x4c00c000080b7fae */ /* 0x0003e2000f12184a */
[----:B------:R-:W-:-:S03]  /*1a1a0*/  ISETP.GE.U32.AND P6, PT, R16, 0x7ffffe9b, PT ;  /* 0x7ffffe9b1000780c */ /* 0x000fc60003fc6070 */
[----:B------:R1:W-:Y:S04]  /*1a1b0*/  STL.64 [R1+0x240], R24 ;  /* 0x0002401801007387 */ /* 0x0003e80000100a00 */
[----:B------:R3:W-:Y:S01]  /*1a1c0*/  LDGSTS.E [R12+0x40000], desc[UR10][R24.64], !P1 ;  /* 0x40000000180c7fae */ /* 0x0007e2000c92184a */
[----:B----4-:R-:W-:-:S03]  /*1a1d0*/  IMAD.WIDE R32, R2, 0x4, R50 ;  /* 0x0000000402207825 */ /* 0x010fc600078e0232 */
[----:B------:R4:W-:Y:S01]  /*1a1e0*/  STL.64 [R1+0x230], R22 ;  /* 0x0002301601007387 */ /* 0x0009e20000100a00 */
[----:B-1----:R-:W-:-:S03]  /*1a1f0*/  IMAD.WIDE R8, R2, 0x4, R36 ;  /* 0x0000000402087825 */ /* 0x002fc600078e0224 */
[----:B------:R4:W-:Y:S04]  /*1a200*/  LDGSTS.E [R12+0x44000], desc[UR10][R22.64], !P1 ;  /* 0x44000000160c7fae */ /* 0x0009e8000c92184a */
[----:B------:R1:W-:Y:S01]  /*1a210*/  STL.64 [R1+0x228], R18 ;  /* 0x0002281201007387 */ /* 0x0003e20000100a00 */
[----:B---3--:R-:W-:-:S03]  /*1a220*/  IMAD.WIDE R24, R2, 0x4, R164 ;  /* 0x0000000402187825 */ /* 0x008fc600078e02a4 */
[----:B------:R1:W-:Y:S01]  /*1a230*/  LDGSTS.E [R12+0x40004], desc[UR10][R18.64], !P3 ;  /* 0x40004000120c7fae */ /* 0x0003e2000d92184a */
[----:B------:R-:W-:Y:S01]  /*1a240*/  VIADD R17, R233, 0xfffffed9 ;  /* 0xfffffed9e9117836 */ /* 0x000fe20000000000 */
[----:B----4-:R-:W3:Y:S02]  /*1a250*/  LDC R23, c[0x0][0x230] ;  /* 0x00008c00ff177b82 */ /* 0x010ee40000000800 */
[----:B------:R4:W-:Y:S04]  /*1a260*/  STL.64 [R1+0x218], R8 ;  /* 0x0002180801007387 */ /* 0x0009e80000100a00 */
[----:B------:R4:W-:Y:S02]  /*1a270*/  LDGSTS.E [R12+0x44004], desc[UR10][R8.64], !P3 ;  /* 0x44004000080c7fae */ /* 0x0009e4000d92184a */
[----:B-1----:R-:W1:Y:S02]  /*1a280*/  LDC R19, c[0x0][0x230] ;  /* 0x00008c00ff137b82 */ /* 0x002e640000000800 */
[----:B------:R2:W-:Y:S01]  /*1a290*/  STL.64 [R1+0x208], R26 ;  /* 0x0002081a01007387 */ /* 0x0005e20000100a00 */
[----:B------:R-:W-:-:S03]  /*1a2a0*/  IADD3 R16, R234, -0x128, RZ ;  /* 0xfffffed8ea107810 */ /* 0x000fc60007ffe0ff */
[----:B------:R2:W-:Y:S02]  /*1a2b0*/  LDGSTS.E [R12+0x40008], desc[UR10][R26.64], !P4 ;  /* 0x400080001a0c7fae */ /* 0x0005e4000e12184a */
[----:B------:R-:W3:Y:S01]  /*1a2c0*/  LDC R18, c[0x0][0x230] ;  /* 0x00008c00ff127b82 */ /* 0x000ee20000000800 */
[C---:B----4-:R-:W-:Y:S01]  /*1a2d0*/  IMAD.WIDE R8, R2.reuse, 0x4, R40 ;  /* 0x0000000402087825 */ /* 0x050fe200078e0228 */
[----:B------:R-:W-:Y:S04]  /*1a2e0*/  STL.64 [R1+0x200], R32 ;  /* 0x0002002001007387 */ /* 0x000fe80000100a00 */
[----:B------:R-:W-:Y:S02]  /*1a2f0*/  LDGSTS.E [R12+0x44008], desc[UR10][R32.64], !P4 ;  /* 0x44008000200c7fae */ /* 0x000fe4000e12184a */
[----:B------:R-:W4:Y:S01]  /*1a300*/  LDC R22, c[0x0][0x230] ;  /* 0x00008c00ff167b82 */ /* 0x000f220000000800 */
[----:B--2---:R-:W-:Y:S01]  /*1a310*/  IMAD.WIDE R26, R2, 0x4, R66 ;  /* 0x00000004021a7825 */ /* 0x004fe200078e0242 */
[----:B------:R2:W-:Y:S01]  /*1a320*/  STL.64 [R1+0x1f0], R24 ;  /* 0x0001f01801007387 */ /* 0x0005e20000100a00 */
[----:B------:R-:W-:-:S03]  /*1a330*/  ISETP.GE.U32.AND P1, PT, R17, 0x7ffffe9a, PT ;  /* 0x7ffffe9a1100780c */ /* 0x000fc60003f26070 */
[----:B------:R2:W-:Y:S01]  /*1a340*/  LDGSTS.E [R12+0x4000c], desc[UR10][R24.64], !P0 ;  /* 0x4000c000180c7fae */ /* 0x0005e2000c12184a */
[----:B------:R-:W-:Y:S01]  /*1a350*/  VIADD R17, R21, 0xfffffef7 ;  /* 0xfffffef715117836 */ /* 0x000fe20000000000 */
[----:B------:R-:W-:Y:S01]  /*1a360*/  ISETP.GE.U32.AND P3, PT, R16, 0x7ffffe99, PT ;  /* 0x7ffffe991000780c */ /* 0x000fe20003f66070 */
[----:B------:R-:W4:Y:S01]  /*1a370*/  LDC R21, c[0x0][0x230] ;  /* 0x00008c00ff157b82 */ /* 0x000f220000000800 */
[----:B------:R1:W-:Y:S01]  /*1a380*/  STL.64 [R1+0x1e0], R8 ;  /* 0x0001e00801007387 */ /* 0x0003e20000100a00 */
[----:B------:R-:W-:-:S03]  /*1a390*/  VIADD R16, R29, 0xfffffef6 ;  /* 0xfffffef61d107836 */ /* 0x000fc60000000000 */
[----:B------:R1:W-:Y:S01]  /*1a3a0*/  LDGSTS.E [R12+0x4400c], desc[UR10][R8.64], !P0 ;  /* 0x4400c000080c7fae */ /* 0x0003e2000c12184a */
[----:B--2---:R-:W-:-:S03]  /*1a3b0*/  IMAD.WIDE R24, R2, 0x4, R56 ;  /* 0x0000000402187825 */ /* 0x004fc600078e0238 */
[----:B------:R2:W-:Y:S04]  /*1a3c0*/  STL.64 [R1+0x1d8], R30 ;  /* 0x0001d81e01007387 */ /* 0x0005e80000100a00 */
[----:B------:R2:W-:Y:S04]  /*1a3d0*/  LDGSTS.E [R12+0x48000], desc[UR10][R30.64], !P5 ;  /* 0x480000001e0c7fae */ /* 0x0005e8000e92184a */
[----:B------:R-:W-:Y:S04]  /*1a3e0*/  STL.64 [R1+0x1c8], R26 ;  /* 0x0001c81a01007387 */ /* 0x000fe80000100a00 */
[----:B------:R-:W-:Y:S04]  /*1a3f0*/  LDGSTS.E [R12+0x4c000], desc[UR10][R26.64], !P5 ;  /* 0x4c0000001a0c7fae */ /* 0x000fe8000e92184a */
[----:B------:R3:W-:Y:S04]  /*1a400*/  STL.64 [R1+0x1b0], R24 ;  /* 0x0001b01801007387 */ /* 0x0007e80000100a00 */
[----:B------:R3:W-:Y:S01]  /*1a410*/  LDGSTS.E [R12+0x48004], desc[UR10][R24.64], !P6 ;  /* 0x48004000180c7fae */ /* 0x0007e2000f12184a */
[----:B------:R-:W-:Y:S01]  /*1a420*/  ISETP.GE.U32.AND P4, PT, R17, 0x7ffffeb8, PT ;  /* 0x7ffffeb81100780c */ /* 0x000fe20003f86070 */
[----:B-1----:R-:W-:Y:S01]  /*1a430*/  IMAD.WIDE R8, R2, 0x4, R44 ;  /* 0x0000000402087825 */ /* 0x002fe200078e022c */
[----:B------:R-:W-:-:S02]  /*1a440*/  ISETP.GE.U32.AND P0, PT, R16, 0x7ffffeb7, PT ;  /* 0x7ffffeb71000780c */ /* 0x000fc40003f06070 */
[----:B------:R-:W-:Y:S01]  /*1a450*/  IADD3 R17, R20, -0x10b, RZ ;  /* 0xfffffef514117810 */ /* 0x000fe20007ffe0ff */
[----:B------:R-:W-:Y:S01]  /*1a460*/  VIADD R16, R28, 0xfffffef4 ;  /* 0xfffffef41c107836 */ /* 0x000fe20000000000 */
[----:B------:R-:W1:Y:S01]  /*1a470*/  LDC R20, c[0x0][0x230] ;  /* 0x00008c00ff147b82 */ /* 0x000e620000000800 */
[----:B--2---:R-:W-:-:S07]  /*1a480*/  IMAD.WIDE R30, R2, 0x4, R34 ;  /* 0x00000004021e7825 */ /* 0x004fce00078e0222 */
[----:B---3--:R-:W2:Y:S01]  /*1a490*/  LDC R25, c[0x0][0x230] ;  /* 0x00008c00ff197b82 */ /* 0x008ea20000000800 */
[C---:B------:R-:W-:Y:S01]  /*1a4a0*/  IMAD.WIDE R28, R2.reuse, 0x4, R70 ;  /* 0x00000004021c7825 */ /* 0x040fe200078e0246 */
[----:B------:R3:W-:Y:S01]  /*1a4b0*/  STL.64 [R1+0x198], R8 ;  /* 0x0001980801007387 */ /* 0x0007e20000100a00 */
[----:B------:R-:W-:Y:S02]  /*1a4c0*/  ISETP.GE.U32.AND P5, PT, R17, 0x7ffffeb6, PT ;  /* 0x7ffffeb61100780c */ /* 0x000fe40003fa6070 */
[----:B------:R-:W-:Y:S01]  /*1a4d0*/  IMAD.WIDE R26, R2, 0x4, R60 ;  /* 0x00000004021a7825 */ /* 0x000fe200078e023c */
[----:B------:R3:W-:Y:S02]  /*1a4e0*/  LDGSTS.E [R12+0x4c004], desc[UR10][R8.64], !P6 ;  /* 0x4c004000080c7fae */ /* 0x0007e4000f12184a */
[----:B------:R-:W1:Y:S01]  /*1a4f0*/  LDC R24, c[0x0][0x230] ;  /* 0x00008c00ff187b82 */ /* 0x000e620000000800 */
[----:B------:R-:W-:Y:S01]  /*1a500*/  VIADD R17, R19, 0xfffffed7 ;  /* 0xfffffed713117836 */ /* 0x000fe20000000000 */
[----:B------:R4:W-:Y:S01]  /*1a510*/  STL.64 [R1+0x188], R30 ;  /* 0x0001881e01007387 */ /* 0x0009e20000100a00 */
[----:B------:R-:W-:-:S03]  /*1a520*/  ISETP.GE.U32.AND P6, PT, R16, 0x7ffffeb5, PT ;  /* 0x7ffffeb51000780c */ /* 0x000fc60003fc6070 */
[----:B------:R4:W-:Y:S01]  /*1a530*/  LDGSTS.E [R12+0x48008], desc[UR10][R30.64], !P1 ;  /* 0x480080001e0c7fae */ /* 0x0009e2000c92184a */
[----:B------:R-:W-:Y:S01]  /*1a540*/  IADD3 R16, R23, -0x12a, RZ ;  /* 0xfffffed617107810 */ /* 0x000fe20007ffe0ff */
[----:B------:R-:W1:Y:S01]  /*1a550*/  LDC R19, c[0x0][0x230] ;  /* 0x00008c00ff137b82 */ /* 0x000e620000000800 */
[C---:B---3--:R-:W-:Y:S01]  /*1a560*/  IMAD.WIDE R8, R2.reuse, 0x4, R48 ;  /* 0x0000000402087825 */ /* 0x048fe200078e0230 */
[----:B------:R3:W-:Y:S04]  /*1a570*/  STL.64 [R1+0x178], R28 ;  /* 0x0001781c01007387 */ /* 0x0007e80000100a00 */
[----:B------:R3:W-:Y:S02]  /*1a580*/  LDGSTS.E [R12+0x4c008], desc[UR10][R28.64], !P1 ;  /* 0x4c0080001c0c7fae */ /* 0x0007e4000c92184a */
[----:B------:R-:W1:Y:S01]  /*1a590*/  LDC R23, c[0x0][0x230] ;  /* 0x00008c00ff177b82 */ /* 0x000e620000000800 */
[----:B----4-:R-:W-:Y:S01]  /*1a5a0*/  IMAD.WIDE R30, R2, 0x4, R228 ;  /* 0x00000004021e7825 */ /* 0x010fe200078e02e4 */
[----:B------:R4:W-:Y:S01]  /*1a5b0*/  STL.64 [R1+0x170], R26 ;  /* 0x0001701a01007387 */ /* 0x0009e20000100a00 */
[----:B------:R-:W-:-:S03]  /*1a5c0*/  ISETP.GE.U32.AND P1, PT, R17, 0x7ffffe98, PT ;  /* 0x7ffffe981100780c */ /* 0x000fc60003f26070 */
[----:B------:R4:W-:Y:S01]  /*1a5d0*/  LDGSTS.E [R12+0x4800c], desc[UR10][R26.64], !P3 ;  /* 0x4800c0001a0c7fae */ /* 0x0009e2000d92184a */
[----:B---3--:R-:W-:-:S03]  /*1a5e0*/  IMAD.WIDE R28, R2, 0x4, R74 ;  /* 0x00000004021c7825 */ /* 0x008fc600078e024a */
[----:B------:R3:W-:Y:S04]  /*1a5f0*/  STL.64 [R1+0x160], R8 ;  /* 0x0001600801007387 */ /* 0x0007e80000100a00 */
[----:B------:R3:W-:Y:S01]  /*1a600*/  LDGSTS.E [R12+0x4c00c], desc[UR10][R8.64], !P3 ;  /* 0x4c00c000080c7fae */ /* 0x0007e2000d92184a */
[----:B----4-:R-:W-:-:S03]  /*1a610*/  IMAD.WIDE R26, R2, 0x4, R80 ;  /* 0x00000004021a7825 */ /* 0x010fc600078e0250 */
[----:B------:R4:W-:Y:S01]  /*1a620*/  STL.64 [R1+0x158], R30 ;  /* 0x0001581e01007387 */ /* 0x0009e20000100a00 */
[----:B------:R-:W-:Y:S01]  /*1a630*/  ISETP.GE.U32.AND P3, PT, R16, 0x7ffffe97, PT ;  /* 0x7ffffe971000780c */ /* 0x000fe20003f66070 */
[----:B------:R-:W-:Y:S02]  /*1a640*/  VIADD R17, R18, 0xfffffed5 ;  /* 0xfffffed512117836 */ /* 0x000fe40000000000 */
[----:B------:R4:W-:Y:S01]  /*1a650*/  LDGSTS.E [R13+0x40000], desc[UR10][R30.64], !P4 ;  /* 0x400000001e0d7fae */ /* 0x0009e2000e12184a */
[----:B------:R-:W-:Y:S01]  /*1a660*/  VIADD R16, R22, 0xfffffed4 ;  /* 0xfffffed416107836 */ /* 0x000fe20000000000 */
        /* <DEDUP_REMOVED lines=10> */
[----:B------:R3:W-:Y:S01]  /*1a710*/  STL.64 [R1+0x130], R8 ;  /* 0x0001300801007387 */ /* 0x0007e20000100a00 */
[----:B------:R-:W-:Y:S02]  /*1a720*/  IADD3 R17, R21, -0x10d, RZ ;  /* 0xfffffef315117810 */ /* 0x000fe40007ffe0ff */
[----:B------:R-:W1:Y:S01]  /*1a730*/  LDC R21, c[0x0][0x230] ;  /* 0x00008c00ff157b82 */ /* 0x000e620000000800 */
[----:B------:R3:W-:Y:S01]  /*1a740*/  LDGSTS.E [R13+0x44004], desc[UR10][R8.64], !P0 ;  /* 0x44004000080d7fae */ /* 0x0007e2000c12184a */
[----:B----4-:R-:W-:-:S03]  /*1a750*/  IMAD.WIDE R26, R2, 0x4, R192 ;  /* 0x00000004021a7825 */ /* 0x010fc600078e02c0 */
[----:B------:R4:W-:Y:S01]  /*1a760*/  STL.64 [R1+0x128], R30 ;  /* 0x0001281e01007387 */ /* 0x0009e20000100a00 */
[----:B------:R-:W-:-:S03]  /*1a770*/  ISETP.GE.U32.AND P0, PT, R16, 0x7ffffe95, PT ;  /* 0x7ffffe951000780c */ /* 0x000fc60003f06070 */
[----:B------:R4:W-:Y:S01]  /*1a780*/  LDGSTS.E [R13+0x40008], desc[UR10][R30.64], !P5 ;  /* 0x400080001e0d7fae */ /* 0x0009e2000e92184a */
[----:B--2---:R-:W-:Y:S02]  /*1a790*/  VIADD R16, R25, 0xfffffef2 ;  /* 0xfffffef219107836 */ /* 0x004fe40000000000 */
[----:B------:R-:W2:Y:S01]  /*1a7a0*/  LDC R25, c[0x0][0x230] ;  /* 0x00008c00ff197b82 */ /* 0x000ea20000000800 */
[C---:B---3--:R-:W-:Y:S01]  /*1a7b0*/  IMAD.WIDE R8, R2.reuse, 0x4, R68 ;  /* 0x0000000402087825 */ /* 0x048fe200078e0244 */
[----:B------:R3:W-:Y:S04]  /*1a7c0*/  STL.64 [R1+0x120], R28 ;  /* 0x0001201c01007387 */ /* 0x0007e80000100a00 */
[----:B------:R3:W-:Y:S01]  /*1a7d0*/  LDGSTS.E [R13+0x44008], desc[UR10][R28.64], !P5 ;  /* 0x440080001c0d7fae */ /* 0x0007e2000e92184a */
[----:B----4-:R-:W-:-:S03]  /*1a7e0*/  IMAD.WIDE R30, R2, 0x4, R58 ;  /* 0x00000004021e7825 */ /* 0x010fc600078e023a */
        /* <DEDUP_REMOVED lines=9> */
[----:B-1----:R-:W-:Y:S02]  /*1a880*/  VIADD R17, R20, 0xfffffef1 ;  /* 0xfffffef114117836 */ /* 0x002fe40000000000 */
[----:B------:R4:W-:Y:S01]  /*1a890*/  LDGSTS.E [R13+0x48000], desc[UR10][R30.64], !P1 ;  /* 0x480000001e0d7fae */ /* 0x0009e2000c92184a */
[----:B---3--:R-:W-:-:S03]  /*1a8a0*/  IMAD.WIDE R8, R2, 0x4, R72 ;  /* 0x0000000402087825 */ /* 0x008fc600078e0248 */
[----:B------:R1:W-:Y:S01]  /*1a8b0*/  STL.64 [R1+0xf8], R28 ;  /* 0x0000f81c01007387 */ /* 0x0003e20000100a00 */
[----:B------:R-:W-:Y:S01]  /*1a8c0*/  IADD3 R16, R24, -0x110, RZ ;  /* 0xfffffef018107810 */ /* 0x000fe20007ffe0ff */
[----:B------:R-:W3:Y:S02]  /*1a8d0*/  LDC R20, c[0x0][0x230] ;  /* 0x00008c00ff147b82 */ /* 0x000ee40000000800 */
[----:B------:R1:W-:Y:S01]  /*1a8e0*/  LDGSTS.E [R13+0x4c000], desc[UR10][R28.64], !P1 ;  /* 0x4c0000001c0d7fae */ /* 0x0003e2000c92184a */
[----:B----4-:R-:W-:-:S03]  /*1a8f0*/  IMAD.WIDE R30, R2, 0x4, R62 ;  /* 0x00000004021e7825 */ /* 0x010fc600078e023e */
[----:B------:R4:W-:Y:S02]  /*1a900*/  STL.64 [R1+0xf0], R26 ;  /* 0x0000f01a01007387 */ /* 0x0009e40000100a00 */
[----:B------:R-:W3:Y:S02]  /*1a910*/  LDC R24, c[0x0][0x230] ;  /* 0x00008c00ff187b82 */ /* 0x000ee40000000800 */
[----:B------:R4:W-:Y:S01]  /*1a920*/  LDGSTS.E [R13+0x48004], desc[UR10][R26.64], !P3 ;  /* 0x480040001a0d7fae */ /* 0x0009e2000d92184a */
[----:B-1----:R-:W-:-:S03]  /*1a930*/  IMAD.WIDE R28, R2, 0x4, R154 ;  /* 0x00000004021c7825 */ /* 0x002fc600078e029a */
[----:B------:R1:W-:Y:S01]  /*1a940*/  STL.64 [R1+0xd8], R8 ;  /* 0x0000d80801007387 */ /* 0x0003e20000100a00 */
[----:B------:R-:W-:-:S03]  /*1a950*/  ISETP.GE.U32.AND P1, PT, R17, 0x7ffffeb2, PT ;  /* 0x7ffffeb21100780c */ /* 0x000fc60003f26070 */
[----:B------:R1:W-:Y:S01]  /*1a960*/  LDGSTS.E [R13+0x4c004], desc[UR10][R8.64], !P3 ;  /* 0x4c004000080d7fae */ /* 0x0003e2000d92184a */
[----:B----4-:R-:W-:-:S03]  /*1a970*/  IMAD.WIDE R26, R2, 0x4, R144 ;  /* 0x00000004021a7825 */ /* 0x010fc600078e0290 */
[----:B------:R4:W-:Y:S01]  /*1a980*/  STL.64 [R1+0xd0], R30 ;  /* 0x0000d01e01007387 */ /* 0x0009e20000100a00 */
[----:B------:R-:W-:Y:S01]  /*1a990*/  ISETP.GE.U32.AND P3, PT, R16, 0x7ffffeb1, PT ;  /* 0x7ffffeb11000780c */ /* 0x000fe20003f66070 */
[----:B------:R-:W-:Y:S02]  /*1a9a0*/  VIADD R17, R19, 0xfffffed3 ;  /* 0xfffffed313117836 */ /* 0x000fe40000000000 */
[----:B------:R4:W-:Y:S01]  /*1a9b0*/  LDGSTS.E [R13+0x48008], desc[UR10][R30.64], !P4 ;  /* 0x480080001e0d7fae */ /* 0x0009e2000e12184a */
[----:B-1----:R-:W-:-:S03]  /*1a9c0*/  IMAD.WIDE R8, R2, 0x4, R76 ;  /* 0x0000000402087825 */ /* 0x002fc600078e024c */
[----:B------:R1:W-:Y:S01]  /*1a9d0*/  STL.64 [R1+0xc8], R28 ;  /* 0x0000c81c01007387 */ /* 0x0003e20000100a00 */
[----:B------:R-:W3:Y:S03]  /*1a9e0*/  LDC R19, c[0x0][0x230] ;  /* 0x00008c00ff137b82 */ /* 0x000ee60000000800 */
[----:B------:R1:W-:Y:S01]  /*1a9f0*/  LDGSTS.E [R13+0x4c008], desc[UR10][R28.64], !P4 ;  /* 0x4c0080001c0d7fae */ /* 0x0003e2000e12184a */
[----:B------:R-:W-:Y:S02]  /*1aa00*/  VIADD R16, R23, 0xfffffed2 ;  /* 0xfffffed217107836 */ /* 0x000fe40000000000 */
[C---:B----4-:R-:W-:Y:S01]  /*1aa10*/  IMAD.WIDE R30, R2.reuse, 0x4, R222 ;  /* 0x00000004021e7825 */ /* 0x050fe200078e02de */
[----:B------:R4:W-:Y:S01]  /*1aa20*/  STL.64 [R1+0xc0], R26 ;  /* 0x0000c01a01007387 */ /* 0x0009e20000100a00 */
[----:B------:R-:W-:Y:S01]  /*1aa30*/  ISETP.GE.U32.AND P4, PT, R17, 0x7ffffe94, PT ;  /* 0x7ffffe941100780c */ /* 0x000fe20003f86070 */
[----:B------:R-:W3:Y:S02]  /*1aa40*/  LDC R23, c[0x0][0x230] ;  /* 0x00008c00ff177b82 */ /* 0x000ee40000000800 */
[----:B------:R4:W-:Y:S01]  /*1aa50*/  LDGSTS.E [R13+0x4800c], desc[UR10][R26.64], !P0 ;  /* 0x4800c0001a0d7fae */ /* 0x0009e2000c12184a */
[----:B-1----:R-:W-:-:S03]  /*1aa60*/  IMAD.WIDE R28, R2, 0x4, R158 ;  /* 0x00000004021c7825 */ /* 0x002fc600078e029e */
[----:B------:R1:W-:Y:S04]  /*1aa70*/  STL.64 [R1+0xb0], R8 ;  /* 0x0000b00801007387 */ /* 0x0003e80000100a00 */
[----:B------:R1:W-:Y:S01]  /*1aa80*/  LDGSTS.E [R13+0x4c00c], desc[UR10][R8.64], !P0 ;  /* 0x4c00c000080d7fae */ /* 0x0003e2000c12184a */
[----:B----4-:R-:W-:-:S03]  /*1aa90*/  IMAD.WIDE R26, R2, 0x4, R168 ;  /* 0x00000004021a7825 */ /* 0x010fc600078e02a8 */
[----:B------:R4:W-:Y:S01]  /*1aaa0*/  STL.64 [R1+0xf08], R12 ;  /* 0x000f080c01007387 */ /* 0x0009e20000100a00 */
[----:B------:R-:W-:-:S03]  /*1aab0*/  ISETP.GE.U32.AND P0, PT, R16, 0x7ffffe93, PT ;  /* 0x7ffffe931000780c */ /* 0x000fc60003f06070 */
[----:B------:R-:W-:Y:S01]  /*1aac0*/  STL.64 [R1+0xa8], R30 ;  /* 0x0000a81e01007387 */ /* 0x000fe20000100a00 */
[----:B------:R-:W-:Y:S01]  /*1aad0*/  IADD3 R17, R18, -0x12f, RZ ;  /* 0xfffffed112117810 */ /* 0x000fe20007ffe0ff */
[----:B-1----:R-:W-:Y:S02]  /*1aae0*/  IMAD.WIDE R8, R2, 0x4, R148 ;  /* 0x0000000402087825 */ /* 0x002fe400078e0294 */
[----:B------:R-:W-:Y:S01]  /*1aaf0*/  LDGSTS.E [R15+0x40000], desc[UR10][R30.64], !P5 ;  /* 0x400000001e0f7fae */ /* 0x000fe2000e92184a */
[----:B------:R-:W1:Y:S03]  /*1ab00*/  LDC R18, c[0x0][0x230] ;  /* 0x00008c00ff127b82 */ /* 0x000e660000000800 */
[----:B------:R2:W-:Y:S01]  /*1ab10*/  STL.64 [R1+0xa0], R28 ;  /* 0x0000a01c01007387 */ /* 0x0005e20000100a00 */
[----:B------:R-:W-:-:S03]  /*1ab20*/  VIADD R16, R22, 0xfffffed0 ;  /* 0xfffffed016107836 */ /* 0x000fc60000000000 */
[----:B------:R2:W-:Y:S01]  /*1ab30*/  LDGSTS.E [R15+0x44000], desc[UR10][R28.64], !P5 ;  /* 0x440000001c0f7fae */ /* 0x0005e2000e92184a */
[C---:B----4-:R-:W-:Y:S01]  /*1ab40*/  IMAD.WIDE R12, R2.reuse, 0x4, R206 ;  /* 0x00000004020c7825 */ /* 0x050fe200078e02ce */
[----:B------:R-:W4:Y:S02]  /*1ab50*/  LDC R22, c[0x0][0x230] ;  /* 0x00008c00ff167b82 */ /* 0x000f240000000800 */
[----:B------:R3:W-:Y:S04]  /*1ab60*/  STL.64 [R1+0x98], R26 ;  /* 0x0000981a01007387 */ /* 0x0007e80000100a00 */
[----:B------:R3:W-:Y:S01]  /*1ab70*/  LDGSTS.E [R15+0x40004], desc[UR10][R26.64], !P6 ;  /* 0x400040001a0f7fae */ /* 0x0007e2000f12184a */
[----:B--2---:R-:W-:-:S03]  /*1ab80*/  IMAD.WIDE R28, R2, 0x4, R82 ;  /* 0x00000004021c7825 */ /* 0x004fc600078e0252 */
[----:B------:R2:W-:Y:S01]  /*1ab90*/  STL.64 [R1+0x90], R8 ;  /* 0x0000900801007387 */ /* 0x0005e20000100a00 */
[----:B------:R-:W-:-:S03]  /*1aba0*/  ISETP.GE.U32.AND P5, PT, R17, 0x7ffffe92, PT ;  /* 0x7ffffe921100780c */ /* 0x000fc60003fa6070 */
[----:B------:R2:W-:Y:S01]  /*1abb0*/  LDGSTS.E [R15+0x44004], desc[UR10][R8.64], !P6 ;  /* 0x44004000080f7fae */ /* 0x0005e2000f12184a */
[----:B---3--:R-:W-:-:S03]  /*1abc0*/  IMAD.WIDE R26, R2, 0x4, R166 ;  /* 0x00000004021a7825 */ /* 0x008fc600078e02a6 */
[----:B------:R3:W-:Y:S01]  /*1abd0*/  STL.64 [R1+0x88], R28 ;  /* 0x0000881c01007387 */ /* 0x0007e20000100a00 */
[----:B------:R-:W-:Y:S01]  /*1abe0*/  ISETP.GE.U32.AND P6, PT, R16, 0x7ffffe91, PT ;  /* 0x7ffffe911000780c */ /* 0x000fe20003fc6070 */
[----:B------:R-:W-:Y:S02]  /*1abf0*/  VIADD R17, R21, 0xfffffeef ;  /* 0xfffffeef15117836 */ /* 0x000fe40000000000 */
[----:B------:R3:W-:Y:S01]  /*1ac00*/  LDGSTS.E [R15+0x40008], desc[UR10][R28.64], !P1 ;  /* 0x400080001c0f7fae */ /* 0x0007e2000c92184a */
[----:B--2---:R-:W-:-:S03]  /*1ac10*/  IMAD.WIDE R8, R2, 0x4, R152 ;  /* 0x0000000402087825 */ /* 0x004fc600078e0298 */
[----:B------:R2:W-:Y:S01]  /*1ac20*/  STL.64 [R1+0x80], R26 ;  /* 0x0000801a01007387 */ /* 0x0005e20000100a00 */
[----:B------:R-:W-:Y:S01]  /*1ac30*/  IADD3 R16, R25, -0x112, RZ ;  /* 0xfffffeee19107810 */ /* 0x000fe20007ffe0ff */
[----:B------:R-:W4:Y:S02]  /*1ac40*/  LDC R21, c[0x0][0x230] ;  /* 0x00008c00ff157b82 */ /* 0x000f240000000800 */
[----:B------:R2:W-:Y:S01]  /*1ac50*/  LDGSTS.E [R15+0x44008], desc[UR10][R26.64], !P1 ;  /* 0x440080001a0f7fae */ /* 0x0005e2000c92184a */
[----:B---3--:R-:W-:-:S03]  /*1ac60*/  IMAD.WIDE R28, R2, 0x4, R90 ;  /* 0x00000004021c7825 */ /* 0x008fc600078e025a */
[----:B------:R3:W-:Y:S01]  /*1ac70*/  STL.64 [R1+0x78], R12 ;  /* 0x0000780c01007387 */ /* 0x0007e20000100a00 */
[----:B------:R-:W-:Y:S01]  /*1ac80*/  ISETP.GE.U32.AND P1, PT, R17, 0x7ffffeb0, PT ;  /* 0x7ffffeb01100780c */ /* 0x000fe20003f26070 */
[----:B------:R-:W4:Y:S02]  /*1ac90*/  LDC R25, c[0x0][0x230] ;  /* 0x00008c00ff197b82 */ /* 0x000f240000000800 */
[----:B------:R3:W-:Y:S01]  /*1aca0*/  LDGSTS.E [R15+0x4000c], desc[UR10][R12.64], !P3 ;  /* 0x4000c0000c0f7fae */ /* 0x0007e2000d92184a */
[----:B--2---:R-:W-:-:S03]  /*1acb0*/  IMAD.WIDE R26, R2, 0x4, R182 ;  /* 0x00000004021a7825 */ /* 0x004fc600078e02b6 */
[----:B------:R2:W-:Y:S04]  /*1acc0*/  STL.64 [R1+0x70], R8 ;  /* 0x0000700801007387 */ /* 0x0005e80000100a00 */
[----:B------:R2:W-:Y:S01]  /*1acd0*/  LDGSTS.E [R15+0x4400c], desc[UR10][R8.64], !P3 ;  /* 0x4400c000080f7fae */ /* 0x0005e2000d92184a */
[----:B---3--:R-:W-:-:S03]  /*1ace0*/  IMAD.WIDE R12, R2, 0x4, R172 ;  /* 0x00000004020c7825 */ /* 0x008fc600078e02ac */
[----:B------:R3:W-:Y:S01]  /*1acf0*/  STL.64 [R1+0x68], R28 ;  /* 0x0000681c01007387 */ /* 0x0007e20000100a00 */
[----:B------:R-:W-:-:S03]  /*1ad00*/  ISETP.GE.U32.AND P3, PT, R16, 0x7ffffeaf, PT ;  /* 0x7ffffeaf1000780c */ /* 0x000fc60003f66070 */
[----:B------:R3:W-:Y:S01]  /*1ad10*/  LDGSTS.E [R15+0x48000], desc[UR10][R28.64], !P4 ;  /* 0x480000001c0f7fae */ /* 0x0007e2000e12184a */
[----:B--2---:R-:W-:-:S03]  /*1ad20*/  IMAD.WIDE R8, R2, 0x4, R156 ;  /* 0x0000000402087825 */ /* 0x004fc600078e029c */
[----:B------:R2:W-:Y:S04]  /*1ad30*/  STL.64 [R1+0x60], R26 ;  /* 0x0000601a01007387 */ /* 0x0005e80000100a00 */
[----:B------:R2:W-:Y:S01]  /*1ad40*/  LDGSTS.E [R15+0x4c000], desc[UR10][R26.64], !P4 ;  /* 0x4c0000001a0f7fae */ /* 0x0005e2000e12184a */
[----:B---3--:R-:W-:-:S03]  /*1ad50*/  IMAD.WIDE R28, R2, 0x4, R146 ;  /* 0x00000004021c7825 */ /* 0x008fc600078e0292 */
[----:B------:R3:W-:Y:S04]  /*1ad60*/  STL.64 [R1+0x58], R12 ;  /* 0x0000580c01007387 */ /* 0x0007e80000100a00 */
        /* <DEDUP_REMOVED lines=17> */
[----:B------:R-:W-:Y:S04]  /*1ae80*/  STL.64 [R1+0xf10], R14 ;  /* 0x000f100e01007387 */ /* 0x000fe80000100a00 */
[----:B------:R-:W-:Y:S01]  /*1ae90*/  STL.64 [R1+0x28], R28 ;  /* 0x0000281c01007387 */ /* 0x000fe20000100a00 */
[----:B--2---:R-:W-:-:S03]  /*1aea0*/  IMAD.WIDE R8, R2, 0x4, R180 ;  /* 0x0000000402087825 */ /* 0x004fc600078e02b4 */
[----:B------:R-:W-:Y:S04]  /*1aeb0*/  LDGSTS.E [R238+0x40000], desc[UR10][R28.64], !P1 ;  /* 0x400000001cee7fae */ /* 0x000fe8000c92184a */
[----:B------:R-:W-:Y:S04]  /*1aec0*/  STL.64 [R1+0x20], R26 ;  /* 0x0000201a01007387 */ /* 0x000fe80000100a00 */
[----:B------:R-:W-:Y:S04]  /*1aed0*/  LDGSTS.E [R238+0x44000], desc[UR10][R26.64], !P1 ;  /* 0x440000001aee7fae */ /* 0x000fe8000c92184a */
[----:B------:R2:W-:Y:S04]  /*1aee0*/  STL.64 [R1+0x18], R12 ;  /* 0x0000180c01007387 */ /* 0x0005e80000100a00 */
[----:B------:R2:W-:Y:S04]  /*1aef0*/  LDGSTS.E [R238+0x40004], desc[UR10][R12.64], !P3 ;  /* 0x400040000cee7fae */ /* 0x0005e8000d92184a */
[----:B------:R3:W-:Y:S04]  /*1af00*/  STL.64 [R1+0x10], R8 ;  /* 0x0000100801007387 */ /* 0x0007e80000100a00 */
[----:B------:R3:W-:Y:S01]  /*1af10*/  LDGSTS.E [R238+0x44004], desc[UR10][R8.64], !P3 ;  /* 0x4400400008ee7fae */ /* 0x0007e2000d92184a */
[----:B--2---:R-:W-:-:S04]  /*1af20*/  IMAD.WIDE R12, R2, 0x4, R170 ;  /* 0x00000004020c7825 */ /* 0x004fc800078e02aa */
[----:B---3--:R-:W-:Y:S01]  /*1af30*/  IMAD.WIDE R8, R2, 0x4, R194 ;  /* 0x0000000402087825 */ /* 0x008fe200078e02c2 */
[----:B------:R-:W-:Y:S04]  /*1af40*/  STL.64 [R1+0x8], R12 ;  /* 0x0000080c01007387 */ /* 0x000fe80000100a00 */
[----:B------:R2:W-:Y:S01]  /*1af50*/  STL.64 [R1], R8 ;  /* 0x0000000801007387 */ /* 0x0005e20000100a00 */
[----:B------:R-:W-:Y:S02]  /*1af60*/  VIADD R17, R20, 0xfffffeed ;  /* 0xfffffeed14117836 */ /* 0x000fe40000000000 */
[C---:B------:R-:W-:Y:S01]  /*1af70*/  IMAD.WIDE R248, R2.reuse, 0x4, R184 ;  /* 0x0000000402f87825 */ /* 0x040fe200078e02b8 */
[----:B------:R-:W3:Y:S03]  /*1af80*/  LDL.LU.64 R32, [R1+0x138] ;  /* 0x0001380001207983 */ /* 0x000ee60000300a00 */
[C---:B------:R-:W-:Y:S01]  /*1af90*/  IMAD.WIDE R246, R2.reuse, 0x4, R174 ;  /* 0x0000000402f67825 */ /* 0x040fe200078e02ae */
[----:B------:R-:W4:Y:S03]  /*1afa0*/  LDL.LU.64 R42, [R1+0x180] ;  /* 0x00018000012a7983 */ /* 0x000f260000300a00 */
[----:B------:R-:W-:Y:S01]  /*1afb0*/  IMAD.WIDE R244, R2, 0x4, R202 ;  /* 0x0000000402f47825 */ /* 0x000fe200078e02ca */
[----:B------:R-:W4:Y:S01]  /*1afc0*/  LDL.LU.64 R38, [R1+0x1a0] ;  /* 0x0001a00001267983 */ /* 0x000f220000300a00 */
[----:B------:R-:W-:Y:S01]  /*1afd0*/  ISETP.GE.U32.AND P4, PT, R17, 0x7ffffeae, PT ;  /* 0x7ffffeae1100780c */ /* 0x000fe20003f86070 */
[----:B------:R-:W1:-:S12]  /*1afe0*/  LDC R20, c[0x0][0x230] ;  /* 0x00008c00ff147b82 */ /* 0x000e580000000800 */
[----:B------:R-:W-:Y:S04]  /*1aff0*/  LDGSTS.E [R238+0x40008], desc[UR10][R12.64], !P4 ;  /* 0x400080000cee7fae */ /* 0x000fe8000e12184a */
[----:B------:R-:W-:Y:S04]  /*1b000*/  LDGSTS.E [R238+0x44008], desc[UR10][R8.64], !P4 ;  /* 0x4400800008ee7fae */ /* 0x000fe8000e12184a */
[----:B--2---:R-:W2:Y:S01]  /*1b010*/  LDL.LU.64 R8, [R1+0x1a8] ;  /* 0x0001a80001087983 */ /* 0x004ea20000300a00 */
[----:B------:R-:W-:-:S03]  /*1b020*/  IMAD.WIDE R242, R2, 0x4, R198 ;  /* 0x0000000402f27825 */ /* 0x000fc600078e02c6 */
[----:B------:R-:W2:Y:S01]  /*1b030*/  LDL.LU.64 R26, [R1+0x1c0] ;  /* 0x0001c000011a7983 */ /* 0x000ea20000300a00 */
[----:B------:R-:W-:-:S03]  /*1b040*/  IMAD.WIDE R236, R2, 0x4, R188 ;  /* 0x0000000402ec7825 */ /* 0x000fc600078e02bc */
[----:B------:R-:W2:Y:S01]  /*1b050*/  LDL.LU.64 R36, [R1+0x1d0] ;  /* 0x0001d00001247983 */ /* 0x000ea20000300a00 */
[----:B------:R-:W-:-:S03]  /*1b060*/  IMAD.WIDE R234, R2, 0x4, R178 ;  /* 0x0000000402ea7825 */ /* 0x000fc600078e02b2 */
[----:B------:R-:W2:Y:S01]  /*1b070*/  LDL.LU.64 R52, [R1+0x1f8] ;  /* 0x0001f80001347983 */ /* 0x000ea20000300a00 */
[----:B------:R-:W-:-:S03]  /*1b080*/  IMAD.WIDE R232, R2, 0x4, R204 ;  /* 0x0000000402e87825 */ /* 0x000fc600078e02cc */
[----:B------:R-:W2:Y:S01]  /*1b090*/  LDL.LU.64 R46, [R1+0x220] ;  /* 0x00022000012e7983 */ /* 0x000ea20000300a00 */
        /* <DEDUP_REMOVED lines=85> */
[----:B------:R-:W-:Y:S01]  /*1b5f0*/  STL [R1+0x1038], R7 ;  /* 0x0010380701007387 */ /* 0x000fe20000100800 */
[----:B---3--:R-:W-:-:S03]  /*1b600*/  IMAD.WIDE R168, R2, 0x4, R32 ;  /* 0x0000000402a87825 */ /* 0x008fc600078e0220 */
[----:B------:R-:W3:Y:S01]  /*1b610*/  LDL.LU.64 R32, [R1+0x260] ;  /* 0x0002600001207983 */ /* 0x000ee20000300a00 */
[----:B----4-:R-:W-:-:S03]  /*1b620*/  IMAD.WIDE R144, R2, 0x4, R38 ;  /* 0x0000000402907825 */ /* 0x010fc600078e0226 */
[----:B------:R-:W4:Y:S01]  /*1b630*/  LDL.LU.64 R38, [R1+0x2c0] ;  /* 0x0002c00001267983 */ /* 0x000f220000300a00 */
[----:B------:R-:W-:-:S03]  /*1b640*/  IMAD.WIDE R150, R2, 0x4, R42 ;  /* 0x0000000402967825 */ /* 0x000fc600078e022a */
[----:B------:R-:W3:Y:S01]  /*1b650*/  LDL.LU.64 R42, [R1+0x2e0] ;  /* 0x0002e000012a7983 */ /* 0x000ee20000300a00 */
[----:B--2---:R-:W-:-:S03]  /*1b660*/  IMAD.WIDE R152, R2, 0x4, R8 ;  /* 0x0000000402987825 */ /* 0x004fc600078e0208 */
        /* <DEDUP_REMOVED lines=13> */
[----:B------:R-:W2:Y:S04]  /*1b740*/  LDL.LU.64 R50, [R1+0x318] ;  /* 0x0003180001327983 */ /* 0x000ea80000300a00 */
[----:B------:R-:W2:Y:S01]  /*1b750*/  LDL.LU.64 R36, [R1+0x320] ;  /* 0x0003200001247983 */ /* 0x000ea20000300a00 */
[----:B----4-:R-:W-:-:S03]  /*1b760*/  IMAD.WIDE R158, R2, 0x4, R38 ;  /* 0x00000004029e7825 */ /* 0x010fc600078e0226 */
[----:B------:R-:W4:Y:S04]  /*1b770*/  LDL.LU.64 R38, [R1+0x330] ;  /* 0x0003300001267983 */ /* 0x000f280000300a00 */
[----:B------:R-:W4:Y:S01]  /*1b780*/  LDL.LU.64 R26, [R1+0xb8] ;  /* 0x0000b800011a7983 */ /* 0x000f220000300a00 */
[----:B---3--:R-:W-:-:S03]  /*1b790*/  IMAD.WIDE R222, R2, 0x4, R42 ;  /* 0x0000000402de7825 */ /* 0x008fc600078e022a */
[----:B------:R-:W3:Y:S04]  /*1b7a0*/  LDL.LU.64 R42, [R1+0x358] ;  /* 0x00035800012a7983 */ /* 0x000ee80000300a00 */
[----:B------:R-:W3:Y:S01]  /*1b7b0*/  LDL.LU.64 R46, [R1+0x378] ;  /* 0x00037800012e7983 */ /* 0x000ee20000300a00 */
[----:B------:R-:W-:-:S03]  /*1b7c0*/  IMAD.WIDE R170, R2, 0x4, R32 ;  /* 0x0000000402aa7825 */ /* 0x000fc600078e0220 */
[----:B------:R-:W3:Y:S04]  /*1b7d0*/  LDL.LU.64 R52, [R1+0x380] ;  /* 0x0003800001347983 */ /* 0x000ee80000300a00 */
[----:B------:R-:W3:Y:S01]  /*1b7e0*/  LDL.LU.64 R32, [R1+0xe0] ;  /* 0x0000e00001207983 */ /* 0x000ee20000300a00 */
[----:B--2---:R-:W-:-:S03]  /*1b7f0*/  IMAD.WIDE R160, R2, 0x4, R8 ;  /* 0x0000000402a07825 */ /* 0x004fc600078e0208 */
[----:B------:R-:W2:Y:S01]  /*1b800*/  LDL.LU.64 R8, [R1+0x3a0] ;  /* 0x0003a00001087983 */ /* 0x000ea20000300a00 */
[----:B------:R-:W-:Y:S01]  /*1b810*/  VIADD R16, R24, 0xfffffeec ;  /* 0xfffffeec18107836 */ /* 0x000fe20000000000 */
[----:B------:R-:W-:Y:S02]  /*1b820*/  IADD3 R17, R19, -0x131, RZ ;  /* 0xfffffecf13117810 */ /* 0x000fe40007ffe0ff */
[----:B------:R-:W-:Y:S01]  /*1b830*/  STL.64 [R1+0x1080], R2 ;  /* 0x0010800201007387 */ /* 0x000fe20000100a00 */
[----:B------:R-:W-:Y:S01]  /*1b840*/  IADD3 R241, R241, -0x162, RZ ;  /* 0xfffffe9ef1f17810 */ /* 0x000fe20007ffe0ff */
[----:B------:R-:W2:Y:S01]  /*1b850*/  LDC R24, c[0x0][0x230] ;  /* 0x00008c00ff187b82 */ /* 0x000ea20000000800 */
[----:B------:R-:W-:Y:S01]  /*1b860*/  ISETP.GE.U32.AND P0, PT, R16, 0x7ffffead, PT ;  /* 0x7ffffead1000780c */ /* 0x000fe20003f06070 */
[----:B------:R-:W-:Y:S01]  /*1b870*/  VIADD R16, R23, 0xfffffece ;  /* 0xfffffece17107836 */ /* 0x000fe20000000000 */
[----:B------:R-:W-:Y:S01]  /*1b880*/  ISETP.GE.U32.AND P5, PT, R17, 0x7ffffe90, PT ;  /* 0x7ffffe901100780c */ /* 0x000fe20003fa6070 */
[----:B-1----:R-:W-:-:S03]  /*1b890*/  VIADD R17, R18, 0xfffffecd ;  /* 0xfffffecd12117836 */ /* 0x002fc60000000000 */
[----:B------:R-:W-:Y:S01]  /*1b8a0*/  ISETP.GE.U32.AND P6, PT, R16, 0x7ffffe8f, PT ;  /* 0x7ffffe8f1000780c */ /* 0x000fe20003fc6070 */
[----:B------:R-:W-:Y:S01]  /*1b8b0*/  STL.64 [R1+0x1088], R170 ;  /* 0x001088aa01007387 */ /* 0x000fe20000100a00 */
[----:B------:R-:W-:Y:S01]  /*1b8c0*/  IADD3 R16, R22, -0x134, RZ ;  /* 0xfffffecc16107810 */ /* 0x000fe20007ffe0ff */
[----:B------:R-:W1:Y:S01]  /*1b8d0*/  LDC R19, c[0x0][0x230] ;  /* 0x00008c00ff137b82 */ /* 0x000e620000000800 */
[----:B------:R-:W-:Y:S01]  /*1b8e0*/  ISETP.GE.U32.AND P1, PT, R17, 0x7ffffe8e, PT ;  /* 0x7ffffe8e1100780c */ /* 0x000fe20003f26070 */
[----:B------:R-:W-:Y:S01]  /*1b8f0*/  VIADD R17, R21, 0xfffffeeb ;  /* 0xfffffeeb15117836 */ /* 0x000fe20000000000 */
[----:B------:R-:W-:Y:S01]  /*1b900*/  ISETP.GE.U32.AND P3, PT, R16, 0x7ffffe8d, PT ;  /* 0x7ffffe8d1000780c */ /* 0x000fe20003f66070 */
[----:B------:R-:W-:Y:S03]  /*1b910*/  LDGSTS.E [R238+0x4000c], desc[UR10][R250.64], !P0 ;  /* 0x4000c000faee7fae */ /* 0x000fe6000c12184a */
[----:B------:R-:W-:Y:S01]  /*1b920*/  ISETP.GE.U32.AND P4, PT, R17, 0x7ffffeac, PT ;  /* 0x7ffffeac1100780c */ /* 0x000fe20003f86070 */
[----:B------:R-:W-:Y:S01]  /*1b930*/  LDGSTS.E [R238+0x4400c], desc[UR10][R248.64], !P0 ;  /* 0x4400c000f8ee7fae */ /* 0x000fe2000c12184a */
[----:B------:R-:W1:Y:S03]  /*1b940*/  LDC R23, c[0x0][0x230] ;  /* 0x00008c00ff177b82 */ /* 0x000e660000000800 */
[----:B------:R-:W-:Y:S04]  /*1b950*/  LDGSTS.E [R238+0x48000], desc[UR10][R246.64], !P5 ;  /* 0x48000000f6ee7fae */ /* 0x000fe8000e92184a */
[----:B------:R-:W-:Y:S01]  /*1b960*/  LDGSTS.E [R238+0x4c000], desc[UR10][R244.64], !P5 ;  /* 0x4c000000f4ee7fae */ /* 0x000fe2000e92184a */
[----:B------:R-:W1:Y:S03]  /*1b970*/  LDC R18, c[0x0][0x230] ;  /* 0x00008c00ff127b82 */ /* 0x000e660000000800 */
[----:B------:R-:W-:Y:S04]  /*1b980*/  LDGSTS.E [R238+0x48004], desc[UR10][R242.64], !P6 ;  /* 0x48004000f2ee7fae */ /* 0x000fe8000f12184a */
[----:B------:R-:W-:Y:S01]  /*1b990*/  LDGSTS.E [R238+0x4c004], desc[UR10][R236.64], !P6 ;  /* 0x4c004000ecee7fae */ /* 0x000fe2000f12184a */
[C---:B------:R-:W-:Y:S01]  /*1b9a0*/  IMAD.WIDE R172, R4.reuse, 0x4, R36 ;  /* 0x0000000404ac7825 */ /* 0x040fe200078e0224 */
[----:B------:R-:W1:Y:S02]  /*1b9b0*/  LDC R22, c[0x0][0x230] ;  /* 0x00008c00ff167b82 */ /* 0x000e640000000800 */
[----:B------:R-:W-:Y:S04]  /*1b9c0*/  LDGSTS.E [R238+0x48008], desc[UR10][R234.64], !P1 ;  /* 0x48008000eaee7fae */ /* 0x000fe8000c92184a */
[----:B------:R-:W-:Y:S01]  /*1b9d0*/  LDGSTS.E [R238+0x4c008], desc[UR10][R232.64], !P1 ;  /* 0x4c008000e8ee7fae */ /* 0x000fe2000c92184a */
[C---:B------:R-:W-:Y:S01]  /*1b9e0*/  IMAD.WIDE R206, R4.reuse, 0x4, R50 ;  /* 0x0000000404ce7825 */ /* 0x040fe200078e0232 */
[----:B------:R-:W1:Y:S02]  /*1b9f0*/  LDC R21, c[0x0][0x230] ;  /* 0x00008c00ff157b82 */ /* 0x000e640000000800 */
[----:B------:R-:W-:Y:S04]  /*1ba00*/  LDGSTS.E [R238+0x4800c], desc[UR10][R90.64], !P3 ;  /* 0x4800c0005aee7fae */ /* 0x000fe8000d92184a */
[----:B------:R1:W-:Y:S04]  /*1ba10*/  LDGSTS.E [R238+0x4c00c], desc[UR10][R88.64], !P3 ;  /* 0x4c00c00058ee7fae */ /* 0x0003e8000d92184a */
[----:B------:R-:W-:Y:S04]  /*1ba20*/  LDGSTS.E [R239+0x40000], desc[UR10][R110.64], !P4 ;  /* 0x400000006eef7fae */ /* 0x000fe8000e12184a */
[----:B------:R1:W-:Y:S02]  /*1ba30*/  LDGSTS.E [R239+0x44000], desc[UR10][R92.64], !P4 ;  /* 0x440000005cef7fae */ /* 0x0003e4000e12184a */
[----:B-1----:R-:W1:Y:S08]  /*1ba40*/  LDC R89, c[0x0][0x230] ;  /* 0x00008c00ff597b82 */ /* 0x002e700000000800 */
[----:B------:R-:W1:Y:S08]  /*1ba50*/  LDC R88, c[0x0][0x230] ;  /* 0x00008c00ff587b82 */ /* 0x000e700000000800 */
[----:B------:R-:W1:Y:S01]  /*1ba60*/  LDC R92, c[0x0][0x230] ;  /* 0x00008c00ff5c7b82 */ /* 0x000e620000000800 */
[----:B------:R-:W-:Y:S04]  /*1ba70*/  STL.64 [R1+0x1090], R158 ;  /* 0x0010909e01007387 */ /* 0x000fe80000100a00 */
[----:B------:R-:W-:Y:S04]  /*1ba80*/  STL.64 [R1+0x1098], R222 ;  /* 0x001098de01007387 */ /* 0x000fe80000100a00 */
[----:B------:R-:W-:Y:S04]  /*1ba90*/  STL.64 [R1+0x10a8], R10 ;  /* 0x0010a80a01007387 */ /* 0x000fe80000100a00 */
[----:B------:R-:W-:Y:S04]  /*1baa0*/  STL.64 [R1+0x10a0], R160 ;  /* 0x0010a0a001007387 */ /* 0x000fe80000100a00 */
[----:B-1----:R-:W-:Y:S04]  /*1bab0*/  STL.64 [R1+0x10b0], R88 ;  /* 0x0010b05801007387 */ /* 0x002fe80000100a00 */
[----:B------:R-:W-:Y:S04]  /*1bac0*/  STL [R1+0x10b8], R92 ;  /* 0x0010b85c01007387 */ /* 0x000fe80000100800 */
[----:B------:R-:W-:Y:S04]  /*1bad0*/  STL.64 [R1+0x10c0], R240 ;  /* 0x0010c0f001007387 */ /* 0x000fe80000100a00 */
[----:B------:R-:W-:Y:S04]  /*1bae0*/  STL.64 [R1+0x10c8], R172 ;  /* 0x0010c8ac01007387 */ /* 0x000fe80000100a00 */
[----:B------:R-:W2:Y:S04]  /*1baf0*/  LDL.LU.64 R80, [R1+0x3b0] ;  /* 0x0003b00001507983 */ /* 0x000ea80000300a00 */
[----:B------:R-:W2:Y:S04]  /*1bb00*/  LDL.LU.64 R66, [R1+0x3d8] ;  /* 0x0003d80001427983 */ /* 0x000ea80000300a00 */
[----:B------:R-:W2:Y:S04]  /*1bb10*/  LDL.LU.64 R74, [R1+0x118] ;  /* 0x00011800014a7983 */ /* 0x000ea80000300a00 */
[----:B------:R-:W2:Y:S04]  /*1bb20*/  LDL.LU.64 R228, [R1+0x400] ;  /* 0x0004000001e47983 */ /* 0x000ea80000300a00 */
[----:B------:R-:W2:Y:S04]  /*1bb30*/  LDL.LU.64 R48, [R1+0x3f8] ;  /* 0x0003f80001307983 */ /* 0x000ea80000300a00 */
[----:B------:R-:W2:Y:S04]  /*1bb40*/  LDL.LU.64 R60, [R1+0x3f0] ;  /* 0x0003f000013c7983 */ /* 0x000ea80000300a00 */
[----:B------:R-:W2:Y:S01]  /*1bb50*/  LDL.LU.64 R36, [R1+0x148] ;  /* 0x0001480001247983 */ /* 0x000ea20000300a00 */
[----:B----4-:R-:W-:-:S03]  /*1bb60*/  IMAD.WIDE R148, R4, 0x4, R38 ;  /* 0x0000000404947825 */ /* 0x010fc600078e0226 */
[----:B------:R-:W4:Y:S01]  /*1bb70*/  LDL.LU.64 R38, [R1+0x410] ;  /* 0x0004100001267983 */ /* 0x000f220000300a00 */
[----:B------:R-:W-:-:S03]  /*1bb80*/  IMAD.WIDE R210, R4, 0x4, R26 ;  /* 0x0000000404d27825 */ /* 0x000fc600078e021a */
[----:B------:R-:W-:Y:S01]  /*1bb90*/  STL.64 [R1+0x10d0], R148 ;  /* 0x0010d09401007387 */ /* 0x000fe20000100a00 */
[----:B---3--:R-:W-:-:S03]  /*1bba0*/  IMAD.WIDE R208, R4, 0x4, R42 ;  /* 0x0000000404d07825 */ /* 0x008fc600078e022a */
[----:B------:R-:W3:Y:S04]  /*1bbb0*/  LDL.LU.64 R40, [R1+0x408] ;  /* 0x0004080001287983 */ /* 0x000ee80000300a00 */
[----:B------:R-:W-:Y:S01]  /*1bbc0*/  STL.64 [R1+0x10d8], R210 ;  /* 0x0010d8d201007387 */ /* 0x000fe20000100a00 */
[----:B------:R-:W-:-:S03]  /*1bbd0*/  IMAD.WIDE R174, R4, 0x4, R46 ;  /* 0x0000000404ae7825 */ /* 0x000fc600078e022e */
[----:B------:R-:W3:Y:S04]  /*1bbe0*/  LDL.LU.64 R42, [R1+0x398] ;  /* 0x00039800012a7983 */ /* 0x000ee80000300a00 */
[----:B------:R-:W3:Y:S04]  /*1bbf0*/  LDL.LU.64 R70, [R1+0x168] ;  /* 0x0001680001467983 */ /* 0x000ee80000300a00 */
[----:B------:R-:W3:Y:S04]  /*1bc00*/  LDL.LU.64 R34, [R1+0x428] ;  /* 0x0004280001227983 */ /* 0x000ee80000300a00 */
[----:B------:R-:W3:Y:S04]  /*1bc10*/  LDL.LU.64 R44, [R1+0x420] ;  /* 0x00042000012c7983 */ /* 0x000ee80000300a00 */
[----:B------:R-:W3:Y:S04]  /*1bc20*/  LDL.LU.64 R56, [R1+0x418] ;  /* 0x0004180001387983 */ /* 0x000ee80000300a00 */
[----:B------:R-:W3:Y:S04]  /*1bc30*/  LDL.LU.64 R28, [R1+0x190] ;  /* 0x00019000011c7983 */ /* 0x000ee80000300a00 */
[----:B------:R-:W3:Y:S01]  /*1bc40*/  LDL.LU.64 R46, [R1+0x440] ;  /* 0x00044000012e7983 */ /* 0x000ee20000300a00 */
[----:B------:R-:W-:-:S03]  /*1bc50*/  IMAD.WIDE R182, R4, 0x4, R52 ;  /* 0x0000000404b67825 */ /* 0x000fc600078e0234 */
[----:B------:R1:W-:Y:S01]  /*1bc60*/  STL.64 [R1+0x10e0], R174 ;  /* 0x0010e0ae01007387 */ /* 0x0003e20000100a00 */
[----:B------:R-:W-:-:S03]  /*1bc70*/  IMAD.WIDE R190, R4, 0x4, R32 ;  /* 0x0000000404be7825 */ /* 0x000fc600078e0220 */
[----:B------:R-:W3:Y:S01]  /*1bc80*/  LDL.LU.64 R30, [R1+0x438] ;  /* 0x00043800011e7983 */ /* 0x000ee20000300a00 */
[----:B--2---:R-:W-:-:S03]  /*1bc90*/  IMAD.WIDE R198, R4, 0x4, R8 ;  /* 0x0000000404c67825 */ /* 0x004fc600078e0208 */
[----:B------:R-:W2:Y:S04]  /*1bca0*/  LDL.LU.64 R50, [R1+0x430] ;  /* 0x0004300001327983 */ /* 0x000ea80000300a00 */
[----:B------:R-:W2:Y:S04]  /*1bcb0*/  LDL.LU.64 R26, [R1+0x1b8] ;  /* 0x0001b800011a7983 */ /* 0x000ea80000300a00 */
[----:B------:R-:W2:Y:S04]  /*1bcc0*/  LDL.LU.64 R52, [R1+0x458] ;  /* 0x0004580001347983 */ /* 0x000ea80000300a00 */
[----:B------:R-:W2:Y:S04]  /*1bcd0*/  LDL.LU.64 R32, [R1+0x450] ;  /* 0x0004500001207983 */ /* 0x000ea80000300a00 */
[----:B------:R-:W2:Y:S01]  /*1bce0*/  LDL.LU.64 R8, [R1+0x448] ;  /* 0x0004480001087983 */ /* 0x000ea20000300a00 */
[----:B------:R-:W-:Y:S01]  /*1bcf0*/  VIADD R16, R25, 0xfffffeea ;  /* 0xfffffeea19107836 */ /* 0x000fe20000000000 */
[----:B------:R-:W-:Y:S01]  /*1bd00*/  IADD3 R17, R20, -0x117, RZ ;  /* 0xfffffee914117810 */ /* 0x000fe20007ffe0ff */
[----:B------:R-:W1:Y:S03]  /*1bd10*/  LDC R25, c[0x0][0x230] ;  /* 0x00008c00ff197b82 */ /* 0x000e660000000800 */
[----:B------:R-:W-:Y:S01]  /*1bd20*/  ISETP.GE.U32.AND P0, PT, R16, 0x7ffffeab, PT ;  /* 0x7ffffeab1000780c */ /* 0x000fe20003f06070 */
[----:B------:R-:W-:-:S04]  /*1bd30*/  VIADD R16, R24, 0xfffffee8 ;  /* 0xfffffee818107836 */ /* 0x000fc80000000000 */
[----:B------:R-:W1:Y:S01]  /*1bd40*/  LDC R20, c[0x0][0x230] ;  /* 0x00008c00ff147b82 */ /* 0x000e620000000800 */
[----:B------:R-:W-:Y:S01]  /*1bd50*/  ISETP.GE.U32.AND P5, PT, R17, 0x7ffffeaa, PT ;  /* 0x7ffffeaa1100780c */ /* 0x000fe20003fa6070 */
[----:B------:R-:W-:Y:S01]  /*1bd60*/  VIADD R17, R19, 0xfffffecb ;  /* 0xfffffecb13117836 */ /* 0x000fe20000000000 */
[----:B------:R-:W-:-:S05]  /*1bd70*/  ISETP.GE.U32.AND P6, PT, R16, 0x7ffffea9, PT ;  /* 0x7ffffea91000780c */ /* 0x000fca0003fc6070 */
[----:B------:R-:W1:Y:S01]  /*1bd80*/  LDC R24, c[0x0][0x230] ;  /* 0x00008c00ff187b82 */ /* 0x000e620000000800 */
[----:B------:R-:W-:Y:S01]  /*1bd90*/  IADD3 R16, R23, -0x136, RZ ;  /* 0xfffffeca17107810 */ /* 0x000fe20007ffe0ff */
[----:B------:R-:W-:Y:S01]  /*1bda0*/  LDGSTS.E [R239+0x40004], desc[UR10][R104.64], !P0 ;  /* 0x4000400068ef7fae */ /* 0x000fe2000c12184a */
[----:B------:R-:W-:-:S05]  /*1bdb0*/  ISETP.GE.U32.AND P1, PT, R17, 0x7ffffe8c, PT ;  /* 0x7ffffe8c1100780c */ /* 0x000fca0003f26070 */
[----:B------:R-:W1:Y:S01]  /*1bdc0*/  LDC R19, c[0x0][0x230] ;  /* 0x00008c00ff137b82 */ /* 0x000e620000000800 */
[----:B------:R-:W-:Y:S01]  /*1bdd0*/  VIADD R17, R18, 0xfffffec9 ;  /* 0xfffffec912117836 */ /* 0x000fe20000000000 */
[----:B------:R-:W-:Y:S01]  /*1bde0*/  ISETP.GE.U32.AND P3, PT, R16, 0x7ffffe8b, PT ;  /* 0x7ffffe8b1000780c */ /* 0x000fe20003f66070 */
[----:B------:R-:W-:Y:S01]  /*1bdf0*/  VIADD R16, R22, 0xfffffec8 ;  /* 0xfffffec816107836 */ /* 0x000fe20000000000 */
[----:B------:R-:W-:Y:S04]  /*1be00*/  LDGSTS.E [R239+0x44004], desc[UR10][R220.64], !P0 ;  /* 0x44004000dcef7fae */ /* 0x000fe8000c12184a */
[----:B------:R-:W1:Y:S01]  /*1be10*/  LDC R23, c[0x0][0x230] ;  /* 0x00008c00ff177b82 */ /* 0x000e620000000800 */
[----:B------:R-:W-:Y:S01]  /*1be20*/  ISETP.GE.U32.AND P4, PT, R17, 0x7ffffe8a, PT ;  /* 0x7ffffe8a1100780c */ /* 0x000fe20003f86070 */
[----:B------:R-:W-:Y:S06]  /*1be30*/  LDGSTS.E [R239+0x40008], desc[UR10][R114.64], !P5 ;  /* 0x4000800072ef7fae */ /* 0x000fec000e92184a */
[----:B------:R-:W1:Y:S01]  /*1be40*/  LDC R18, c[0x0][0x230] ;  /* 0x00008c00ff127b82 */ /* 0x000e620000000800 */
[----:B------:R-:W-:Y:S01]  /*1be50*/  IADD3 R17, R21, -0x119, RZ ;  /* 0xfffffee715117810 */ /* 0x000fe20007ffe0ff */
[----:B------:R-:W-:Y:S06]  /*1be60*/  LDGSTS.E [R239+0x44008], desc[UR10][R212.64], !P5 ;  /* 0x44008000d4ef7fae */ /* 0x000fec000e92184a */
[----:B------:R-:W1:Y:S01]  /*1be70*/  LDC R22, c[0x0][0x230] ;  /* 0x00008c00ff167b82 */ /* 0x000e620000000800 */
[----:B------:R-:W-:Y:S01]  /*1be80*/  ISETP.GE.U32.AND P0, PT, R16, 0x7ffffe89, PT ;  /* 0x7ffffe891000780c */ /* 0x000fe20003f06070 */
[----:B-1----:R-:W-:Y:S01]  /*1be90*/  VIADD R16, R25, 0xfffffee6 ;  /* 0xfffffee619107836 */ /* 0x002fe20000000000 */
[----:B------:R-:W-:Y:S01]  /*1bea0*/  ISETP.GE.U32.AND P5, PT, R17, 0x7ffffea8, PT ;  /* 0x7ffffea81100780c */ /* 0x000fe20003fa6070 */
[----:B------:R-:W-:Y:S01]  /*1beb0*/  VIADD R17, R20, 0xfffffee5 ;  /* 0xfffffee514117836 */ /* 0x000fe20000000000 */
[----:B------:R-:W-:Y:S03]  /*1bec0*/  LDGSTS.E [R239+0x4000c], desc[UR10][R106.64], !P6 ;  /* 0x4000c0006aef7fae */ /* 0x000fe6000f12184a */
[----:B------:R-:W1:Y:S01]  /*1bed0*/  LDC R21, c[0x0][0x230] ;  /* 0x00008c00ff157b82 */ /* 0x000e620000000800 */
[----:B------:R-:W-:Y:S01]  /*1bee0*/  LDGSTS.E [R239+0x4400c], desc[UR10][R94.64], !P6 ;  /* 0x4400c0005eef7fae */ /* 0x000fe2000f12184a */
[----:B------:R-:W-:-:S03]  /*1bef0*/  ISETP.GE.U32.AND P6, PT, R16, 0x7ffffea7, PT ;  /* 0x7ffffea71000780c */ /* 0x000fc60003fc6070 */
[----:B------:R-:W-:Y:S01]  /*1bf00*/  LDGSTS.E [R239+0x48000], desc[UR10][R130.64], !P1 ;  /* 0x4800000082ef7fae */ /* 0x000fe2000c92184a */
[----:B------:R-:W-:Y:S02]  /*1bf10*/  IADD3 R16, R24, -0x11c, RZ ;  /* 0xfffffee418107810 */ /* 0x000fe40007ffe0ff */
[----:B------:R-:W1:Y:S01]  /*1bf20*/  LDC R24, c[0x0][0x230] ;  /* 0x00008c00ff187b82 */ /* 0x000e620000000800 */
[----:B------:R-:W-:Y:S01]  /*1bf30*/  LDGSTS.E [R239+0x4c000], desc[UR10][R96.64], !P1 ;  /* 0x4c00000060ef7fae */ /* 0x000fe2000c92184a */
[----:B------:R-:W-:Y:S01]  /*1bf40*/  ISETP.GE.U32.AND P1, PT, R17, 0x7ffffea6, PT ;  /* 0x7ffffea61100780c */ /* 0x000fe20003f26070 */
[----:B------:R-:W-:Y:S02]  /*1bf50*/  VIADD R17, R19, 0xfffffec7 ;  /* 0xfffffec713117836 */ /* 0x000fe40000000000 */
[----:B------:R-:W-:Y:S03]  /*1bf60*/  LDGSTS.E [R239+0x48004], desc[UR10][R108.64], !P3 ;  /* 0x480040006cef7fae */ /* 0x000fe6000d92184a */
[----:B------:R-:W1:Y:S01]  /*1bf70*/  LDC R20, c[0x0][0x230] ;  /* 0x00008c00ff147b82 */ /* 0x000e620000000800 */
[----:B------:R-:W-:Y:S01]  /*1bf80*/  LDGSTS.E [R239+0x4c004], desc[UR10][R98.64], !P3 ;  /* 0x4c00400062ef7fae */ /* 0x000fe2000d92184a */
[----:B------:R-:W-:Y:S01]  /*1bf90*/  ISETP.GE.U32.AND P3, PT, R16, 0x7ffffea5, PT ;  /* 0x7ffffea51000780c */ /* 0x000fe20003f66070 */
[----:B------:R-:W-:-:S02]  /*1bfa0*/  VIADD R16, R23, 0xfffffec6 ;  /* 0xfffffec617107836 */ /* 0x000fc40000000000 */
[----:B------:R-:W-:Y:S03]  /*1bfb0*/  LDGSTS.E [R239+0x48008], desc[UR10][R134.64], !P4 ;  /* 0x4800800086ef7fae */ /* 0x000fe6000e12184a */
[----:B------:R-:W1:Y:S01]  /*1bfc0*/  LDC R23, c[0x0][0x230] ;  /* 0x00008c00ff177b82 */ /* 0x000e620000000800 */
[----:B------:R-:W-:Y:S01]  /*1bfd0*/  LDGSTS.E [R239+0x4c008], desc[UR10][R100.64], !P4 ;  /* 0x4c00800064ef7fae */ /* 0x000fe2000e12184a */
[----:B------:R-:W-:Y:S02]  /*1bfe0*/  ISETP.GE.U32.AND P4, PT, R17, 0x7ffffe88, PT ;  /* 0x7ffffe881100780c */ /* 0x000fe40003f86070 */
[----:B------:R-:W-:Y:S01]  /*1bff0*/  IADD3 R17, R18, -0x13b, RZ ;  /* 0xfffffec512117810 */ /* 0x000fe20007ffe0ff */
        /* <DEDUP_REMOVED lines=8> */
[----:B------:R-:W-:Y:S01]  /*1c080*/  ISETP.GE.U32.AND P5, PT, R17, 0x7ffffe86, PT ;  /* 0x7ffffe861100780c */ /* 0x000fe20003fa6070 */
[----:B-1----:R-:W-:Y:S02]  /*1c090*/  VIADD R17, R21, 0xfffffee3 ;  /* 0xfffffee315117836 */ /* 0x002fe40000000000 */
[----:B------:R-:W-:Y:S03]  /*1c0a0*/  LDGSTS.E [R240+0x40004], desc[UR10][R128.64], !P6 ;  /* 0x4000400080f07fae */ /* 0x000fe6000f12184a */
[----:B------:R-:W1:Y:S01]  /*1c0b0*/  LDC R21, c[0x0][0x230] ;  /* 0x00008c00ff157b82 */ /* 0x000e620000000800 */
[----:B------:R-:W-:Y:S01]  /*1c0c0*/  LDGSTS.E [R240+0x44004], desc[UR10][R218.64], !P6 ;  /* 0x44004000daf07fae */ /* 0x000fe2000f12184a */
[----:B------:R-:W-:-:S03]  /*1c0d0*/  ISETP.GE.U32.AND P6, PT, R16, 0x7ffffe85, PT ;  /* 0x7ffffe851000780c */ /* 0x000fc60003fc6070 */
[----:B------:R-:W-:Y:S03]  /*1c0e0*/  LDGSTS.E [R240+0x40008], desc[UR10][R142.64], !P1 ;  /* 0x400080008ef07fae */ /* 0x000fe6000c92184a */
[----:B------:R-:W1:Y:S01]  /*1c0f0*/  LDC R19, c[0x0][0x230] ;  /* 0x00008c00ff137b82 */ /* 0x000e620000000800 */
[----:B------:R-:W-:Y:S01]  /*1c100*/  LDGSTS.E [R240+0x44008], desc[UR10][R216.64], !P1 ;  /* 0x44008000d8f07fae */ /* 0x000fe2000c92184a */
[----:B------:R-:W-:Y:S01]  /*1c110*/  ISETP.GE.U32.AND P1, PT, R17, 0x7ffffea4, PT ;  /* 0x7ffffea41100780c */ /* 0x000fe20003f26070 */
[----:B------:R-:W-:Y:S01]  /*1c120*/  VIADD R17, R20, 0xfffffee1 ;  /* 0xfffffee114117836 */ /* 0x000fe20000000000 */
[----:B------:R-:W-:Y:S01]  /*1c130*/  IADD3 R16, R24, -0x11e, RZ ;  /* 0xfffffee218107810 */ /* 0x000fe20007ffe0ff */
[----:B------:R-:W-:Y:S03]  /*1c140*/  LDGSTS.E [R240+0x4000c], desc[UR10][R138.64], !P3 ;  /* 0x4000c0008af07fae */ /* 0x000fe6000d92184a */
[----:B------:R-:W1:Y:S01]  /*1c150*/  LDC R20, c[0x0][0x230] ;  /* 0x00008c00ff147b82 */ /* 0x000e620000000800 */
[----:B------:R2:W-:Y:S01]  /*1c160*/  LDGSTS.E [R240+0x4400c], desc[UR10][R118.64], !P3 ;  /* 0x4400c00076f07fae */ /* 0x0005e2000d92184a */
[----:B------:R-:W-:Y:S01]  /*1c170*/  ISETP.GE.U32.AND P3, PT, R16, 0x7ffffea3, PT ;  /* 0x7ffffea31000780c */ /* 0x000fe20003f66070 */
[----:B------:R-:W-:-:S02]  /*1c180*/  VIADD R16, R23, 0xfffffee0 ;  /* 0xfffffee017107836 */ /* 0x000fc40000000000 */
[----:B------:R-:W-:Y:S04]  /*1c190*/  LDGSTS.E [R240+0x48000], desc[UR10][R132.64], !P4 ;  /* 0x4800000084f07fae */ /* 0x000fe8000e12184a */
[----:B------:R-:W-:Y:S01]  /*1c1a0*/  LDGSTS.E [R240+0x4c000], desc[UR10][R120.64], !P4 ;  /* 0x4c00000078f07fae */ /* 0x000fe2000e12184a */
[----:B------:R-:W-:Y:S02]  /*1c1b0*/  ISETP.GE.U32.AND P4, PT, R17, 0x7ffffea2, PT ;  /* 0x7ffffea21100780c */ /* 0x000fe40003f86070 */
[----:B------:R-:W-:Y:S01]  /*1c1c0*/  IADD3 R17, R18, -0x13d, RZ ;  /* 0xfffffec312117810 */ /* 0x000fe20007ffe0ff */
[----:B------:R-:W-:Y:S01]  /*1c1d0*/  LDGSTS.E [R240+0x48004], desc[UR10][R136.64], !P0 ;  /* 0x4800400088f07fae */ /* 0x000fe2000c12184a */
[----:B------:R-:W1:Y:S03]  /*1c1e0*/  LDC R18, c[0x0][0x230] ;  /* 0x00008c00ff127b82 */ /* 0x000e660000000800 */
[----:B------:R-:W-:Y:S01]  /*1c1f0*/  LDGSTS.E [R240+0x4c004], desc[UR10][R122.64], !P0 ;  /* 0x4c0040007af07fae */ /* 0x000fe2000c12184a */
[----:B------:R-:W-:Y:S01]  /*1c200*/  ISETP.GE.U32.AND P0, PT, R16, 0x7ffffea1, PT ;  /* 0x7ffffea11000780c */ /* 0x000fe20003f06070 */
[----:B------:R-:W-:-:S02]  /*1c210*/  VIADD R16, R22, 0xfffffec2 ;  /* 0xfffffec216107836 */ /* 0x000fc40000000000 */
[----:B------:R-:W-:Y:S01]  /*1c220*/  LDGSTS.E [R240+0x48008], desc[UR10][R224.64], !P5 ;  /* 0x48008000e0f07fae */ /* 0x000fe2000e92184a */
[----:B------:R-:W4:Y:S03]  /*1c230*/  LDC R22, c[0x0][0x230] ;  /* 0x00008c00ff167b82 */ /* 0x000f260000000800 */
[----:B------:R-:W-:Y:S01]  /*1c240*/  LDGSTS.E [R240+0x4c008], desc[UR10][R124.64], !P5 ;  /* 0x4c0080007cf07fae */ /* 0x000fe2000e92184a */
[----:B------:R-:W-:Y:S02]  /*1c250*/  ISETP.GE.U32.AND P5, PT, R17, 0x7ffffe84, PT ;  /* 0x7ffffe841100780c */ /* 0x000fe40003fa6070 */
[----:B-1----:R-:W-:Y:S01]  /*1c260*/  IADD3 R17, R21, -0x140, RZ ;  /* 0xfffffec015117810 */ /* 0x002fe20007ffe0ff */
[----:B------:R-:W-:Y:S01]  /*1c270*/  LDGSTS.E [R240+0x4800c], desc[UR10][R226.64], !P6 ;  /* 0x4800c000e2f07fae */ /* 0x000fe2000f12184a */
[----:B------:R-:W1:Y:S03]  /*1c280*/  LDC R21, c[0x0][0x230] ;  /* 0x00008c00ff157b82 */ /* 0x000e660000000800 */
[----:B------:R-:W-:Y:S01]  /*1c290*/  LDGSTS.E [R240+0x4c00c], desc[UR10][R126.64], !P6 ;  /* 0x4c00c0007ef07fae */ /* 0x000fe2000f12184a */
[----:B------:R-:W-:Y:S01]  /*1c2a0*/  ISETP.GE.U32.AND P6, PT, R16, 0x7ffffe83, PT ;  /* 0x7ffffe831000780c */ /* 0x000fe20003fc6070 */
[----:B------:R-:W-:-:S02]  /*1c2b0*/  VIADD R16, R19, 0xfffffec1 ;  /* 0xfffffec113107836 */ /* 0x000fc40000000000 */
[----:B------:R-:W-:Y:S01]  /*1c2c0*/  LDGSTS.E [R10+0x40000], desc[UR10][R140.64], !P1 ;  /* 0x400000008c0a7fae */ /* 0x000fe2000c92184a */
[----:B------:R-:W1:Y:S03]  /*1c2d0*/  LDC R19, c[0x0][0x230] ;  /* 0x00008c00ff137b82 */ /* 0x000e660000000800 */
[----:B------:R-:W-:Y:S01]  /*1c2e0*/  LDGSTS.E [R10+0x44000], desc[UR10][R214.64], !P1 ;  /* 0x44000000d60a7fae */ /* 0x000fe2000c92184a */
[----:B------:R-:W-:-:S03]  /*1c2f0*/  ISETP.GE.AND P1, PT, R252, R17, PT ;  /* 0x00000011fc00720c */ /* 0x000fc60003f26270 */
[----:B------:R-:W-:Y:S01]  /*1c300*/  LDGSTS.E [R10+0x40004], desc[UR10][R162.64], !P3 ;  /* 0x40004000a20a7fae */ /* 0x000fe2000d92184a */
[----:B------:R-:W-:-:S03]  /*1c310*/  IMAD.WIDE R184, R4, 0x4, R66 ;  /* 0x0000000404b87825 */ /* 0x000fc600078e0242 */
[----:B------:R-:W-:Y:S01]  /*1c320*/  LDGSTS.E [R10+0x44004], desc[UR10][R146.64], !P3 ;  /* 0x44004000920a7fae */ /* 0x000fe2000d92184a */
[----:B------:R-:W-:Y:S02]  /*1c330*/  ISETP.GE.U32.AND P3, PT, R16, 0x7ffffe82, PT ;  /* 0x7ffffe821000780c */ /* 0x000fe40003f66070 */
[----:B------:R-:W-:Y:S01]  /*1c340*/  SEL R16, RZ, 0x4, P1 ;  /* 0x00000004ff107807 */ /* 0x000fe20000800000 */
[----:B------:R-:W-:Y:S01]  /*1c350*/  LDGSTS.E [R10+0x40008], desc[UR10][R168.64], !P4 ;  /* 0x40008000a80a7fae */ /* 0x000fe2000e12184a */
[----:B------:R-:W-:-:S03]  /*1c360*/  ISETP.GT.AND P1, PT, R7, 0x17f, PT ;  /* 0x0000017f0700780c */ /* 0x000fc60003f24270 */
[----:B------:R-:W2:Y:S01]  /*1c370*/  LDL.LU.64 R66, [R1+0x1e8] ;  /* 0x0001e80001427983 */ /* 0x000ea20000300a00 */
[----:B------:R-:W-:-:S03]  /*1c380*/  SEL R16, R16, RZ, P1 ;  /* 0x000000ff10107207 */ /* 0x000fc60000800000 */
[----:B------:R-:W-:Y:S01]  /*1c390*/  LDGSTS.E [R10+0x44008], desc[UR10][R150.64], !P4 ;  /* 0x44008000960a7fae */ /* 0x000fe2000e12184a */
[----:B------:R-:W-:Y:S01]  /*1c3a0*/  ISETP.GE.U32.AND P4, PT, R17, 0x7ffffe81, PT ;  /* 0x7ffffe811100780c */ /* 0x000fe20003f86070 */
[----:B------:R-:W-:Y:S01]  /*1c3b0*/  VIADD R17, R18, 0xfffffebf ;  /* 0xfffffebf12117836 */ /* 0x000fe20000000000 */
[----:B------:R-:W-:Y:S01]  /*1c3c0*/  ISETP.NE.U32.AND P1, PT, R16, RZ, PT ;  /* 0x000000ff1000720c */ /* 0x000fe20003f25070 */
[----:B------:R-:W-:Y:S01]  /*1c3d0*/  LDGSTS.E [R10+0x4000c], desc[UR10][R144.64], !P0 ;  /* 0x4000c000900a7fae */ /* 0x000fe2000c12184a */
[----:B----4-:R-:W-:Y:S01]  /*1c3e0*/  IADD3 R16, R22, -0x143, RZ ;  /* 0xfffffebd16107810 */ /* 0x010fe20007ffe0ff */
[----:B------:R-:W-:Y:S02]  /*1c3f0*/  IMAD.WIDE R194, R4, 0x4, R36 ;  /* 0x0000000404c27825 */ /* 0x000fe400078e0224 */
[----:B------:R4:W-:Y:S01]  /*1c400*/  LDGSTS.E [R10+0x4400c], desc[UR10][R152.64], !P0 ;  /* 0x4400c000980a7fae */ /* 0x0009e2000c12184a */
[----:B------:R-:W-:Y:S01]  /*1c410*/  ISETP.GE.U32.AND P0, PT, R17, 0x7ffffe80, PT ;  /* 0x7ffffe801100780c */ /* 0x000fe20003f06070 */
[----:B------:R-:W-:-:S02]  /*1c420*/  VIADD R17, R20, 0xfffffebe ;  /* 0xfffffebe14117836 */ /* 0x000fc40000000000 */
[----:B------:R-:W-:Y:S01]  /*1c430*/  LDGSTS.E [R10+0x48000], desc[UR10][R166.64], !P5 ;  /* 0x48000000a60a7fae */ /* 0x000fe2000e92184a */
[----:B------:R-:W-:-:S03]  /*1c440*/  IMAD.WIDE R200, R4, 0x4, R228 ;  /* 0x0000000404c87825 */ /* 0x000fc600078e02e4 */
[----:B------:R-:W-:Y:S04]  /*1c450*/  LDGSTS.E [R10+0x4c000], desc[UR10][R154.64], !P5 ;  /* 0x4c0000009a0a7fae */ /* 0x000fe8000e92184a */
[----:B------:R-:W-:Y:S04]  /*1c460*/  LDGSTS.E [R10+0x48004], desc[UR10][R164.64], !P6 ;  /* 0x48004000a40a7fae */ /* 0x000fe8000f12184a */
[----:B------:R-:W4:Y:S01]  /*1c470*/  LDL.LU.64 R36, [R1+0x470] ;  /* 0x0004700001247983 */ /* 0x000f220000300a00 */
[----:B------:R-:W-:-:S03]  /*1c480*/  ISETP.GE.U32.AND P5, PT, R17, 0x7ffffe7f, PT ;  /* 0x7ffffe7f1100780c */ /* 0x000fc60003fa6070 */
[----:B------:R-:W-:Y:S01]  /*1c490*/  LDGSTS.E [R10+0x4c004], desc[UR10][R156.64], !P6 ;  /* 0x4c0040009c0a7fae */ /* 0x000fe2000f12184a */
[----:B------:R-:W-:Y:S01]  /*1c4a0*/  ISETP.GE.U32.AND P6, PT, R16, 0x7ffffe7e, PT ;  /* 0x7ffffe7e1000780c */ /* 0x000fe20003fc6070 */
[----:B-1----:R-:W-:Y:S02]  /*1c4b0*/  VIADD R16, R21, 0xfffffe9f ;  /* 0xfffffe9f15107836 */ /* 0x002fe40000000000 */
[----:B------:R-:W-:Y:S01]  /*1c4c0*/  VIADD R17, R19, 0xfffffebc ;  /* 0xfffffebc13117836 */ /* 0x000fe20000000000 */
[----:B------:R-:W-:Y:S01]  /*1c4d0*/  LDGSTS.E [R10+0x48008], desc[UR10][R170.64], !P3 ;  /* 0x48008000aa0a7fae */ /* 0x000fe2000d92184a */
[----:B------:R-:W-:-:S03]  /*1c4e0*/  IMAD.WIDE R178, R4, 0x4, R48 ;  /* 0x0000000404b27825 */ /* 0x000fc600078e0230 */
[----:B------:R-:W-:Y:S01]  /*1c4f0*/  LDGSTS.E [R10+0x4c008], desc[UR10][R158.64], !P3 ;  /* 0x4c0080009e0a7fae */ /* 0x000fe2000d92184a */
[----:B------:R-:W-:-:S03]  /*1c500*/  IMAD.WIDE R202, R4, 0x4, R38 ;  /* 0x0000000404ca7825 */ /* 0x000fc600078e0226 */
[----:B------:R-:W-:Y:S04]  /*1c510*/  LDGSTS.E [R10+0x4800c], desc[UR10][R222.64], !P4 ;  /* 0x4800c000de0a7fae */ /* 0x000fe8000e12184a */
[----:B------:R-:W4:Y:S01]  /*1c520*/  LDL.LU.64 R38, [R1+0x468] ;  /* 0x0004680001267983 */ /* 0x000f220000300a00 */
[----:B---3--:R-:W-:-:S03]  /*1c530*/  IMAD.WIDE R180, R4, 0x4, R40 ;  /* 0x0000000404b47825 */ /* 0x008fc600078e0228 */
[----:B------:R1:W-:Y:S04]  /*1c540*/  LDGSTS.E [R10+0x4c00c], desc[UR10][R160.64], !P4 ;  /* 0x4c00c000a00a7fae */ /* 0x0003e8000e12184a */
[----:B------:R-:W3:Y:S01]  /*1c550*/  LDL.LU.64 R40, [R1+0x460] ;  /* 0x0004600001287983 */ /* 0x000ee20000300a00 */
[----:B------:R-:W-:-:S04]  /*1c560*/  IMAD.WIDE R188, R4, 0x4, R42 ;  /* 0x0000000404bc7825 */ /* 0x000fc800078e022a */
[C---:B------:R-:W-:Y:S01]  /*1c570*/  IMAD.WIDE R228, R4.reuse, 0x4, R44 ;  /* 0x0000000404e47825 */ /* 0x040fe200078e022c */
[----:B------:R-:W3:Y:S04]  /*1c580*/  LDL.LU.64 R42, [R1+0x210] ;  /* 0x00021000012a7983 */ /* 0x000ee80000300a00 */
[----:B------:R-:W3:Y:S01]  /*1c590*/  LDL.LU.64 R44, [R1+0x488] ;  /* 0x00048800012c7983 */ /* 0x000ee20000300a00 */
[----:B------:R-:W-:-:S04]  /*1c5a0*/  IMAD.WIDE R18, R4, 0x4, R28 ;  /* 0x0000000404127825 */ /* 0x000fc800078e021c */
[----:B------:R-:W-:-:S04]  /*1c5b0*/  IMAD.WIDE R20, R4, 0x4, R46 ;  /* 0x0000000404147825 */ /* 0x000fc800078e022e */
[C---:B------:R-:W-:Y:S01]  /*1c5c0*/  IMAD.WIDE R22, R4.reuse, 0x4, R30 ;  /* 0x0000000404167825 */ /* 0x040fe200078e021e */
[----:B------:R-:W3:Y:S03]  /*1c5d0*/  LDL.LU.64 R46, [R1+0x480] ;  /* 0x00048000012e7983 */ /* 0x000ee60000300a00 */
[C---:B--2---:R-:W-:Y:S01]  /*1c5e0*/  IMAD.WIDE R24, R4.reuse, 0x4, R50 ;  /* 0x0000000404187825 */ /* 0x044fe200078e0232 */
[----:B------:R-:W2:Y:S04]  /*1c5f0*/  LDL.LU.64 R48, [R1+0x478] ;  /* 0x0004780001307983 */ /* 0x000ea80000300a00 */
[----:B------:R-:W2:Y:S01]  /*1c600*/  LDL.LU.64 R50, [R1+0x238] ;  /* 0x0002380001327983 */ /* 0x000ea20000300a00 */
[----:B------:R-:W-:Y:S01]  /*1c610*/  IMAD.WIDE R28, R4, 0x4, R52 ;  /* 0x00000004041c7825 */ /* 0x000fe200078e0234 */
[----:B------:R-:W-:-:S02]  /*1c620*/  ISETP.GE.U32.AND P3, PT, R17, 0x7ffffe7d, PT ;  /* 0x7ffffe7d1100780c */ /* 0x000fc40003f66070 */
[----:B------:R-:W2:Y:S01]  /*1c630*/  LDL.LU.64 R52, [R1+0x4a0] ;  /* 0x0004a00001347983 */ /* 0x000ea20000300a00 */
[----:B------:R-:W-:Y:S01]  /*1c640*/  IMAD.WIDE R30, R4, 0x4, R32 ;  /* 0x00000004041e7825 */ /* 0x000fe200078e0220 */
[----:B------:R-:W-:Y:S02]  /*1c650*/  ISETP.GE.U32.AND P4, PT, R16, 0x7ffffe60, PT ;  /* 0x7ffffe601000780c */ /* 0x000fe40003f86070 */
[----:B------:R-:W0:Y:S01]  /*1c660*/  LDGDEPBAR ;  /* 0x00000000000079af */ /* 0x000e220000000000 */
[----:B------:R-:W-:-:S03]  /*1c670*/  IMAD.WIDE R32, R4, 0x4, R8 ;  /* 0x0000000404207825 */ /* 0x000fc600078e0208 */
[----:B------:R-:W4:Y:S01]  /*1c680*/  LDL.LU.64 R8, [R1+0x498] ;  /* 0x0004980001087983 */ /* 0x000f220000300a00 */
[----:B------:R-:W-:-:S03]  /*1c690*/  IMAD.WIDE R16, R4, 0x4, R56 ;  /* 0x0000000404107825 */ /* 0x000fc600078e0238 */
[----:B------:R-:W2:Y:S01]  /*1c6a0*/  LDL.LU.64 R56, [R1+0x490] ;  /* 0x0004900001387983 */ /* 0x000ea20000300a00 */
[----:B------:R-:W-:-:S03]  /*1c6b0*/  IMAD.WIDE R186, R4, 0x4, R60 ;  /* 0x0000000404ba7825 */ /* 0x000fc600078e023c */
[----:B------:R-:W2:Y:S01]  /*1c6c0*/  LDL.LU.64 R58, [R1+0x258] ;  /* 0x00025800013a7983 */ /* 0x000ea20000300a00 */
[----:B------:R-:W-:-:S03]  /*1c6d0*/  IMAD.WIDE R204, R4, 0x4, R34 ;  /* 0x0000000404cc7825 */ /* 0x000fc600078e0222 */
[----:B------:R-:W2:Y:S04]  /*1c6e0*/  LDL.LU.64 R60, [R1+0x4b8] ;  /* 0x0004b800013c7983 */ /* 0x000ea80000300a00 */
[----:B------:R-:W2:Y:S01]  /*1c6f0*/  LDL.LU.64 R62, [R1+0x4b0] ;  /* 0x0004b000013e7983 */ /* 0x000ea20000300a00 */
[----:B------:R-:W-:-:S03]  /*1c700*/  IMAD.WIDE R196, R4, 0x4, R70 ;  /* 0x0000000404c47825 */ /* 0x000fc600078e0246 */
[----:B------:R-:W2:Y:S01]  /*1c710*/  LDL.LU.64 R64, [R1+0x4a8] ;  /* 0x0004a80001407983 */ /* 0x000ea20000300a00 */
        /* <DEDUP_REMOVED lines=9> */
[----:B------:R-:W-:Y:S01]  /*1c7b0*/  LDGSTS.E [R0+-0x3e400], desc[UR10][R28.64], P2 ;  /* 0xc1c000001c007fae */ /* 0x000fe2000912184a */
[----:B------:R-:W-:-:S03]  /*1c7c0*/  IMAD.WIDE R34, R4, 0x4, R66 ;  /* 0x0000000404227825 */ /* 0x000fc600078e0242 */
[----:B------:R-:W2:Y:S04]  /*1c7d0*/  LDL.LU.64 R66, [R1+0x288] ;  /* 0x0002880001427983 */ /* 0x000ea80000300a00 */
        /* <DEDUP_REMOVED lines=9> */
[----:B------:R-:W3:Y:S04]  /*1c870*/  LDL.LU.64 R12, [R1+0x4f8] ;  /* 0x0004f800010c7983 */ /* 0x000ee80000300a00 */
[----:B------:R-:W2:Y:S04]  /*1c880*/  LDL.LU.64 R110, [R1+0x4f0] ;  /* 0x0004f000016e7983 */ /* 0x000ea80000300a00 */
[----:B------:R-:W2:Y:S04]  /*1c890*/  LDL.LU.64 R232, [R1+0x2e8] ;  /* 0x0002e80001e87983 */ /* 0x000ea80000300a00 */
[----:B------:R-:W2:Y:S04]  /*1c8a0*/  LDL.LU.64 R250, [R1+0x518] ;  /* 0x0005180001fa7983 */ /* 0x000ea80000300a00 */
[----:B------:R-:W2:Y:S01]  /*1c8b0*/  LDL.LU.64 R14, [R1+0x510] ;  /* 0x00051000010e7983 */ /* 0x000ea20000300a00 */
[----:B----4-:R-:W-:-:S03]  /*1c8c0*/  IMAD.WIDE R54, R4, 0x4, R8 ;  /* 0x0000000404367825 */ /* 0x010fc600078e0208 */
[----:B------:R-:W4:Y:S04]  /*1c8d0*/  LDL.LU.64 R8, [R1+0x508] ;  /* 0x0005080001087983 */ /* 0x000f280000300a00 */
[----:B------:R-:W4:Y:S04]  /*1c8e0*/  LDL.LU.64 R90, [R1+0x308] ;  /* 0x00030800015a7983 */ /* 0x000f280000300a00 */
[----:B------:R-:W4:Y:S04]  /*1c8f0*/  LDL.LU.64 R234, [R1+0x530] ;  /* 0x0005300001ea7983 */ /* 0x000f280000300a00 */
[----:B------:R-:W4:Y:S04]  /*1c900*/  LDL.LU.64 R244, [R1+0x528] ;  /* 0x0005280001f47983 */ /* 0x000f280000300a00 */
[----:B------:R-:W4:Y:S04]  /*1c910*/  LDL.LU.64 R246, [R1+0x520] ;  /* 0x0005200001f67983 */ /* 0x000f280000300a00 */
[----:B------:R-:W4:Y:S04]  /*1c920*/  LDL.LU.64 R236, [R1+0x328] ;  /* 0x0003280001ec7983 */ /* 0x000f280000300a00 */
[----:B------:R-:W4:Y:S04]  /*1c930*/  LDL.LU.64 R248, [R1+0x548] ;  /* 0x0005480001f87983 */ /* 0x000f280000300a00 */
[----:B------:R-:W4:Y:S01]  /*1c940*/  LDL.LU.64 R242, [R1+0x540] ;  /* 0x0005400001f27983 */ /* 0x000f220000300a00 */
[----:B---3--:R-:W-:-:S03]  /*1c950*/  IMAD.WIDE R230, R4, 0x4, R12 ;  /* 0x0000000404e67825 */ /* 0x008fc600078e020c */
[----:B------:R-:W3:Y:S01]  /*1c960*/  LDL.LU.64 R12, [R1+0x538] ;  /* 0x00053800010c7983 */ /* 0x000ee20000300a00 */
[----:B--2---:R-:W-:-:S04]  /*1c970*/  IMAD.WIDE R118, R4, 0x4, R110 ;  /* 0x0000000404767825 */ /* 0x004fc800078e026e */
[C---:B------:R-:W-:Y:S02]  /*1c980*/  IMAD.WIDE R96, R4.reuse, 0x4, R232 ;  /* 0x0000000404607825 */ /* 0x040fe400078e02e8 */
[----:B------:R-:W2:Y:S02]  /*1c990*/  LDL.LU.64 R232, [R1+0x338] ;  /* 0x0003380001e87983 */ /* 0x000ea40000300a00 */
[C---:B------:R-:W-:Y:S02]  /*1c9a0*/  IMAD.WIDE R174, R4.reuse, 0x4, R250 ;  /* 0x0000000404ae7825 */ /* 0x040fe400078e02fa */
[----:B------:R-:W-:Y:S02]  /*1c9b0*/  STL.64 [R1+0xe8], R118 ;  /* 0x0000e87601007387 */ /* 0x000fe40000100a00 */
[----:B------:R-:W-:-:S04]  /*1c9c0*/  IMAD.WIDE R152, R4, 0x4, R14 ;  /* 0x0000000404987825 */ /* 0x000fc800078e020e */
[C---:B----4-:R-:W-:Y:S02]  /*1c9d0*/  IMAD.WIDE R138, R4.reuse, 0x4, R8 ;  /* 0x00000004048a7825 */ /* 0x050fe400078e0208 */
[----:B------:R-:W4:Y:S04]  /*1c9e0*/  LDL.LU.64 R8, [R1+0x560] ;  /* 0x0005600001087983 */ /* 0x000f280000300a00 */
[----:B------:R-:W4:Y:S04]  /*1c9f0*/  LDL.LU.64 R250, [R1+0x558] ;  /* 0x0005580001fa7983 */ /* 0x000f280000300a00 */
[----:B------:R-:W4:Y:S01]  /*1ca00*/  LDL.LU.64 R14, [R1+0x550] ;  /* 0x00055000010e7983 */ /* 0x000f220000300a00 */
        /* <DEDUP_REMOVED lines=8> */
[----:B------:R-:W4:Y:S04]  /*1ca90*/  LDL.LU.64 R90, [R1+0x350] ;  /* 0x00035000015a7983 */ /* 0x000f280000300a00 */
[----:B------:R-:W4:Y:S04]  /*1caa0*/  LDL.LU.64 R234, [R1+0x578] ;  /* 0x0005780001ea7983 */ /* 0x000f280000300a00 */
[----:B------:R-:W4:Y:S04]  /*1cab0*/  LDL.LU.64 R244, [R1+0x570] ;  /* 0x0005700001f47983 */ /* 0x000f280000300a00 */
[----:B------:R-:W4:Y:S01]  /*1cac0*/  LDL.LU.64 R246, [R1+0x568] ;  /* 0x0005680001f67983 */ /* 0x000f220000300a00 */
[----:B------:R-:W-:-:S03]  /*1cad0*/  IMAD.WIDE R148, R4, 0x4, R248 ;  /* 0x0000000404947825 */ /* 0x000fc600078e02f8 */
[----:B------:R1:W-:Y:S01]  /*1cae0*/  STL.64 [R1+0x1e8], R210 ;  /* 0x0001e8d201007387 */ /* 0x0003e20000100a00 */
[----:B------:R-:W-:-:S03]  /*1caf0*/  IMAD.WIDE R94, R4, 0x4, R236 ;  /* 0x00000004045e7825 */ /* 0x000fc600078e02ec */
[----:B------:R-:W-:Y:S04]  /*1cb00*/  STL.64 [R1+0x1c0], R130 ;  /* 0x0001c08201007387 */ /* 0x000fe80000100a00 */
[----:B------:R-:W-:Y:S04]  /*1cb10*/  STL.64 [R1+0x210], R144 ;  /* 0x0002109001007387 */ /* 0x000fe80000100a00 */
[----:B------:R-:W4:Y:S04]  /*1cb20*/  LDL.LU.64 R248, [R1+0x368] ;  /* 0x0003680001f87983 */ /* 0x000f280000300a00 */
[----:B------:R-:W-:Y:S04]  /*1cb30*/  STL.64 [R1+0x238], R216 ;  /* 0x000238d801007387 */ /* 0x000fe80000100a00 */
[----:B------:R-:W4:Y:S01]  /*1cb40*/  LDL.LU.64 R236, [R1+0x590] ;  /* 0x0005900001ec7983 */ /* 0x000f220000300a00 */
[----:B------:R-:W-:-:S04]  /*1cb50*/  IMAD.WIDE R150, R4, 0x4, R242 ;  /* 0x0000000404967825 */ /* 0x000fc800078e02f2 */
[C---:B---3--:R-:W-:Y:S02]  /*1cb60*/  IMAD.WIDE R142, R4.reuse, 0x4, R12 ;  /* 0x00000004048e7825 */ /* 0x048fe400078e020c */
[----:B------:R-:W3:Y:S04]  /*1cb70*/  LDL.LU.64 R12, [R1+0x588] ;  /* 0x00058800010c7983 */ /* 0x000ee80000300a00 */
[----:B------:R-:W3:Y:S04]  /*1cb80*/  LDL.LU.64 R242, [R1+0x580] ;  /* 0x0005800001f27983 */ /* 0x000ee80000300a00 */
[----:B------:R1:W-:Y:S04]  /*1cb90*/  STL.64 [R1+0x2a8], R148 ;  /* 0x0002a89401007387 */ /* 0x0003e80000100a00 */
[----:B------:R-:W-:Y:S01]  /*1cba0*/  STL.64 [R1+0x260], R94 ;  /* 0x0002605e01007387 */ /* 0x000fe20000100a00 */
[----:B--2---:R-:W-:-:S03]  /*1cbb0*/  IMAD.WIDE R106, R4, 0x4, R232 ;  /* 0x00000004046a7825 */ /* 0x004fc600078e02e8 */
[----:B------:R-:W-:Y:S01]  /*1cbc0*/  STL.64 [R1+0x2d0], R150 ;  /* 0x0002d09601007387 */ /* 0x000fe20000100a00 */
[----:B----4-:R-:W-:-:S03]  /*1cbd0*/  IMAD.WIDE R172, R4, 0x4, R8 ;  /* 0x0000000404ac7825 */ /* 0x010fc600078e0208 */
[----:B------:R-:W2:Y:S01]  /*1cbe0*/  LDL.LU.64 R8, [R1+0x388] ;  /* 0x0003880001087983 */ /* 0x000ea20000300a00 */
[----:B------:R-:W-:-:S03]  /*1cbf0*/  IMAD.WIDE R168, R4, 0x4, R250 ;  /* 0x0000000404a87825 */ /* 0x000fc600078e02fa */
[----:B------:R-:W-:Y:S01]  /*1cc00*/  STL.64 [R1+0x2e8], R142 ;  /* 0x0002e88e01007387 */ /* 0x000fe20000100a00 */
[----:B------:R-:W-:-:S03]  /*1cc10*/  IMAD.WIDE R218, R4, 0x4, R14 ;  /* 0x0000000404da7825 */ /* 0x000fc600078e020e */
[----:B------:R-:W4:Y:S04]  /*1cc20*/  LDL.LU.64 R232, [R1+0x5a8] ;  /* 0x0005a80001e87983 */ /* 0x000f280000300a00 */
[----:B------:R-:W4:Y:S04]  /*1cc30*/  LDL.LU.64 R250, [R1+0x5a0] ;  /* 0x0005a00001fa7983 */ /* 0x000f280000300a00 */
[----:B------:R-:W4:Y:S04]  /*1cc40*/  LDL.LU.64 R14, [R1+0x598] ;  /* 0x00059800010e7983 */ /* 0x000f280000300a00 */
[----:B------:R1:W-:Y:S04]  /*1cc50*/  STL.64 [R1+0x308], R172 ;  /* 0x000308ac01007387 */ /* 0x0003e80000100a00 */
[----:B------:R-:W-:Y:S04]  /*1cc60*/  STL.64 [R1+0x2f8], R106 ;  /* 0x0002f86a01007387 */ /* 0x000fe80000100a00 */
[----:B------:R-:W-:Y:S04]  /*1cc70*/  STL.64 [R1+0x318], R168 ;  /* 0x000318a801007387 */ /* 0x000fe80000100a00 */
[----:B------:R-:W-:Y:S01]  /*1cc80*/  STL.64 [R1+0x320], R218 ;  /* 0x000320da01007387 */ /* 0x000fe20000100a00 */
[----:B------:R-:W-:-:S03]  /*1cc90*/  IMAD.WIDE R6, R4, 0x4, R244 ;  /* 0x0000000404067825 */ /* 0x000fc600078e02f4 */
[----:B------:R-:W4:Y:S01]  /*1cca0*/  LDL.LU.64 R244, [R1+0x3b8] ;  /* 0x0003b80001f47983 */ /* 0x000f220000300a00 */
[----:B------:R-:W-:-:S03]  /*1ccb0*/  IMAD.WIDE R128, R4, 0x4, R246 ;  /* 0x0000000404807825 */ /* 0x000fc600078e02f6 */
[----:B------:R-:W1:Y:S01]  /*1ccc0*/  LDL.LU.64 R246, [R1+0x5c0] ;  /* 0x0005c00001f67983 */ /* 0x000e620000300a00 */
[----:B------:R-:W-:-:S04]  /*1ccd0*/  IMAD.WIDE R240, R4, 0x4, R234 ;  /* 0x0000000404f07825 */ /* 0x000fc800078e02ea */
[C---:B------:R-:W-:Y:S01]  /*1cce0*/  IMAD.WIDE R212, R4.reuse, 0x4, R90 ;  /* 0x0000000404d47825 */ /* 0x040fe200078e025a */
[----:B------:R1:W-:Y:S04]  /*1ccf0*/  STL.64 [R1+0x330], R240 ;  /* 0x000330f001007387 */ /* 0x0003e80000100a00 */
[----:B------:R-:W-:Y:S01]  /*1cd00*/  STL.64 [R1+0x328], R212 ;  /* 0x000328d401007387 */ /* 0x000fe20000100a00 */
[----:B------:R-:W-:-:S03]  /*1cd10*/  IMAD.WIDE R114, R4, 0x4, R248 ;  /* 0x0000000404727825 */ /* 0x000fc600078e02f8 */
[----:B------:R-:W4:Y:S04]  /*1cd20*/  LDL.LU.64 R234, [R1+0x5b8] ;  /* 0x0005b80001ea7983 */ /* 0x000f280000300a00 */
[----:B------:R-:W4:Y:S01]  /*1cd30*/  LDL.LU.64 R248, [R1+0x5b0] ;  /* 0x0005b00001f87983 */ /* 0x000f220000300a00 */
[----:B------:R-:W-:-:S03]  /*1cd40*/  IMAD.WIDE R92, R4, 0x4, R236 ;  /* 0x00000004045c7825 */ /* 0x000fc600078e02ec */
[----:B------:R-:W-:Y:S04]  /*1cd50*/  STL.64 [R1+0x338], R6 ;  /* 0x0003380601007387 */ /* 0x000fe80000100a00 */
[----:B------:R-:W-:Y:S01]  /*1cd60*/  STL.64 [R1+0x350], R128 ;  /* 0x0003508001007387 */ /* 0x000fe20000100a00 */
[----:B---3--:R-:W-:-:S03]  /*1cd70*/  IMAD.WIDE R146, R4, 0x4, R12 ;  /* 0x0000000404927825 */ /* 0x008fc600078e020c */
[----:B------:R-:W3:Y:S01]  /*1cd80*/  LDL.LU.64 R12, [R1+0x3e8] ;  /* 0x0003e800010c7983 */ /* 0x000ee20000300a00 */
[----:B------:R-:W-:-:S03]  /*1cd90*/  IMAD.WIDE R116, R4, 0x4, R242 ;  /* 0x0000000404747825 */ /* 0x000fc600078e02f2 */
[----:B------:R-:W3:Y:S04]  /*1cda0*/  LDL.LU.64 R236, [R1+0x5d8] ;  /* 0x0005d80001ec7983 */ /* 0x000ee80000300a00 */
[----:B------:R3:W-:Y:S04]  /*1cdb0*/  STL.64 [R1+0x368], R92 ;  /* 0x0003685c01007387 */ /* 0x0007e80000100a00 */
[----:B------:R-:W-:Y:S04]  /*1cdc0*/  STL.64 [R1+0x358], R114 ;  /* 0x0003587201007387 */ /* 0x000fe80000100a00 */
[----:B------:R-:W3:Y:S01]  /*1cdd0*/  LDL.LU.64 R242, [R1+0x5d0] ;  /* 0x0005d00001f27983 */ /* 0x000ee20000300a00 */
[----:B--2---:R-:W-:-:S03]  /*1cde0*/  IMAD.WIDE R220, R4, 0x4, R8 ;  /* 0x0000000404dc7825 */ /* 0x004fc600078e0208 */
[----:B------:R-:W2:Y:S04]  /*1cdf0*/  LDL.LU.64 R8, [R1+0x5c8] ;  /* 0x0005c80001087983 */ /* 0x000ea80000300a00 */
[----:B------:R-:W-:Y:S01]  /*1ce00*/  STL.64 [R1+0x378], R146 ;  /* 0x0003789201007387 */ /* 0x000fe20000100a00 */
[----:B----4-:R-:W-:-:S03]  /*1ce10*/  IMAD.WIDE R88, R4, 0x4, R232 ;  /* 0x0000000404587825 */ /* 0x010fc600078e02e8 */
[----:B------:R-:W-:Y:S01]  /*1ce20*/  STL.64 [R1+0x380], R116 ;  /* 0x0003807401007387 */ /* 0x000fe20000100a00 */
[----:B------:R-:W-:-:S03]  /*1ce30*/  IMAD.WIDE R162, R4, 0x4, R250 ;  /* 0x0000000404a27825 */ /* 0x000fc600078e02fa */
[----:B------:R-:W4:Y:S01]  /*1ce40*/  LDL.LU.64 R232, [R1+0x3e0] ;  /* 0x0003e00001e87983 */ /* 0x000f220000300a00 */
[----:B------:R-:W-:-:S03]  /*1ce50*/  IMAD.WIDE R86, R4, 0x4, R14 ;  /* 0x0000000404567825 */ /* 0x000fc600078e020e */
[----:B------:R-:W4:Y:S04]  /*1ce60*/  LDL.LU.64 R90, [R1+0x5f0] ;  /* 0x0005f000015a7983 */ /* 0x000f280000300a00 */
[----:B------:R-:W4:Y:S04]  /*1ce70*/  LDL.LU.64 R14, [R1+0x5e8] ;  /* 0x0005e800010e7983 */ /* 0x000f280000300a00 */
[----:B------:R-:W4:Y:S04]  /*1ce80*/  LDL.LU.64 R250, [R1+0x5e0] ;  /* 0x0005e00001fa7983 */ /* 0x000f280000300a00 */
[----:B------:R4:W-:Y:S04]  /*1ce90*/  STL.64 [R1+0x398], R88 ;  /* 0x0003985801007387 */ /* 0x0009e80000100a00 */
[----:B------:R-:W-:Y:S01]  /*1cea0*/  STL.64 [R1+0x388], R220 ;  /* 0x000388dc01007387 */ /* 0x000fe20000100a00 */
[----:B------:R-:W-:-:S03]  /*1ceb0*/  IMAD.WIDE R104, R4, 0x4, R244 ;  /* 0x0000000404687825 */ /* 0x000fc600078e02f4 */
[----:B------:R-:W-:Y:S01]  /*1cec0*/  STL.64 [R1+0x3a0], R162 ;  /* 0x0003a0a201007387 */ /* 0x000fe20000100a00 */
[----:B-1----:R-:W-:-:S03]  /*1ced0*/  IMAD.WIDE R10, R4, 0x4, R246 ;  /* 0x00000004040a7825 */ /* 0x002fc600078e02f6 */
[----:B------:R-:W4:Y:S04]  /*1cee0*/  LDL.LU.64 R246, [R1+0x3d0] ;  /* 0x0003d00001f67983 */ /* 0x000f280000300a00 */
[----:B------:R-:W4:Y:S04]  /*1cef0*/  LDL.LU.64 R244, [R1+0x608] ;  /* 0x0006080001f47983 */ /* 0x000f280000300a00 */
[----:B------:R-:W-:Y:S04]  /*1cf00*/  STL.64 [R1+0x3b0], R86 ;  /* 0x0003b05601007387 */ /* 0x000fe80000100a00 */
[----:B------:R-:W4:Y:S01]  /*1cf10*/  LDL.LU.64 R110, [R1+0x600] ;  /* 0x00060000016e7983 */ /* 0x000f220000300a00 */
[----:B------:R-:W-:-:S04]  /*1cf20*/  IMAD.WIDE R214, R4, 0x4, R234 ;  /* 0x0000000404d67825 */ /* 0x000fc800078e02ea */
[C---:B------:R-:W-:Y:S02]  /*1cf30*/  IMAD.WIDE R238, R4.reuse, 0x4, R248 ;  /* 0x0000000404ee7825 */ /* 0x040fe400078e02f8 */
[----:B------:R-:W4:Y:S04]  /*1cf40*/  LDL.LU.64 R248, [R1+0x5f8] ;  /* 0x0005f80001f87983 */ /* 0x000f280000300a00 */
[----:B------:R1:W-:Y:S04]  /*1cf50*/  STL.64 [R1+0x3d8], R10 ;  /* 0x0003d80a01007387 */ /* 0x0003e80000100a00 */
[----:B------:R-:W-:Y:S01]  /*1cf60*/  STL.64 [R1+0x3b8], R104 ;  /* 0x0003b86801007387 */ /* 0x000fe20000100a00 */
[----:B---3--:R-:W-:-:S03]  /*1cf70*/  IMAD.WIDE R234, R4, 0x4, R12 ;  /* 0x0000000404ea7825 */ /* 0x008fc600078e020c */
[----:B------:R-:W3:Y:S01]  /*1cf80*/  LDL.LU.64 R12, [R1+0x3c8] ;  /* 0x0003c800010c7983 */ /* 0x000ee20000300a00 */
[----:B------:R-:W-:-:S03]  /*1cf90*/  IMAD.WIDE R160, R4, 0x4, R236 ;  /* 0x0000000404a07825 */ /* 0x000fc600078e02ec */
[----:B------:R-:W-:Y:S04]  /*1cfa0*/  STL.64 [R1+0x3f0], R214 ;  /* 0x0003f0d601007387 */ /* 0x000fe80000100a00 */
[----:B------:R-:W3:Y:S04]  /*1cfb0*/  LDL.LU.64 R236, [R1+0x620] ;  /* 0x0006200001ec7983 */ /* 0x000ee80000300a00 */
[----:B------:R-:W-:Y:S01]  /*1cfc0*/  STL.64 [R1+0x3f8], R238 ;  /* 0x0003f8ee01007387 */ /* 0x000fe20000100a00 */
[----:B------:R-:W-:-:S03]  /*1cfd0*/  IMAD.WIDE R140, R4, 0x4, R242 ;  /* 0x00000004048c7825 */ /* 0x000fc600078e02f2 */
[----:B------:R-:W3:Y:S01]  /*1cfe0*/  LDL.LU.64 R242, [R1+0x618] ;  /* 0x0006180001f27983 */ /* 0x000ee20000300a00 */
[----:B--2---:R-:W-:-:S03]  /*1cff0*/  IMAD.WIDE R102, R4, 0x4, R8 ;  /* 0x0000000404667825 */ /* 0x004fc600078e0208 */
[----:B------:R-:W2:Y:S04]  /*1d000*/  LDL.LU.64 R8, [R1+0x610] ;  /* 0x0006100001087983 */ /* 0x000ea80000300a00 */
[----:B------:R1:W-:Y:S04]  /*1d010*/  STL.64 [R1+0x408], R160 ;  /* 0x000408a001007387 */ /* 0x0003e80000100a00 */
[----:B------:R-:W-:Y:S01]  /*1d020*/  STL.64 [R1+0x3e8], R234 ;  /* 0x0003e8ea01007387 */ /* 0x000fe20000100a00 */
[----:B----4-:R-:W-:-:S03]  /*1d030*/  IMAD.WIDE R232, R4, 0x4, R232 ;  /* 0x0000000404e87825 */ /* 0x010fc600078e02e8 */
        /* <DEDUP_REMOVED lines=9> */
[----:B------:R-:W-:Y:S04]  /*1d0d0*/  STL.64 [R1+0x450], R126 ;  /* 0x0004507e01007387 */ /* 0x000fe80000100a00 */
[----:B------:R-:W4:Y:S01]  /*1d0e0*/  LDL.LU.64 R90, [R1+0x638] ;  /* 0x00063800015a7983 */ /* 0x000f220000300a00 */
[----:B------:R-:W-:-:S03]  /*1d0f0*/  IMAD.WIDE R158, R4, 0x4, R244 ;  /* 0x00000004049e7825 */ /* 0x000fc600078e02f4 */
[----:B------:R-:W4:Y:S01]  /*1d100*/  LDL.LU.64 R244, [R1+0x630] ;  /* 0x0006300001f47983 */ /* 0x000f220000300a00 */
[----:B------:R-:W-:-:S03]  /*1d110*/  IMAD.WIDE R246, R4, 0x4, R246 ;  /* 0x0000000404f67825 */ /* 0x000fc600078e02f6 */
[----:B------:R-:W-:Y:S01]  /*1d120*/  STL.64 [R1+0x460], R112 ;  /* 0x0004607001007387 */ /* 0x000fe20000100a00 */
[----:B------:R-:W-:-:S03]  /*1d130*/  IMAD.WIDE R226, R4, 0x4, R110 ;  /* 0x0000000404e27825 */ /* 0x000fc600078e026e */
[----:B------:R1:W-:Y:S04]  /*1d140*/  STL.64 [R1+0x470], R158 ;  /* 0x0004709e01007387 */ /* 0x0003e80000100a00 */
[----:B------:R-:W-:Y:S01]  /*1d150*/  STL.64 [R1+0x458], R246 ;  /* 0x000458f601007387 */ /* 0x000fe20000100a00 */
[----:B------:R-:W-:-:S04]  /*1d160*/  IMAD.WIDE R100, R4, 0x4, R248 ;  /* 0x0000000404647825 */ /* 0x000fc800078e02f8 */
[C---:B---3--:R-:W-:Y:S02]  /*1d170*/  IMAD.WIDE R248, R4.reuse, 0x4, R12 ;  /* 0x0000000404f87825 */ /* 0x048fe400078e020c */
[----:B------:R-:W3:Y:S04]  /*1d180*/  LDL.LU.64 R12, [R1+0x3a8] ;  /* 0x0003a800010c7983 */ /* 0x000ee80000300a00 */
[----:B------:R-:W-:Y:S04]  /*1d190*/  STL.64 [R1+0x480], R226 ;  /* 0x000480e201007387 */ /* 0x000fe80000100a00 */
[----:B------:R-:W3:Y:S01]  /*1d1a0*/  LDL.LU.64 R156, [R1+0x658] ;  /* 0x00065800019c7983 */ /* 0x000ee20000300a00 */
[----:B------:R-:W-:-:S03]  /*1d1b0*/  IMAD.WIDE R170, R4, 0x4, R236 ;  /* 0x0000000404aa7825 */ /* 0x000fc600078e02ec */
[----:B------:R-:W3:Y:S01]  /*1d1c0*/  LDL.LU.64 R122, [R1+0x650] ;  /* 0x00065000017a7983 */ /* 0x000ee20000300a00 */
[----:B------:R-:W-:-:S03]  /*1d1d0*/  IMAD.WIDE R124, R4, 0x4, R242 ;  /* 0x00000004047c7825 */ /* 0x000fc600078e02f2 */
[----:B------:R-:W3:Y:S04]  /*1d1e0*/  LDL.LU.64 R108, [R1+0x648] ;  /* 0x00064800016c7983 */ /* 0x000ee80000300a00 */
[----:B------:R-:W-:Y:S04]  /*1d1f0*/  STL.64 [R1+0x498], R100 ;  /* 0x0004986401007387 */ /* 0x000fe80000100a00 */
[----:B------:R-:W3:Y:S04]  /*1d200*/  LDL.LU.64 R242, [R1+0x390] ;  /* 0x0003900001f27983 */ /* 0x000ee80000300a00 */
[----:B------:R-:W3:Y:S04]  /*1d210*/  LDL.LU.64 R164, [R1+0x670] ;  /* 0x0006700001a47983 */ /* 0x000ee80000300a00 */
[----:B------:R-:W3:Y:S01]  /*1d220*/  LDL.LU.64 R136, [R1+0x668] ;  /* 0x0006680001887983 */ /* 0x000ee20000300a00 */
[----:B--2---:R-:W-:-:S03]  /*1d230*/  IMAD.WIDE R134, R4, 0x4, R8 ;  /* 0x0000000404867825 */ /* 0x004fc600078e0208 */
[----:B------:R-:W2:Y:S04]  /*1d240*/  LDL.LU.64 R8, [R1+0x660] ;  /* 0x0006600001087983 */ /* 0x000ea80000300a00 */
[----:B------:R1:W-:Y:S04]  /*1d250*/  STL.64 [R1+0x4d8], R170 ;  /* 0x0004d8aa01007387 */ /* 0x0003e80000100a00 */
[----:B------:R-:W-:Y:S04]  /*1d260*/  STL.64 [R1+0x490], R248 ;  /* 0x000490f801007387 */ /* 0x000fe80000100a00 */
[----:B------:R-:W2:Y:S04]  /*1d270*/  LDL.LU.64 R236, [R1+0x370] ;  /* 0x0003700001ec7983 */ /* 0x000ea80000300a00 */
[----:B------:R-:W-:Y:S04]  /*1d280*/  STL.64 [R1+0x4f0], R124 ;  /* 0x0004f07c01007387 */ /* 0x000fe80000100a00 */
[----:B------:R-:W2:Y:S01]  /*1d290*/  LDL.LU.64 R154, [R1+0x690] ;  /* 0x00069000019a7983 */ /* 0x000ea20000300a00 */
[----:B----4-:R-:W-:-:S03]  /*1d2a0*/  IMAD.WIDE R2, R4, 0x4, R250 ;  /* 0x0000000404027825 */ /* 0x010fc600078e02fa */
[----:B------:R-:W4:Y:S01]  /*1d2b0*/  LDL.LU.64 R120, [R1+0x688] ;  /* 0x0006880001787983 */ /* 0x000f220000300a00 */
[----:B------:R-:W-:-:S03]  /*1d2c0*/  IMAD.WIDE R14, R4, 0x4, R14 ;  /* 0x00000004040e7825 */ /* 0x000fc600078e020e */
[----:B------:R-:W4:Y:S04]  /*1d2d0*/  LDL.LU.64 R250, [R1+0x680] ;  /* 0x0006800001fa7983 */ /* 0x000f280000300a00 */
[----:B------:R-:W-:Y:S04]  /*1d2e0*/  STL.64 [R1+0x508], R134 ;  /* 0x0005088601007387 */ /* 0x000fe80000100a00 */
[----:B------:R-:W4:Y:S04]  /*1d2f0*/  LDL.LU.64 R110, [R1+0x360] ;  /* 0x00036000016e7983 */ /* 0x000f280000300a00 */
[----:B------:R-:W4:Y:S01]  /*1d300*/  LDL.LU.64 R166, [R1+0x6a0] ;  /* 0x0006a00001a67983 */ /* 0x000f220000300a00 */
[----:B------:R-:W-:-:S03]  /*1d310*/  IMAD.WIDE R98, R4, 0x4, R244 ;  /* 0x0000000404627825 */ /* 0x000fc600078e02f4 */
[----:B------:R-:W4:Y:S01]  /*1d320*/  LDL.LU.64 R132, [R1+0x698] ;  /* 0x0006980001847983 */ /* 0x000f220000300a00 */
[----:B------:R-:W-:-:S03]  /*1d330*/  IMAD.WIDE R224, R4, 0x4, R90 ;  /* 0x0000000404e07825 */ /* 0x000fc600078e025a */
[----:B------:R-:W4:Y:S04]  /*1d340*/  LDL.LU.64 R244, [R1+0x348] ;  /* 0x0003480001f47983 */ /* 0x000f280000300a00 */
[----:B------:R1:W-:Y:S04]  /*1d350*/  STL.64 [R1+0x518], R2 ;  /* 0x0005180201007387 */ /* 0x0003e80000100a00 */
[----:B------:R-:W-:Y:S04]  /*1d360*/  STL.64 [R1+0x500], R14 ;  /* 0x0005000e01007387 */ /* 0x000fe80000100a00 */
[----:B------:R-:W4:Y:S04]  /*1d370*/  LDL.LU.64 R90, [R1+0x340] ;  /* 0x00034000015a7983 */ /* 0x000f280000300a00 */
[----:B------:R-:W-:Y:S04]  /*1d380*/  STL.64 [R1+0x528], R224 ;  /* 0x000528e001007387 */ /* 0x000fe80000100a00 */
[----:B------:R-:W-:Y:S01]  /*1d390*/  STL.64 [R1+0x540], R98 ;  /* 0x0005406201007387 */ /* 0x000fe20000100a00 */
[----:B------:R-:W-:-:S04]  /*1d3a0*/  IMAD.WIDE R36, R4, 0x4, R36 ;  /* 0x0000000404247825 */ /* 0x000fc800078e0224 */
[C---:B------:R-:W-:Y:S01]  /*1d3b0*/  IMAD.WIDE R44, R4.reuse, 0x4, R44 ;  /* 0x00000004042c7825 */ /* 0x040fe200078e022c */
[----:B------:R-:W-:Y:S03]  /*1d3c0*/  LDGSTS.E [R0+-0x3e000], desc[UR10][R36.64], P2 ;  /* 0xc200000024007fae */ /* 0x000fe6000912184a */
        /* <DEDUP_REMOVED lines=23> */
[----:B------:R-:W-:Y:S01]  /*1d540*/  LDGSTS.E [R0+-0x39400], desc[UR10][R2.64], P2 ;  /* 0xc6c0000002007fae */ /* 0x000fe2000912184a */
[----:B---3--:R-:W-:-:S04]  /*1d550*/  IMAD.WIDE R12, R4, 0x4, R12 ;  /* 0x00000004040c7825 */ /* 0x008fc800078e020c */
[----:B------:R-:W-:-:S04]  /*1d560*/  IMAD.WIDE R156, R4, 0x4, R156 ;  /* 0x00000004049c7825 */ /* 0x000fc800078e029c */
[C---:B------:R-:W-:Y:S01]  /*1d570*/  IMAD.WIDE R122, R4.reuse, 0x4, R122 ;  /* 0x00000004047a7825 */ /* 0x040fe200078e027a */
[----:B------:R3:W-:Y:S03]  /*1d580*/  STL.64 [R1+0x550], R156 ;  /* 0x0005509c01007387 */ /* 0x0007e60000100a00 */
[C---:B------:R-:W-:Y:S01]  /*1d590*/  IMAD.WIDE R108, R4.reuse, 0x4, R108 ;  /* 0x00000004046c7825 */ /* 0x040fe200078e026c */
[----:B------:R-:W-:Y:S04]  /*1d5a0*/  STL.64 [R1+0x538], R12 ;  /* 0x0005380c01007387 */ /* 0x000fe80000100a00 */
[----:B------:R-:W-:Y:S01]  /*1d5b0*/  STL.64 [R1+0x568], R122 ;  /* 0x0005687a01007387 */ /* 0x000fe20000100a00 */
[----:B------:R-:W-:-:S04]  /*1d5c0*/  IMAD.WIDE R242, R4, 0x4, R242 ;  /* 0x0000000404f27825 */ /* 0x000fc800078e02f2 */
[C---:B------:R-:W-:Y:S01]  /*1d5d0*/  IMAD.WIDE R164, R4.reuse, 0x4, R164 ;  /* 0x0000000404a47825 */ /* 0x040fe200078e02a4 */
[----:B------:R-:W-:Y:S03]  /*1d5e0*/  STL.64 [R1+0x5b0], R108 ;  /* 0x0005b06c01007387 */ /* 0x000fe60000100a00 */
[C---:B------:R-:W-:Y:S01]  /*1d5f0*/  IMAD.WIDE R136, R4.reuse, 0x4, R136 ;  /* 0x0000000404887825 */ /* 0x040fe200078e0288 */
[----:B------:R3:W-:Y:S04]  /*1d600*/  STL.64 [R1+0x5c8], R164 ;  /* 0x0005c8a401007387 */ /* 0x0007e80000100a00 */
[----:B------:R-:W-:Y:S04]  /*1d610*/  STL.64 [R1+0x5a8], R242 ;  /* 0x0005a8f201007387 */ /* 0x000fe80000100a00 */
[----:B------:R-:W-:Y:S04]  /*1d620*/  STL.64 [R1+0x5d8], R136 ;  /* 0x0005d88801007387 */ /* 0x000fe80000100a00 */
[----:B------:R-:W-:Y:S04]  /*1d630*/  LDGSTS.E [R0+-0x39000], desc[UR10][R156.64], P2 ;  /* 0xc70000009c007fae */ /* 0x000fe8000912184a */
[----:B------:R-:W-:Y:S01]  /*1d640*/  LDGSTS.E [R0+-0x38c00], desc[UR10][R164.64], P2 ;  /* 0xc7400000a4007fae */ /* 0x000fe2000912184a */
[----:B--2---:R-:W-:-:S05]  /*1d650*/  IMAD.WIDE R8, R4, 0x4, R8 ;  /* 0x0000000404087825 */ /* 0x004fca00078e0208 */
[----:B------:R-:W-:Y:S01]  /*1d660*/  STL.64 [R1+0x5f0], R8 ;  /* 0x0005f00801007387 */ /* 0x000fe20000100a00 */
[----:B------:R-:W-:-:S04]  /*1d670*/  IMAD.WIDE R236, R4, 0x4, R236 ;  /* 0x0000000404ec7825 */ /* 0x000fc800078e02ec */
[----:B------:R-:W-:-:S04]  /*1d680*/  IMAD.WIDE R154, R4, 0x4, R154 ;  /* 0x00000004049a7825 */ /* 0x000fc800078e029a */
[C---:B----4-:R-:W-:Y:S01]  /*1d690*/  IMAD.WIDE R120, R4.reuse, 0x4, R120 ;  /* 0x0000000404787825 */ /* 0x050fe200078e0278 */
        /* <DEDUP_REMOVED lines=8> */
[----:B------:R4:W-:Y:S03]  /*1d720*/  STL.64 [R1+0x630], R166 ;  /* 0x000630a601007387 */ /* 0x0009e60000100a00 */
[C---:B------:R-:W-:Y:S01]  /*1d730*/  IMAD.WIDE R244, R4.reuse, 0x4, R244 ;  /* 0x0000000404f47825 */ /* 0x040fe200078e02f4 */
[----:B------:R-:W-:Y:S04]  /*1d740*/  STL.64 [R1+0x610], R110 ;  /* 0x0006106e01007387 */ /* 0x000fe80000100a00 */
[----:B------:R4:W-:Y:S01]  /*1d750*/  STL.64 [R1+0x688], R132 ;  /* 0x0006888401007387 */ /* 0x0009e20000100a00 */
[----:B------:R-:W-:-:S03]  /*1d760*/  IMAD.WIDE R90, R4, 0x4, R90 ;  /* 0x00000004045a7825 */ /* 0x000fc600078e025a */
[----:B------:R4:W-:Y:S04]  /*1d770*/  STL.64 [R1+0x680], R244 ;  /* 0x000680f401007387 */ /* 0x0009e80000100a00 */
[----:B------:R4:W-:Y:S04]  /*1d780*/  STL.64 [R1+0x678], R90 ;  /* 0x0006785a01007387 */ /* 0x0009e80000100a00 */
[----:B------:R-:W4:Y:S04]  /*1d790*/  LDL.LU.64 R174, [R1+0x10e0] ;  /* 0x0010e00001ae7983 */ /* 0x000f280000300a00 */
[----:B------:R-:W4:Y:S04]  /*1d7a0*/  LDL.LU.64 R210, [R1+0x10d8] ;  /* 0x0010d80001d27983 */ /* 0x000f280000300a00 */
[----:B------:R-:W4:Y:S04]  /*1d7b0*/  LDL.LU.64 R148, [R1+0x10d0] ;  /* 0x0010d00001947983 */ /* 0x000f280000300a00 */
[----:B------:R-:W4:Y:S04]  /*1d7c0*/  LDL.LU.64 R172, [R1+0x10c8] ;  /* 0x0010c80001ac7983 */ /* 0x000f280000300a00 */
[----:B------:R-:W4:Y:S04]  /*1d7d0*/  LDL.LU.64 R240, [R1+0x10c0] ;  /* 0x0010c00001f07983 */ /* 0x000f280000300a00 */
[----:B------:R-:W4:Y:S04]  /*1d7e0*/  LDL.LU R92, [R1+0x10b8] ;  /* 0x0010b800015c7983 */ /* 0x000f280000300800 */
[----:B------:R-:W4:Y:S04]  /*1d7f0*/  LDL.LU.64 R88, [R1+0x10b0] ;  /* 0x0010b00001587983 */ /* 0x000f280000300a00 */
[----:B-1----:R-:W4:Y:S04]  /*1d800*/  LDL.LU.64 R10, [R1+0x10a8] ;  /* 0x0010a800010a7983 */ /* 0x002f280000300a00 */
[----:B------:R-:W4:Y:S04]  /*1d810*/  LDL.LU.64 R160, [R1+0x10a0] ;  /* 0x0010a00001a07983 */ /* 0x000f280000300a00 */
[----:B------:R-:W4:Y:S04]  /*1d820*/  LDL.LU.64 R222, [R1+0x1098] ;  /* 0x0010980001de7983 */ /* 0x000f280000300a00 */
[----:B------:R-:W4:Y:S04]  /*1d830*/  LDL.LU.64 R158, [R1+0x1090] ;  /* 0x00109000019e7983 */ /* 0x000f280000300a00 */
[----:B------:R-:W4:Y:S04]  /*1d840*/  LDL.LU.64 R170, [R1+0x1088] ;  /* 0x0010880001aa7983 */ /* 0x000f280000300a00 */
[----:B------:R-:W4:Y:S04]  /*1d850*/  LDL.LU.64 R2, [R1+0x1080] ;  /* 0x0010800001027983 */ /* 0x000f280000300a00 */
[----:B------:R-:W-:Y:S04]  /*1d860*/  LDGSTS.E [R0+-0x38800], desc[UR10][R154.64], P2 ;  /* 0xc78000009a007fae */ /* 0x000fe8000912184a */
[----:B------:R-:W-:Y:S01]  /*1d870*/  LDGSTS.E [R0+-0x38400], desc[UR10][R166.64], P2 ;  /* 0xc7c00000a6007fae */ /* 0x000fe2000912184a */
[----:B------:R-:W-:-:S03]  /*1d880*/  IMAD.WIDE R38, R4, 0x4, R38 ;  /* 0x0000000404267825 */ /* 0x000fc600078e0226 */
[----:B---3--:R-:W3:Y:S01]  /*1d890*/  LDL.LU.64 R156, [R1+0x1078] ;  /* 0x00107800019c7983 */ /* 0x008ee20000300a00 */
[----:B------:R-:W-:-:S03]  /*1d8a0*/  IMAD.WIDE R46, R4, 0x4, R46 ;  /* 0x00000004042e7825 */ /* 0x000fc600078e022e */
[----:B------:R-:W3:Y:S01]  /*1d8b0*/  LDL.LU.64 R164, [R1+0x1070] ;  /* 0x0010700001a47983 */ /* 0x000ee20000300a00 */
[----:B------:R-:W-:-:S03]  /*1d8c0*/  IMAD.WIDE R62, R4, 0x4, R62 ;  /* 0x00000004043e7825 */ /* 0x000fc600078e023e */
[----:B--2---:R-:W2:Y:S01]  /*1d8d0*/  LDL.LU.64 R154, [R1+0x1068] ;  /* 0x00106800019a7983 */ /* 0x004ea20000300a00 */
[----:B------:R-:W-:-:S03]  /*1d8e0*/  IMAD.WIDE R70, R4, 0x4, R70 ;  /* 0x0000000404467825 */ /* 0x000fc600078e0246 */
[----:B----4-:R-:W4:Y:S01]  /*1d8f0*/  LDL.LU.64 R166, [R1+0x1060] ;  /* 0x0010600001a67983 */ /* 0x010f220000300a00 */
[----:B------:R-:W-:-:S04]  /*1d900*/  IMAD.WIDE R78, R4, 0x4, R78 ;  /* 0x00000004044e7825 */ /* 0x000fc800078e024e */
[----:B------:R-:W-:-:S04]  /*1d910*/  IMAD.WIDE R40, R4, 0x4, R40 ;  /* 0x0000000404287825 */ /* 0x000fc800078e0228 */
[----:B------:R-:W-:-:S04]  /*1d920*/  IMAD.WIDE R48, R4, 0x4, R48 ;  /* 0x0000000404307825 */ /* 0x000fc800078e0230 */
[----:B------:R-:W-:-:S04]  /*1d930*/  IMAD.WIDE R56, R4, 0x4, R56 ;  /* 0x0000000404387825 */ /* 0x000fc800078e0238 */
[----:B------:R-:W-:-:S04]  /*1d940*/  IMAD.WIDE R64, R4, 0x4, R64 ;  /* 0x0000000404407825 */ /* 0x000fc800078e0240 */
[----:B------:R-:W-:-:S04]  /*1d950*/  IMAD.WIDE R72, R4, 0x4, R72 ;  /* 0x0000000404487825 */ /* 0x000fc800078e0248 */
        /* <DEDUP_REMOVED lines=24> */
[C---:B------:R-:W-:Y:S01]  /*1dae0*/  IMAD.WIDE R26, R4.reuse, 0x4, R26 ;  /* 0x00000004041a7825 */ /* 0x040fe200078e021a */
[----:B-1----:R-:W1:Y:S02]  /*1daf0*/  LDC R6, c[0x0][0x230] ;  /* 0x00008c00ff067b82 */ /* 0x002e640000000800 */
        /* <DEDUP_REMOVED lines=9> */
[----:B------:R-:W2:Y:S04]  /*1db90*/  LDL.LU.64 R144, [R1+0x1050] ;  /* 0x0010500001907983 */ /* 0x000ea80000300a00 */
[----:B------:R-:W-:Y:S04]  /*1dba0*/  LDGSTS.E [R3+-0x38300], desc[UR10][R132.64], P2 ;  /* 0xc7d0000084037fae */ /* 0x000fe8000912184a */
[----:B------:R-:W4:Y:S04]  /*1dbb0*/  LDL.LU.64 R150, [R1+0x1048] ;  /* 0x0010480001967983 */ /* 0x000f280000300a00 */
[----:B------:R-:W-:Y:S04]  /*1dbc0*/  LDGSTS.E [R5+-0x3fe00], desc[UR10][R148.64], P2 ;  /* 0xc020000094057fae */ /* 0x000fe8000912184a */
[----:B------:R-:W3:Y:S04]  /*1dbd0*/  LDL.LU.64 R168, [R1+0x1040] ;  /* 0x0010400001a87983 */ /* 0x000ee80000300a00 */
[----:B------:R-:W-:Y:S04]  /*1dbe0*/  LDGSTS.E [R5+-0x3fa00], desc[UR10][R182.64], P2 ;  /* 0xc0600000b6057fae */ /* 0x000fe8000912184a */
[----:B------:R-:W2:Y:S04]  /*1dbf0*/  LDL.LU R7, [R1+0x1038] ;  /* 0x0010380001077983 */ /* 0x000ea80000300800 */
[----:B------:R-:W-:Y:S04]  /*1dc00*/  LDGSTS.E [R5+-0x3f600], desc[UR10][R184.64], P2 ;  /* 0xc0a00000b8057fae */ /* 0x000fe8000912184a */
[----:B------:R-:W4:Y:S04]  /*1dc10*/  LDL.LU.64 R146, [R1+0x1030] ;  /* 0x0010300001927983 */ /* 0x000f280000300a00 */
[----:B------:R-:W-:Y:S04]  /*1dc20*/  LDGSTS.E [R5+-0x3f200], desc[UR10][R186.64], P2 ;  /* 0xc0e00000ba057fae */ /* 0x000fe8000912184a */
[----:B------:R-:W2:Y:S04]  /*1dc30*/  LDL.LU.64 R162, [R1+0x1028] ;  /* 0x0010280001a27983 */ /* 0x000ea80000300a00 */
[----:B------:R-:W-:Y:S04]  /*1dc40*/  LDGSTS.E [R5+-0x3ee00], desc[UR10][R188.64], P2 ;  /* 0xc1200000bc057fae */ /* 0x000fe8000912184a */
[----:B------:R-:W3:Y:S04]  /*1dc50*/  LDL.LU.64 R214, [R1+0x1020] ;  /* 0x0010200001d67983 */ /* 0x000ee80000300a00 */
        /* <DEDUP_REMOVED lines=51> */
[----:B------:R-:W3:Y:S04]  /*1df90*/  LDL.LU.64 R8, [R1+0xf58] ;  /* 0x000f580001087983 */ /* 0x000ee80000300a00 */
[----:B------:R-:W4:Y:S04]  /*1dfa0*/  LDL.LU.64 R244, [R1+0x310] ;  /* 0x0003100001f47983 */ /* 0x000f280000300a00 */
[----:B------:R-:W2:Y:S01]  /*1dfb0*/  LDL.LU.64 R250, [R1+0x300] ;  /* 0x0003000001fa7983 */ /* 0x000ea20000300a00 */
[----:B------:R-:W-:-:S04]  /*1dfc0*/  IMAD.WIDE R42, R4, 0x4, R42 ;  /* 0x00000004042a7825 */ /* 0x000fc800078e022a */
[----:B------:R-:W-:-:S04]  /*1dfd0*/  IMAD.WIDE R50, R4, 0x4, R50 ;  /* 0x0000000404327825 */ /* 0x000fc800078e0232 */
[----:B------:R-:W-:-:S04]  /*1dfe0*/  IMAD.WIDE R58, R4, 0x4, R58 ;  /* 0x00000004043a7825 */ /* 0x000fc800078e023a */
[----:B------:R-:W-:-:S04]  /*1dff0*/  IMAD.WIDE R66, R4, 0x4, R66 ;  /* 0x0000000404427825 */ /* 0x000fc800078e0242 */
[----:B------:R-:W-:-:S04]  /*1e000*/  IMAD.WIDE R74, R4, 0x4, R74 ;  /* 0x00000004044a7825 */ /* 0x000fc800078e024a */
[----:B------:R-:W-:Y:S01]  /*1e010*/  IMAD.WIDE R82, R4, 0x4, R82 ;  /* 0x0000000404527825 */ /* 0x000fe200078e0252 */
        /* <DEDUP_REMOVED lines=18> */
[----:B------:R-:W3:Y:S04]  /*1e140*/  LDL.LU.64 R130, [R1+0xf48] ;  /* 0x000f480001827983 */ /* 0x000ee80000300a00 */
[----:B------:R-:W-:Y:S04]  /*1e150*/  LDGSTS.E [R9+-0x3b900], desc[UR10][R106.64], P2 ;  /* 0xc47000006a097fae */ /* 0x000fe8000912184a */
        /* <DEDUP_REMOVED lines=24> */
[----:B------:R4:W-:Y:S04]  /*1e2e0*/  LDGSTS.E [R9+-0x38500], desc[UR10][R110.64], P2 ;  /* 0xc7b000006e097fae */ /* 0x0009e8000912184a */
[----:B------:R1:W-:Y:S04]  /*1e2f0*/  LDGSTS.E [R9+-0x38100], desc[UR10][R90.64], P2 ;  /* 0xc7f000005a097fae */ /* 0x0003e8000912184a */
[----:B------:R2:W-:Y:S01]  /*1e300*/  STL.64 [R1+0xe70], R8 ;  /* 0x000e700801007387 */ /* 0x0005e20000100a00 */
[----:B----4-:R-:W-:-:S03]  /*1e310*/  IMAD.WIDE R110, R2, 0x4, R244 ;  /* 0x00000004026e7825 */ /* 0x010fc600078e02f4 */
[----:B------:R-:W4:Y:S01]  /*1e320*/  LDL.LU.64 R236, [R1+0x2b0] ;  /* 0x0002b00001ec7983 */ /* 0x000f220000300a00 */
[----:B-1----:R-:W1:Y:S03]  /*1e330*/  LDC R91, c[0x0][0x230] ;  /* 0x00008c00ff5b7b82 */ /* 0x002e660000000800 */
[----:B------:R-:W4:Y:S01]  /*1e340*/  LDL.LU.64 R244, [R1+0x2a0] ;  /* 0x0002a00001f47983 */ /* 0x000f220000300a00 */
[----:B--2---:R-:W-:-:S03]  /*1e350*/  IMAD.WIDE R8, R2, 0x4, R250 ;  /* 0x0000000402087825 */ /* 0x004fc600078e02fa */
[----:B------:R2:W-:Y:S01]  /*1e360*/  STL.64 [R1+0x670], R110 ;  /* 0x0006706e01007387 */ /* 0x0005e20000100a00 */
[----:B------:R-:W1:Y:S03]  /*1e370*/  LDC R90, c[0x0][0x230] ;  /* 0x00008c00ff5a7b82 */ /* 0x000e660000000800 */
[----:B------:R2:W-:Y:S04]  /*1e380*/  STL.64 [R1+0x668], R8 ;  /* 0x0006680801007387 */ /* 0x0005e80000100a00 */
[----:B------:R-:W4:Y:S04]  /*1e390*/  LDL.LU.64 R242, [R1+0x298] ;  /* 0x0002980001f27983 */ /* 0x000f280000300a00 */
[----:B------:R-:W4:Y:S04]  /*1e3a0*/  LDL.LU.64 R250, [R1+0x290] ;  /* 0x0002900001fa7983 */ /* 0x000f280000300a00 */
[----:B------:R-:W0:Y:S01]  /*1e3b0*/  LDGDEPBAR ;  /* 0x00000000000079af */ /* 0x000e220000000000 */
[----:B------:R-:W-:Y:S01]  /*1e3c0*/  BAR.SYNC.DEFER_BLOCKING 0x0 ;  /* 0x0000000000007b1d */ /* 0x000fe20000010000 */
[----:B------:R-:W-:Y:S01]  /*1e3d0*/  ISETP.GE.U32.AND P2, PT, R241, 0x7ffffe5f, PT ;  /* 0x7ffffe5ff100780c */ /* 0x000fe20003f46070 */
[----:B------:R-:W-:-:S02]  /*1e3e0*/  VIADD R241, R89, 0xfffffe9d ;  /* 0xfffffe9d59f17836 */ /* 0x000fc40000000000 */
[----:B------:R-:W-:-:S04]  /*1e3f0*/  VIADD R88, R88, 0xfffffe9c ;  /* 0xfffffe9c58587836 */ /* 0x000fc80000000000 */
[----:B------:R-:W1:Y:S01]  /*1e400*/  LDC R89, c[0x0][0x230] ;  /* 0x00008c00ff597b82 */ /* 0x000e620000000800 */
[----:B------:R-:W-:Y:S01]  /*1e410*/  @!PT LDS RZ, [RZ] ;  /* 0x00000000fffff984 */ /* 0x000fe20000000800 */
[----:B------:R-:W-:Y:S01]  /*1e420*/  @!PT LDS RZ, [RZ] ;  /* 0x00000000fffff984 */ /* 0x000fe20000000800 */
[----:B------:R-:W-:Y:S01]  /*1e430*/  @!PT LDS RZ, [RZ] ;  /* 0x00000000fffff984 */ /* 0x000fe20000000800 */
[----:B------:R2:W-:Y:S04]  /*1e440*/  LDGSTS.E [R11+0x50000], desc[UR10][R110.64], !P0 ;  /* 0x500000006e0b7fae */ /* 0x0005e8000c12184a */
[----:B------:R2:W-:Y:S01]  /*1e450*/  LDGSTS.E [R11+0x54000], desc[UR10][R8.64], !P0 ;  /* 0x54000000080b7fae */ /* 0x0005e2000c12184a */
[----:B------:R-:W-:Y:S02]  /*1e460*/  ISETP.GE.U32.AND P0, PT, R241, 0x7ffffe5e, PT ;  /* 0x7ffffe5ef100780c */ /* 0x000fe40003f06070 */
[----:B------:R-:W-:Y:S01]  /*1e470*/  IADD3 R241, R92, -0x145, RZ ;  /* 0xfffffebb5cf17810 */ /* 0x000fe20007ffe0ff */
[----:B---3--:R-:W-:-:S04]  /*1e480*/  IMAD.WIDE R234, R2, 0x4, R234 ;  /* 0x0000000402ea7825 */ /* 0x008fc800078e02ea */
[C---:B--2---:R-:W-:Y:S01]  /*1e490*/  IMAD.WIDE R110, R2.reuse, 0x4, R232 ;  /* 0x00000004026e7825 */ /* 0x044fe200078e02e8 */
[----:B------:R2:W-:Y:S04]  /*1e4a0*/  STL.64 [R1+0x660], R234 ;  /* 0x000660ea01007387 */ /* 0x0005e80000100a00 */
[----:B------:R3:W-:Y:S04]  /*1e4b0*/  STL.64 [R1+0x658], R110 ;  /* 0x0006586e01007387 */ /* 0x0007e80000100a00 */
[----:B------:R-:W-:Y:S01]  /*1e4c0*/  LDGSTS.E [R11+0x50004], desc[UR10][R234.64], !P5 ;  /* 0x50004000ea0b7fae */ /* 0x000fe2000e92184a */
[----:B------:R-:W-:-:S03]  /*1e4d0*/  IMAD.WIDE R92, R2, 0x4, R246 ;  /* 0x00000004025c7825 */ /* 0x000fc600078e02f6 */
[----:B------:R3:W-:Y:S04]  /*1e4e0*/  LDGSTS.E [R11+0x54004], desc[UR10][R110.64], !P5 ;  /* 0x540040006e0b7fae */ /* 0x0007e8000e92184a */
[----:B------:R-:W3:Y:S01]  /*1e4f0*/  LDL.LU.64 R246, [R1+0x280] ;  /* 0x0002800001f67983 */ /* 0x000ee20000300a00 */
[----:B------:R-:W-:-:S03]  /*1e500*/  IMAD.WIDE R8, R2, 0x4, R248 ;  /* 0x0000000402087825 */ /* 0x000fc600078e02f8 */
[----:B------:R-:W3:Y:S04]  /*1e510*/  LDL.LU.64 R232, [R1+0x278] ;  /* 0x0002780001e87983 */ /* 0x000ee80000300a00 */
[----:B------:R-:W-:Y:S04]  /*1e520*/  STL.64 [R1+0x650], R92 ;  /* 0x0006505c01007387 */ /* 0x000fe80000100a00 */
[----:B------:R1:W-:Y:S04]  /*1e530*/  STL.64 [R1+0x690], R8 ;  /* 0x0006900801007387 */ /* 0x0003e80000100a00 */
[----:B--2---:R-:W2:Y:S04]  /*1e540*/  LDL.LU.64 R234, [R1+0x270] ;  /* 0x0002700001ea7983 */ /* 0x004ea80000300a00 */
[----:B------:R-:W2:Y:S04]  /*1e550*/  LDL.LU.64 R248, [R1+0x268] ;  /* 0x0002680001f87983 */ /* 0x000ea80000300a00 */
[----:B------:R-:W-:Y:S04]  /*1e560*/  LDGSTS.E [R11+0x50008], desc[UR10][R92.64], !P6 ;  /* 0x500080005c0b7fae */ /* 0x000fe8000f12184a */
[----:B------:R1:W-:Y:S01]  /*1e570*/  LDGSTS.E [R11+0x54008], desc[UR10][R8.64], !P6 ;  /* 0x54008000080b7fae */ /* 0x0003e2000f12184a */
[----:B----4-:R-:W-:-:S04]  /*1e580*/  IMAD.WIDE R236, R2, 0x4, R236 ;  /* 0x0000000402ec7825 */ /* 0x010fc800078e02ec */
[C---:B------:R-:W-:Y:S01]  /*1e590*/  IMAD.WIDE R244, R2.reuse, 0x4, R244 ;  /* 0x0000000402f47825 */ /* 0x040fe200078e02f4 */
[----:B------:R4:W-:Y:S03]  /*1e5a0*/  STL.64 [R1+0x628], R236 ;  /* 0x000628ec01007387 */ /* 0x0009e60000100a00 */
[----:B---3--:R-:W-:Y:S01]  /*1e5b0*/  IMAD.WIDE R110, R2, 0x4, R242 ;  /* 0x00000004026e7825 */ /* 0x008fe200078e02f2 */
[----:B------:R3:W-:Y:S01]  /*1e5c0*/  STL.64 [R1+0x648], R244 ;  /* 0x000648f401007387 */ /* 0x0007e20000100a00 */
[----:B------:R-:W-:Y:S01]  /*1e5d0*/  ISETP.GE.U32.AND P5, PT, R88, 0x7ffffe5d, PT ;  /* 0x7ffffe5d5800780c */ /* 0x000fe20003fa6070 */
[----:B-1----:R-:W1:Y:S01]  /*1e5e0*/  LDC R8, c[0x0][0x230] ;  /* 0x00008c00ff087b82 */ /* 0x002e620000000800 */
[----:B------:R-:W-:Y:S01]  /*1e5f0*/  IMAD.WIDE R92, R2, 0x4, R250 ;  /* 0x00000004025c7825 */ /* 0x000fe200078e02fa */
[----:B------:R-:W2:Y:S04]  /*1e600*/  LDL.LU.64 R242, [R1+0x250] ;  /* 0x0002500001f27983 */ /* 0x000ea80000300a00 */
[----:B------:R-:W2:Y:S01]  /*1e610*/  LDL.LU.64 R250, [R1+0x248] ;  /* 0x0002480001fa7983 */ /* 0x000ea20000300a00 */
[----:B------:R-:W-:Y:S01]  /*1e620*/  ISETP.GE.U32.AND P6, PT, R241, 0x7ffffe7c, PT ;  /* 0x7ffffe7cf100780c */ /* 0x000fe20003fc6070 */
[----:B------:R-:W1:Y:S02]  /*1e630*/  LDC R88, c[0x0][0x230] ;  /* 0x00008c00ff587b82 */ /* 0x000e640000000800 */
[----:B------:R1:W-:Y:S04]  /*1e640*/  STL.64 [R1+0x620], R110 ;  /* 0x0006206e01007387 */ /* 0x0003e80000100a00 */
[----:B------:R-:W-:Y:S01]  /*1e650*/  LDGSTS.E [R11+0x5000c], desc[UR10][R236.64], !P3 ;  /* 0x5000c000ec0b7fae */ /* 0x000fe2000d92184a */
[----:B------:R-:W-:Y:S01]  /*1e660*/  VIADD R6, R6, 0xfffffeba ;  /* 0xfffffeba06067836 */ /* 0x000fe20000000000 */
[----:B------:R-:W-:Y:S01]  /*1e670*/  IADD3 R89, R89, -0x148, RZ ;  /* 0xfffffeb859597810 */ /* 0x000fe20007ffe0ff */
[----:B------:R-:W2:Y:S01]  /*1e680*/  LDC R9, c[0x0][0x230] ;  /* 0x00008c00ff097b82 */ /* 0x000ea20000000800 */
[----:B------:R2:W-:Y:S04]  /*1e690*/  STL.64 [R1+0x640], R92 ;  /* 0x0006405c01007387 */ /* 0x0005e80000100a00 */
[----:B------:R-:W-:Y:S04]  /*1e6a0*/  LDGSTS.E [R11+0x5400c], desc[UR10][R244.64], !P3 ;  /* 0x5400c000f40b7fae */ /* 0x000fe8000d92184a */
[----:B----4-:R-:W4:Y:S01]  /*1e6b0*/  LDL.LU.64 R236, [R1+0x240] ;  /* 0x0002400001ec7983 */ /* 0x010f220000300a00 */
[----:B------:R-:W-:-:S03]  /*1e6c0*/  VIADD R241, R91, 0xfffffeb9 ;  /* 0xfffffeb95bf17836 */ /* 0x000fc60000000000 */
[----:B------:R1:W-:Y:S04]  /*1e6d0*/  LDGSTS.E [R11+0x58000], desc[UR10][R110.64], !P4 ;  /* 0x580000006e0b7fae */ /* 0x0003e8000e12184a */
[----:B---3--:R-:W3:Y:S04]  /*1e6e0*/  LDL.LU.64 R244, [R1+0x230] ;  /* 0x0002300001f47983 */ /* 0x008ee80000300a00 */
[----:B------:R2:W-:Y:S01]  /*1e6f0*/  LDGSTS.E [R11+0x5c000], desc[UR10][R92.64], !P4 ;  /* 0x5c0000005c0b7fae */ /* 0x0005e2000e12184a */
[----:B------:R-:W-:Y:S01]  /*1e700*/  ISETP.GE.U32.AND P4, PT, R241, 0x7ffffe7a, PT ;  /* 0x7ffffe7af100780c */ /* 0x000fe20003f86070 */
[----:B------:R-:W-:-:S02]  /*1e710*/  VIADD R241, R90, 0xfffffe9b ;  /* 0xfffffe9b5af17836 */ /* 0x000fc40000000000 */
[----:B------:R-:W-:-:S04]  /*1e720*/  IMAD.WIDE R246, R2, 0x4, R246 ;  /* 0x0000000402f67825 */ /* 0x000fc800078e02f6 */
[C---:B-1----:R-:W-:Y:S01]  /*1e730*/  IMAD.WIDE R110, R2.reuse, 0x4, R232 ;  /* 0x00000004026e7825 */ /* 0x042fe200078e02e8 */
[----:B------:R1:W-:Y:S04]  /*1e740*/  STL.64 [R1+0x5f8], R246 ;  /* 0x0005f8f601007387 */ /* 0x0003e80000100a00 */
[----:B------:R-:W-:Y:S04]  /*1e750*/  STL.64 [R1+0x638], R110 ;  /* 0x0006386e01007387 */ /* 0x000fe80000100a00 */
[----:B------:R-:W3:Y:S01]  /*1e760*/  LDL.LU.64 R232, [R1+0x228] ;  /* 0x0002280001e87983 */ /* 0x000ee20000300a00 */
[----:B--2---:R-:W-:-:S03]  /*1e770*/  IMAD.WIDE R92, R2, 0x4, R234 ;  /* 0x00000004025c7825 */ /* 0x004fc600078e02ea */
[----:B------:R-:W-:Y:S01]  /*1e780*/  LDGSTS.E [R11+0x58004], desc[UR10][R246.64], !P2 ;  /* 0x58004000f60b7fae */ /* 0x000fe2000d12184a */
[----:B------:R-:W-:-:S03]  /*1e790*/  IMAD.WIDE R90, R2, 0x4, R248 ;  /* 0x00000004025a7825 */ /* 0x000fc600078e02f8 */
[----:B------:R-:W2:Y:S04]  /*1e7a0*/  LDL.LU.64 R234, [R1+0x218] ;  /* 0x0002180001ea7983 */ /* 0x000ea80000300a00 */
[----:B------:R-:W-:Y:S04]  /*1e7b0*/  STL.64 [R1+0x5d0], R92 ;  /* 0x0005d05c01007387 */ /* 0x000fe80000100a00 */
[----:B------:R1:W-:Y:S04]  /*1e7c0*/  STL.64 [R1+0x5e0], R90 ;  /* 0x0005e05a01007387 */ /* 0x0003e80000100a00 */
[----:B-1----:R-:W2:Y:S04]  /*1e7d0*/  LDL.LU.64 R246, [R1+0x208] ;  /* 0x0002080001f67983 */ /* 0x002ea80000300a00 */
[----:B------:R-:W2:Y:S04]  /*1e7e0*/  LDL.LU.64 R248, [R1+0x200] ;  /* 0x0002000001f87983 */ /* 0x000ea80000300a00 */
[----:B------:R-:W-:Y:S04]  /*1e7f0*/  LDGSTS.E [R11+0x5c004], desc[UR10][R110.64], !P2 ;  /* 0x5c0040006e0b7fae */ /* 0x000fe8000d12184a */
[----:B------:R-:W-:Y:S04]  /*1e800*/  LDGSTS.E [R11+0x58008], desc[UR10][R92.64], !P0 ;  /* 0x580080005c0b7fae */ /* 0x000fe8000c12184a */
[----:B------:R1:W-:Y:S01]  /*1e810*/  LDGSTS.E [R11+0x5c008], desc[UR10][R90.64], !P0 ;  /* 0x5c0080005a0b7fae */ /* 0x0003e2000c12184a */
[----:B------:R-:W-:-:S04]  /*1e820*/  IMAD.WIDE R242, R2, 0x4, R242 ;  /* 0x0000000402f27825 */ /* 0x000fc800078e02f2 */
[C---:B------:R-:W-:Y:S01]  /*1e830*/  IMAD.WIDE R250, R2.reuse, 0x4, R250 ;  /* 0x0000000402fa7825 */ /* 0x040fe200078e02fa */
[----:B------:R3:W-:Y:S01]  /*1e840*/  STL.64 [R1+0x570], R242 ;  /* 0x000570f201007387 */ /* 0x0007e20000100a00 */
[----:B-1----:R-:W1:Y:S03]  /*1e850*/  LDC R90, c[0x0][0x230] ;  /* 0x00008c00ff5a7b82 */ /* 0x002e660000000800 */
[----:B------:R3:W-:Y:S04]  /*1e860*/  STL.64 [R1+0x5b8], R250 ;  /* 0x0005b8fa01007387 */ /* 0x0007e80000100a00 */
[----:B------:R-:W-:Y:S04]  /*1e870*/  LDGSTS.E [R11+0x5800c], desc[UR10][R242.64], !P5 ;  /* 0x5800c000f20b7fae */ /* 0x000fe8000e92184a */
[----:B------:R-:W-:Y:S01]  /*1e880*/  LDGSTS.E [R11+0x5c00c], desc[UR10][R250.64], !P5 ;  /* 0x5c00c000fa0b7fae */ /* 0x000fe2000e92184a */
[----:B----4-:R-:W-:-:S04]  /*1e890*/  IMAD.WIDE R110, R2, 0x4, R236 ;  /* 0x00000004026e7825 */ /* 0x010fc800078e02ec */
[----:B---3--:R-:W-:Y:S01]  /*1e8a0*/  IMAD.WIDE R92, R2, 0x4, R244 ;  /* 0x00000004025c7825 */ /* 0x008fe200078e02f4 */
[----:B------:R-:W-:Y:S01]  /*1e8b0*/  ISETP.GE.U32.AND P3, PT, R6, 0x7ffffe7b, PT ;  /* 0x7ffffe7b0600780c */ /* 0x000fe20003f66070 */
[----:B------:R-:W3:Y:S01]  /*1e8c0*/  LDL.LU.64 R244, [R1+0x1f0] ;  /* 0x0001f00001f47983 */ /* 0x000ee20000300a00 */
[----:B------:R-:W-:Y:S01]  /*1e8d0*/  ISETP.GE.U32.AND P0, PT, R241, 0x7ffffe5c, PT ;  /* 0x7ffffe5cf100780c */ /* 0x000fe20003f06070 */
[----:B------:R-:W4:Y:S02]  /*1e8e0*/  LDC R6, c[0x0][0x230] ;  /* 0x00008c00ff067b82 */ /* 0x000f240000000800 */
[----:B------:R-:W4:Y:S04]  /*1e8f0*/  LDL.LU.64 R236, [R1+0x1e0] ;  /* 0x0001e00001ec7983 */ /* 0x000f280000300a00 */
[----:B------:R1:W-:Y:S04]  /*1e900*/  STL.64 [R1+0x5a0], R110 ;  /* 0x0005a06e01007387 */ /* 0x0003e80000100a00 */
[----:B------:R3:W-:Y:S04]  /*1e910*/  STL.64 [R1+0x598], R92 ;  /* 0x0005985c01007387 */ /* 0x0007e80000100a00 */
[----:B------:R-:W4:Y:S04]  /*1e920*/  LDL.LU.64 R242, [R1+0x1d8] ;  /* 0x0001d80001f27983 */ /* 0x000f280000300a00 */
[----:B------:R-:W4:Y:S01]  /*1e930*/  LDL.LU.64 R250, [R1+0x1c8] ;  /* 0x0001c80001fa7983 */ /* 0x000f220000300a00 */
[----:B------:R-:W-:-:S02]  /*1e940*/  IADD3 R241, R88, -0x167, RZ ;  /* 0xfffffe9958f17810 */ /* 0x000fc40007ffe0ff */
[----:B------:R-:W-:Y:S01]  /*1e950*/  ISETP.GE.U32.AND P2, PT, R89, 0x7ffffe79, PT ;  /* 0x7ffffe795900780c */ /* 0x000fe20003f46070 */
[----:B------:R1:W-:Y:S01]  /*1e960*/  LDGSTS.E [R12+0x50000], desc[UR10][R110.64], !P6 ;  /* 0x500000006e0c7fae */ /* 0x0003e2000f12184a */
[----:B------:R-:W-:Y:S01]  /*1e970*/  VIADD R9, R9, 0xfffffe9a ;  /* 0xfffffe9a09097836 */ /* 0x000fe20000000000 */
[----:B------:R-:W4:Y:S02]  /*1e980*/  LDC R89, c[0x0][0x230] ;  /* 0x00008c00ff597b82 */ /* 0x000f240000000800 */
[----:B------:R3:W-:Y:S01]  /*1e990*/  LDGSTS.E [R12+0x54000], desc[UR10][R92.64], !P6 ;  /* 0x540000005c0c7fae */ /* 0x0007e2000f12184a */
[----:B------:R-:W-:Y:S01]  /*1e9a0*/  ISETP.GE.U32.AND P6, PT, R241, 0x7ffffe5a, PT ;  /* 0x7ffffe5af100780c */ /* 0x000fe20003fc6070 */
[----:B------:R-:W-:Y:S02]  /*1e9b0*/  VIADD R241, R8, 0xfffffeb7 ;  /* 0xfffffeb708f17836 */ /* 0x000fe40000000000 */
[C---:B------:R-:W-:Y:S02]  /*1e9c0*/  IMAD.WIDE R232, R2.reuse, 0x4, R232 ;  /* 0x0000000402e87825 */ /* 0x040fe400078e02e8 */
[----:B------:R-:W4:Y:S02]  /*1e9d0*/  LDC R88, c[0x0][0x230] ;  /* 0x00008c00ff587b82 */ /* 0x000f240000000800 */
[C---:B--2---:R-:W-:Y:S01]  /*1e9e0*/  IMAD.WIDE R234, R2.reuse, 0x4, R234 ;  /* 0x0000000402ea7825 */ /* 0x044fe200078e02ea */
[----:B------:R2:W-:Y:S03]  /*1e9f0*/  STL.64 [R1+0x590], R232 ;  /* 0x000590e801007387 */ /* 0x0005e60000100a00 */
[C---:B-1----:R-:W-:Y:S01]  /*1ea00*/  IMAD.WIDE R110, R2.reuse, 0x4, R246 ;  /* 0x00000004026e7825 */ /* 0x042fe200078e02f6 */
[----:B------:R1:W-:Y:S03]  /*1ea10*/  STL.64 [R1+0x588], R234 ;  /* 0x000588ea01007387 */ /* 0x0003e60000100a00 */
[C---:B---3--:R-:W-:Y:S01]  /*1ea20*/  IMAD.WIDE R244, R2.reuse, 0x4, R244 ;  /* 0x0000000402f47825 */ /* 0x048fe200078e02f4 */
[----:B------:R-:W3:Y:S01]  /*1ea30*/  LDL.LU.64 R246, [R1+0x1b0] ;  /* 0x0001b00001f67983 */ /* 0x000ee20000300a00 */
[----:B------:R-:W-:Y:S01]  /*1ea40*/  ISETP.GE.U32.AND P5, PT, R9, 0x7ffffe5b, PT ;  /* 0x7ffffe5b0900780c */ /* 0x000fe20003fa6070 */
[----:B------:R-:W3:Y:S01]  /*1ea50*/  LDC R8, c[0x0][0x230] ;  /* 0x00008c00ff087b82 */ /* 0x000ee20000000800 */
[----:B------:R-:W-:Y:S01]  /*1ea60*/  IMAD.WIDE R92, R2, 0x4, R248 ;  /* 0x00000004025c7825 */ /* 0x000fe200078e02f8 */
[----:B------:R-:W-:Y:S04]  /*1ea70*/  LDGSTS.E [R12+0x50004], desc[UR10][R232.64], !P3 ;  /* 0x50004000e80c7fae */ /* 0x000fe8000d92184a */
[----:B------:R-:W3:Y:S01]  /*1ea80*/  LDL.LU.64 R248, [R1+0x198] ;  /* 0x0001980001f87983 */ /* 0x000ee20000300a00 */
[----:B----4-:R-:W-:Y:S01]  /*1ea90*/  VIADD R6, R6, 0xfffffe98 ;  /* 0xfffffe9806067836 */ /* 0x010fe20000000000 */
[----:B------:R-:W4:Y:S02]  /*1eaa0*/  LDC R9, c[0x0][0x230] ;  /* 0x00008c00ff097b82 */ /* 0x000f240000000800 */
[----:B------:R1:W-:Y:S04]  /*1eab0*/  STL.64 [R1+0x580], R110 ;  /* 0x0005806e01007387 */ /* 0x0003e80000100a00 */
[----:B------:R-:W-:Y:S04]  /*1eac0*/  LDGSTS.E [R12+0x54004], desc[UR10][R234.64], !P3 ;  /* 0x54004000ea0c7fae */ /* 0x000fe8000d92184a */
[----:B------:R1:W-:Y:S04]  /*1ead0*/  STL.64 [R1+0x5c0], R92 ;  /* 0x0005c05c01007387 */ /* 0x0003e80000100a00 */
[----:B------:R1:W-:Y:S04]  /*1eae0*/  LDGSTS.E [R12+0x50008], desc[UR10][R110.64], !P4 ;  /* 0x500080006e0c7fae */ /* 0x0003e8000e12184a */
[----:B--2---:R-:W2:Y:S04]  /*1eaf0*/  LDL.LU.64 R232, [R1+0x188] ;  /* 0x0001880001e87983 */ /* 0x004ea80000300a00 */
[----:B-1----:R-:W4:Y:S01]  /*1eb00*/  LDL.LU.64 R234, [R1+0x178] ;  /* 0x0001780001ea7983 */ /* 0x002f220000300a00 */
[----:B------:R-:W-:-:S03]  /*1eb10*/  IMAD.WIDE R110, R2, 0x4, R236 ;  /* 0x00000004026e7825 */ /* 0x000fc600078e02ec */
[----:B------:R1:W-:Y:S01]  /*1eb20*/  LDGSTS.E [R12+0x54008], desc[UR10][R92.64], !P4 ;  /* 0x540080005c0c7fae */ /* 0x0003e2000e12184a */
[----:B------:R-:W-:Y:S01]  /*1eb30*/  ISETP.GE.U32.AND P4, PT, R241, 0x7ffffe78, PT ;  /* 0x7ffffe78f100780c */ /* 0x000fe20003f86070 */
[----:B------:R-:W-:Y:S02]  /*1eb40*/  VIADD R241, R90, 0xfffffeb5 ;  /* 0xfffffeb55af17836 */ /* 0x000fe40000000000 */
[----:B------:R1:W-:Y:S01]  /*1eb50*/  STL.64 [R1+0x560], R244 ;  /* 0x000560f401007387 */ /* 0x0003e20000100a00 */
[----:B------:R-:W-:-:S03]  /*1eb60*/  IMAD.WIDE R90, R2, 0x4, R250 ;  /* 0x00000004025a7825 */ /* 0x000fc600078e02fa */
[----:B------:R2:W-:Y:S01]  /*1eb70*/  STL.64 [R1+0x578], R110 ;  /* 0x0005786e01007387 */ /* 0x0005e20000100a00 */
[----:B-1----:R-:W-:-:S03]  /*1eb80*/  IMAD.WIDE R92, R2, 0x4, R242 ;  /* 0x00000004025c7825 */ /* 0x002fc600078e02f2 */
[----:B------:R-:W4:Y:S04]  /*1eb90*/  LDL.LU.64 R236, [R1+0x170] ;  /* 0x0001700001ec7983 */ /* 0x000f280000300a00 */
[----:B------:R-:W4:Y:S04]  /*1eba0*/  LDL.LU.64 R242, [R1+0x160] ;  /* 0x0001600001f27983 */ /* 0x000f280000300a00 */
[----:B------:R-:W-:Y:S04]  /*1ebb0*/  STL.64 [R1+0x548], R92 ;  /* 0x0005485c01007387 */ /* 0x000fe80000100a00 */
[----:B------:R-:W-:Y:S04]  /*1ebc0*/  LDGSTS.E [R12+0x5000c], desc[UR10][R244.64], !P2 ;  /* 0x5000c000f40c7fae */ /* 0x000fe8000d12184a */
[----:B------:R1:W-:Y:S04]  /*1ebd0*/  STL.64 [R1+0x558], R90 ;  /* 0x0005585a01007387 */ /* 0x0003e80000100a00 */
[----:B------:R2:W-:Y:S04]  /*1ebe0*/  LDGSTS.E [R12+0x5400c], desc[UR10][R110.64], !P2 ;  /* 0x5400c0006e0c7fae */ /* 0x0005e8000d12184a */
[----:B------:R-:W4:Y:S04]  /*1ebf0*/  LDL.LU.64 R244, [R1+0x158] ;  /* 0x0001580001f47983 */ /* 0x000f280000300a00 */
[----:B------:R-:W4:Y:S01]  /*1ec00*/  LDL.LU.64 R250, [R1+0x150] ;  /* 0x0001500001fa7983 */ /* 0x000f220000300a00 */
[----:B------:R-:W-:Y:S01]  /*1ec10*/  ISETP.GE.U32.AND P3, PT, R6, 0x7ffffe59, PT ;  /* 0x7ffffe590600780c */ /* 0x000fe20003f66070 */
[----:B---3--:R-:W-:-:S02]  /*1ec20*/  IMAD.WIDE R246, R2, 0x4, R246 ;  /* 0x0000000402f67825 */ /* 0x008fc400078e02f6 */
[----:B------:R-:W-:Y:S01]  /*1ec30*/  LDGSTS.E [R12+0x58000], desc[UR10][R92.64], !P0 ;  /* 0x580000005c0c7fae */ /* 0x000fe2000c12184a */
[----:B------:R-:W-:Y:S01]  /*1ec40*/  IADD3 R89, R89, -0x14a, RZ ;  /* 0xfffffeb659597810 */ /* 0x000fe20007ffe0ff */
[----:B------:R-:W3:Y:S01]  /*1ec50*/  LDC R6, c[0x0][0x230] ;  /* 0x00008c00ff067b82 */ /* 0x000ee20000000800 */
[C---:B------:R-:W-:Y:S01]  /*1ec60*/  IMAD.WIDE R248, R2.reuse, 0x4, R248 ;  /* 0x0000000402f87825 */ /* 0x040fe200078e02f8 */
[----:B------:R4:W-:Y:S04]  /*1ec70*/  STL.64 [R1+0x520], R246 ;  /* 0x000520f601007387 */ /* 0x0009e80000100a00 */
[----:B------:R3:W-:Y:S04]  /*1ec80*/  STL.64 [R1+0x530], R248 ;  /* 0x000530f801007387 */ /* 0x0007e80000100a00 */
[----:B------:R1:W-:Y:S04]  /*1ec90*/  LDGSTS.E [R12+0x5c000], desc[UR10][R90.64], !P0 ;  /* 0x5c0000005a0c7fae */ /* 0x0003e8000c12184a */
[----:B------:R-:W-:Y:S04]  /*1eca0*/  LDGSTS.E [R12+0x58004], desc[UR10][R246.64], !P5 ;  /* 0x58004000f60c7fae */ /* 0x000fe8000e92184a */
[----:B------:R-:W-:Y:S01]  /*1ecb0*/  LDGSTS.E [R12+0x5c004], desc[UR10][R248.64], !P5 ;  /* 0x5c004000f80c7fae */ /* 0x000fe2000e92184a */
[C---:B--2---:R-:W-:Y:S01]  /*1ecc0*/  IMAD.WIDE R110, R2.reuse, 0x4, R232 ;  /* 0x00000004026e7825 */ /* 0x044fe200078e02e8 */
[----:B-1----:R-:W1:Y:S03]  /*1ecd0*/  LDC R90, c[0x0][0x230] ;  /* 0x00008c00ff5a7b82 */ /* 0x002e660000000800 */
[C---:B----4-:R-:W-:Y:S01]  /*1ece0*/  IMAD.WIDE R92, R2.reuse, 0x4, R234 ;  /* 0x00000004025c7825 */ /* 0x050fe200078e02ea */
[----:B------:R2:W-:Y:S04]  /*1ecf0*/  LDGSTS.E [R12+0x58008], desc[UR10][R110.64], !P6 ;  /* 0x580080006e0c7fae */ /* 0x0005e8000f12184a */
[----:B------:R-:W4:Y:S04]  /*1ed00*/  LDL.LU.64 R234, [R1+0x140] ;  /* 0x0001400001ea7983 */ /* 0x000f280000300a00 */
[----:B------:R-:W4:Y:S04]  /*1ed10*/  LDL.LU.64 R232, [R1+0x130] ;  /* 0x0001300001e87983 */ /* 0x000f280000300a00 */
[----:B------:R2:W-:Y:S04]  /*1ed20*/  STL.64 [R1+0x4f8], R110 ;  /* 0x0004f86e01007387 */ /* 0x0005e80000100a00 */
[----:B------:R2:W-:Y:S01]  /*1ed30*/  STL.64 [R1+0x510], R92 ;  /* 0x0005105c01007387 */ /* 0x0005e20000100a00 */
[----:B------:R-:W-:-:S03]  /*1ed40*/  IMAD.WIDE R236, R2, 0x4, R236 ;  /* 0x0000000402ec7825 */ /* 0x000fc600078e02ec */
[----:B------:R-:W4:Y:S01]  /*1ed50*/  LDL.LU.64 R246, [R1+0x128] ;  /* 0x0001280001f67983 */ /* 0x000f220000300a00 */
[----:B------:R-:W-:-:S03]  /*1ed60*/  IMAD.WIDE R242, R2, 0x4, R242 ;  /* 0x0000000402f27825 */ /* 0x000fc600078e02f2 */
[----:B---3--:R-:W3:Y:S04]  /*1ed70*/  LDL.LU.64 R248, [R1+0x120] ;  /* 0x0001200001f87983 */ /* 0x008ee80000300a00 */
[----:B------:R1:W-:Y:S04]  /*1ed80*/  LDGSTS.E [R12+0x5c008], desc[UR10][R92.64], !P6 ;  /* 0x5c0080005c0c7fae */ /* 0x0003e8000f12184a */
[----:B------:R1:W-:Y:S04]  /*1ed90*/  STL.64 [R1+0x4a0], R236 ;  /* 0x0004a0ec01007387 */ /* 0x0003e80000100a00 */
[----:B------:R1:W-:Y:S04]  /*1eda0*/  STL.64 [R1+0x4e0], R242 ;  /* 0x0004e0f201007387 */ /* 0x0003e80000100a00 */
[----:B------:R-:W-:Y:S01]  /*1edb0*/  LDGSTS.E [R12+0x5800c], desc[UR10][R236.64], !P3 ;  /* 0x5800c000ec0c7fae */ /* 0x000fe2000d92184a */
[----:B--2---:R-:W-:-:S03]  /*1edc0*/  IMAD.WIDE R110, R2, 0x4, R244 ;  /* 0x00000004026e7825 */ /* 0x004fc600078e02f4 */
[----:B------:R-:W2:Y:S01]  /*1edd0*/  LDL.LU.64 R244, [R1+0x110] ;  /* 0x0001100001f47983 */ /* 0x000ea20000300a00 */
[----:B-1----:R-:W-:-:S03]  /*1ede0*/  IMAD.WIDE R92, R2, 0x4, R250 ;  /* 0x00000004025c7825 */ /* 0x002fc600078e02fa */
[----:B------:R-:W3:Y:S04]  /*1edf0*/  LDL.LU.64 R250, [R1+0x108] ;  /* 0x0001080001fa7983 */ /* 0x000ee80000300a00 */
[----:B------:R1:W-:Y:S04]  /*1ee00*/  STL.64 [R1+0x4d0], R110 ;  /* 0x0004d06e01007387 */ /* 0x0003e80000100a00 */
[----:B------:R3:W-:Y:S04]  /*1ee10*/  STL.64 [R1+0x4c8], R92 ;  /* 0x0004c85c01007387 */ /* 0x0007e80000100a00 */
[----:B------:R-:W3:Y:S04]  /*1ee20*/  LDL.LU.64 R236, [R1+0x100] ;  /* 0x0001000001ec7983 */ /* 0x000ee80000300a00 */
[----:B------:R-:W-:Y:S01]  /*1ee30*/  LDGSTS.E [R12+0x5c00c], desc[UR10][R242.64], !P3 ;  /* 0x5c00c000f20c7fae */ /* 0x000fe2000d92184a */
[----:B------:R-:W-:-:S03]  /*1ee40*/  ISETP.GE.U32.AND P0, PT, R241, 0x7ffffe76, PT ;  /* 0x7ffffe76f100780c */ /* 0x000fc60003f06070 */
[----:B------:R-:W3:Y:S01]  /*1ee50*/  LDL.LU.64 R242, [R1+0xf8] ;  /* 0x0000f80001f27983 */ /* 0x000ee20000300a00 */
[----:B------:R-:W-:Y:S02]  /*1ee60*/  IADD3 R241, R88, -0x169, RZ ;  /* 0xfffffe9758f17810 */ /* 0x000fe40007ffe0ff */
[----:B------:R-:W-:Y:S01]  /*1ee70*/  ISETP.GE.U32.AND P2, PT, R89, 0x7ffffe77, PT ;  /* 0x7ffffe775900780c */ /* 0x000fe20003f46070 */
[----:B------:R1:W-:Y:S01]  /*1ee80*/  LDGSTS.E [R13+0x50000], desc[UR10][R110.64], !P4 ;  /* 0x500000006e0d7fae */ /* 0x0003e2000e12184a */
[----:B------:R-:W-:Y:S01]  /*1ee90*/  ISETP.GE.U32.AND P6, PT, R241, 0x7ffffe58, PT ;  /* 0x7ffffe58f100780c */ /* 0x000fe20003fc6070 */
[----:B------:R-:W-:Y:S01]  /*1eea0*/  VIADD R241, R8, 0xfffffe95 ;  /* 0xfffffe9508f17836 */ /* 0x000fe20000000000 */
[----:B------:R-:W3:Y:S01]  /*1eeb0*/  LDC R89, c[0x0][0x230] ;  /* 0x00008c00ff597b82 */ /* 0x000ee20000000800 */
[----:B------:R-:W-:Y:S01]  /*1eec0*/  VIADD R9, R9, 0xfffffeb4 ;  /* 0xfffffeb409097836 */ /* 0x000fe20000000000 */
[----:B------:R3:W-:Y:S02]  /*1eed0*/  LDGSTS.E [R13+0x54000], desc[UR10][R92.64], !P4 ;  /* 0x540000005c0d7fae */ /* 0x0007e4000e12184a */
[----:B------:R-:W-:Y:S01]  /*1eee0*/  ISETP.GE.U32.AND P4, PT, R241, 0x7ffffe56, PT ;  /* 0x7ffffe56f100780c */ /* 0x000fe20003f86070 */
[----:B------:R-:W-:Y:S01]  /*1eef0*/  VIADD R241, R90, 0xfffffeb3 ;  /* 0xfffffeb35af17836 */ /* 0x000fe20000000000 */
[----:B------:R-:W-:-:S02]  /*1ef00*/  ISETP.GE.U32.AND P5, PT, R9, 0x7ffffe75, PT ;  /* 0x7ffffe750900780c */ /* 0x000fc40003fa6070 */
[----:B------:R-:W3:Y:S01]  /*1ef10*/  LDC R88, c[0x0][0x230] ;  /* 0x00008c00ff587b82 */ /* 0x000ee20000000800 */
[----:B------:R-:W-:-:S07]  /*1ef20*/  VIADD R6, R6, 0xfffffe96 ;  /* 0xfffffe9606067836 */ /* 0x000fce0000000000 */
[----:B------:R-:W3:Y:S01]  /*1ef30*/  LDC R8, c[0x0][0x230] ;  /* 0x00008c00ff087b82 */ /* 0x000ee20000000800 */
[----:B----4-:R-:W-:-:S04]  /*1ef40*/  IMAD.WIDE R234, R2, 0x4, R234 ;  /* 0x0000000402ea7825 */ /* 0x010fc800078e02ea */
[C---:B-1----:R-:W-:Y:S01]  /*1ef50*/  IMAD.WIDE R110, R2.reuse, 0x4, R232 ;  /* 0x00000004026e7825 */ /* 0x042fe200078e02e8 */
[----:B------:R1:W-:Y:S03]  /*1ef60*/  STL.64 [R1+0x4c0], R234 ;  /* 0x0004c0ea01007387 */ /* 0x0003e60000100a00 */
[C---:B--2---:R-:W-:Y:S01]  /*1ef70*/  IMAD.WIDE R244, R2.reuse, 0x4, R244 ;  /* 0x0000000402f47825 */ /* 0x044fe200078e02f4 */
[----:B------:R2:W-:Y:S03]  /*1ef80*/  STL.64 [R1+0x4b8], R110 ;  /* 0x0004b86e01007387 */ /* 0x0005e60000100a00 */
[C---:B---3--:R-:W-:Y:S01]  /*1ef90*/  IMAD.WIDE R250, R2.reuse, 0x4, R250 ;  /* 0x0000000402fa7825 */ /* 0x048fe200078e02fa */
[----:B------:R-:W3:Y:S01]  /*1efa0*/  LDL.LU.64 R232, [R1+0xf0] ;  /* 0x0000f00001e87983 */ /* 0x000ee20000300a00 */
[----:B------:R-:W-:Y:S01]  /*1efb0*/  IADD3 R89, R89, -0x16c, RZ ;  /* 0xfffffe9459597810 */ /* 0x000fe20007ffe0ff */
[----:B------:R-:W4:Y:S01]  /*1efc0*/  LDC R9, c[0x0][0x230] ;  /* 0x00008c00ff097b82 */ /* 0x000f220000000800 */
[C---:B------:R-:W-:Y:S01]  /*1efd0*/  IMAD.WIDE R92, R2.reuse, 0x4, R246 ;  /* 0x00000004025c7825 */ /* 0x040fe200078e02f6 */
[----:B------:R-:W-:Y:S03]  /*1efe0*/  LDGSTS.E [R13+0x50004], desc[UR10][R234.64], !P2 ;  /* 0x50004000ea0d7fae */ /* 0x000fe6000d12184a */
[C---:B------:R-:W-:Y:S01]  /*1eff0*/  IMAD.WIDE R90, R2.reuse, 0x4, R248 ;  /* 0x00000004025a7825 */ /* 0x040fe200078e02f8 */
[----:B------:R-:W4:Y:S04]  /*1f000*/  LDL.LU.64 R246, [R1+0xd8] ;  /* 0x0000d80001f67983 */ /* 0x000f280000300a00 */
[----:B------:R2:W-:Y:S04]  /*1f010*/  STL.64 [R1+0x4b0], R92 ;  /* 0x0004b05c01007387 */ /* 0x0005e80000100a00 */
[----:B------:R2:W-:Y:S04]  /*1f020*/  STL.64 [R1+0x4e8], R90 ;  /* 0x0004e85a01007387 */ /* 0x0005e80000100a00 */
[----:B-1----:R-:W3:Y:S04]  /*1f030*/  LDL.LU.64 R234, [R1+0xd0] ;  /* 0x0000d00001ea7983 */ /* 0x002ee80000300a00 */
[----:B------:R2:W-:Y:S04]  /*1f040*/  LDGSTS.E [R13+0x54004], desc[UR10][R110.64], !P2 ;  /* 0x540040006e0d7fae */ /* 0x0005e8000d12184a */
[----:B------:R1:W-:Y:S04]  /*1f050*/  LDGSTS.E [R13+0x50008], desc[UR10][R92.64], !P0 ;  /* 0x500080005c0d7fae */ /* 0x0003e8000c12184a */
[----:B------:R-:W3:Y:S04]  /*1f060*/  LDL.LU.64 R248, [R1+0xc8] ;  /* 0x0000c80001f87983 */ /* 0x000ee80000300a00 */
[----:B------:R1:W-:Y:S01]  /*1f070*/  LDGSTS.E [R13+0x54008], desc[UR10][R90.64], !P0 ;  /* 0x540080005a0d7fae */ /* 0x0003e2000c12184a */
[----:B--2---:R-:W-:-:S03]  /*1f080*/  IMAD.WIDE R110, R2, 0x4, R236 ;  /* 0x00000004026e7825 */ /* 0x004fc600078e02ec */
[----:B------:R2:W-:Y:S01]  /*1f090*/  STL.64 [R1+0x488], R244 ;  /* 0x000488f401007387 */ /* 0x0005e20000100a00 */
[----:B-1----:R-:W1:Y:S03]  /*1f0a0*/  LDC R92, c[0x0][0x230] ;  /* 0x00008c00ff5c7b82 */ /* 0x002e660000000800 */
[----:B------:R2:W-:Y:S01]  /*1f0b0*/  STL.64 [R1+0x4a8], R250 ;  /* 0x0004a8fa01007387 */ /* 0x0005e20000100a00 */
[----:B------:R-:W-:-:S03]  /*1f0c0*/  IMAD.WIDE R90, R2, 0x4, R242 ;  /* 0x00000004025a7825 */ /* 0x000fc600078e02f2 */
[----:B------:R-:W3:Y:S04]  /*1f0d0*/  LDL.LU.64 R236, [R1+0xc0] ;  /* 0x0000c00001ec7983 */ /* 0x000ee80000300a00 */
[----:B------:R-:W3:Y:S04]  /*1f0e0*/  LDL.LU.64 R242, [R1+0xb0] ;  /* 0x0000b00001f27983 */ /* 0x000ee80000300a00 */
[----:B------:R-:W-:Y:S04]  /*1f0f0*/  STL.64 [R1+0x468], R110 ;  /* 0x0004686e01007387 */ /* 0x000fe80000100a00 */
[----:B------:R-:W-:Y:S04]  /*1f100*/  LDGSTS.E [R13+0x5000c], desc[UR10][R244.64], !P5 ;  /* 0x5000c000f40d7fae */ /* 0x000fe8000e92184a */
[----:B------:R3:W-:Y:S04]  /*1f110*/  STL.64 [R1+0x478], R90 ;  /* 0x0004785a01007387 */ /* 0x0007e80000100a00 */
[----:B------:R-:W-:Y:S04]  /*1f120*/  LDGSTS.E [R13+0x5400c], desc[UR10][R250.64], !P5 ;  /* 0x5400c000fa0d7fae */ /* 0x000fe8000e92184a */
[----:B--2---:R-:W2:Y:S01]  /*1f130*/  LDL.LU.64 R244, [R1+0xa8] ;  /* 0x0000a80001f47983 */ /* 0x004ea20000300a00 */
[----:B------:R-:W-:-:S02]  /*1f140*/  ISETP.GE.U32.AND P3, PT, R6, 0x7ffffe57, PT ;  /* 0x7ffffe570600780c */ /* 0x000fc40003f66070 */
[----:B------:R-:W-:Y:S01]  /*1f150*/  ISETP.GE.U32.AND P0, PT, R241, 0x7ffffe74, PT ;  /* 0x7ffffe74f100780c */ /* 0x000fe20003f06070 */
[----:B------:R-:W-:Y:S01]  /*1f160*/  LDGSTS.E [R13+0x58000], desc[UR10][R110.64], !P6 ;  /* 0x580000006e0d7fae */ /* 0x000fe2000f12184a */
[----:B------:R-:W-:Y:S01]  /*1f170*/  ISETP.GE.U32.AND P2, PT, R89, 0x7ffffe55, PT ;  /* 0x7ffffe555900780c */ /* 0x000fe20003f46070 */
[----:B------:R-:W1:Y:S02]  /*1f180*/  LDC R6, c[0x0][0x230] ;  /* 0x00008c00ff067b82 */ /* 0x000e640000000800 */
[----:B------:R-:W2:Y:S04]  /*1f190*/  LDL.LU.64 R250, [R1+0xa0] ;  /* 0x0000a00001fa7983 */ /* 0x000ea80000300a00 */
[----:B------:R3:W-:Y:S01]  /*1f1a0*/  LDGSTS.E [R13+0x5c000], desc[UR10][R90.64], !P6 ;  /* 0x5c0000005a0d7fae */ /* 0x0007e2000f12184a */
[----:B------:R-:W-:Y:S01]  /*1f1b0*/  IADD3 R241, R88, -0x14f, RZ ;  /* 0xfffffeb158f17810 */ /* 0x000fe20007ffe0ff */
[----:B------:R-:W1:Y:S03]  /*1f1c0*/  LDC R89, c[0x0][0x230] ;  /* 0x00008c00ff597b82 */ /* 0x000e660000000800 */
[----:B------:R-:W-:Y:S01]  /*1f1d0*/  ISETP.GE.U32.AND P6, PT, R241, 0x7ffffe72, PT ;  /* 0x7ffffe72f100780c */ /* 0x000fe20003fc6070 */
[----:B------:R-:W-:-:S04]  /*1f1e0*/  VIADD R241, R8, 0xfffffe93 ;  /* 0xfffffe9308f17836 */ /* 0x000fc80000000000 */
[----:B------:R-:W2:Y:S01]  /*1f1f0*/  LDC R88, c[0x0][0x230] ;  /* 0x00008c00ff587b82 */ /* 0x000ea20000000800 */
[----:B----4-:R-:W-:-:S04]  /*1f200*/  IMAD.WIDE R246, R2, 0x4, R246 ;  /* 0x0000000402f67825 */ /* 0x010fc800078e02f6 */
[----:B---3--:R-:W-:-:S04]  /*1f210*/  IMAD.WIDE R90, R2, 0x4, R232 ;  /* 0x00000004025a7825 */ /* 0x008fc800078e02e8 */
[C---:B------:R-:W-:Y:S01]  /*1f220*/  IMAD.WIDE R234, R2.reuse, 0x4, R234 ;  /* 0x0000000402ea7825 */ /* 0x040fe200078e02ea */
[----:B------:R3:W-:Y:S03]  /*1f230*/  STL.64 [R1+0x448], R90 ;  /* 0x0004485a01007387 */ /* 0x0007e60000100a00 */
[----:B------:R-:W-:Y:S01]  /*1f240*/  IMAD.WIDE R110, R2, 0x4, R248 ;  /* 0x00000004026e7825 */ /* 0x000fe200078e02f8 */
[----:B------:R-:W-:Y:S03]  /*1f250*/  STL.64 [R1+0x440], R246 ;  /* 0x000440f601007387 */ /* 0x000fe60000100a00 */
[----:B------:R-:W-:Y:S01]  /*1f260*/  VIADD R9, R9, 0xfffffeb2 ;  /* 0xfffffeb209097836 */ /* 0x000fe20000000000 */
[----:B------:R-:W-:Y:S01]  /*1f270*/  LDGSTS.E [R13+0x58004], desc[UR10][R90.64], !P3 ;  /* 0x580040005a0d7fae */ /* 0x000fe2000d92184a */
[----:B-1----:R-:W-:Y:S01]  /*1f280*/  IADD3 R89, R89, -0x16e, RZ ;  /* 0xfffffe9259597810 */ /* 0x002fe20007ffe0ff */
[----:B------:R-:W-:Y:S01]  /*1f290*/  VIADD R6, R6, 0xfffffeb0 ;  /* 0xfffffeb006067836 */ /* 0x000fe20000000000 */
[----:B------:R-:W1:Y:S01]  /*1f2a0*/  LDC R8, c[0x0][0x230] ;  /* 0x00008c00ff087b82 */ /* 0x000e620000000800 */
[----:B------:R-:W-:Y:S04]  /*1f2b0*/  LDGSTS.E [R13+0x5c004], desc[UR10][R246.64], !P3 ;  /* 0x5c004000f60d7fae */ /* 0x000fe8000d92184a */
[----:B------:R4:W-:Y:S04]  /*1f2c0*/  LDGSTS.E [R13+0x58008], desc[UR10][R234.64], !P4 ;  /* 0x58008000ea0d7fae */ /* 0x0009e8000e12184a */
[----:B---3--:R-:W3:Y:S04]  /*1f2d0*/  LDL.LU.64 R90, [R1+0x98] ;  /* 0x00009800015a7983 */ /* 0x008ee80000300a00 */
[----:B------:R4:W-:Y:S04]  /*1f2e0*/  STL.64 [R1+0x420], R234 ;  /* 0x000420ea01007387 */ /* 0x0009e80000100a00 */
[----:B------:R-:W3:Y:S04]  /*1f2f0*/  LDL.LU.64 R232, [R1+0x90] ;  /* 0x0000900001e87983 */ /* 0x000ee80000300a00 */
[----:B------:R2:W-:Y:S01]  /*1f300*/  STL.64 [R1+0x418], R110 ;  /* 0x0004186e01007387 */ /* 0x0005e20000100a00 */
[----:B----4-:R-:W-:-:S03]  /*1f310*/  IMAD.WIDE R234, R2, 0x4, R236 ;  /* 0x0000000402ea7825 */ /* 0x010fc600078e02ec */
[----:B------:R2:W-:Y:S01]  /*1f320*/  LDGSTS.E [R13+0x5c008], desc[UR10][R110.64], !P4 ;  /* 0x5c0080006e0d7fae */ /* 0x0005e2000e12184a */
[----:B------:R-:W-:-:S03]  /*1f330*/  IMAD.WIDE R236, R2, 0x4, R242 ;  /* 0x0000000402ec7825 */ /* 0x000fc600078e02f2 */
[----:B------:R-:W4:Y:S01]  /*1f340*/  LDL.LU.64 R246, [R1+0x88] ;  /* 0x0000880001f67983 */ /* 0x000f220000300a00 */
[----:B------:R-:W-:Y:S01]  /*1f350*/  ISETP.GE.U32.AND P4, PT, R241, 0x7ffffe54, PT ;  /* 0x7ffffe54f100780c */ /* 0x000fe20003f86070 */
[----:B------:R-:W-:Y:S02]  /*1f360*/  VIADD R241, R92, 0xfffffe91 ;  /* 0xfffffe915cf17836 */ /* 0x000fe40000000000 */
[----:B------:R-:W4:Y:S01]  /*1f370*/  LDL.LU.64 R248, [R1+0x80] ;  /* 0x0000800001f87983 */ /* 0x000f220000300a00 */
[----:B--2---:R-:W-:-:S03]  /*1f380*/  IMAD.WIDE R110, R2, 0x4, R244 ;  /* 0x00000004026e7825 */ /* 0x004fc600078e02f4 */
[----:B------:R2:W-:Y:S01]  /*1f390*/  STL.64 [R1+0x400], R234 ;  /* 0x000400ea01007387 */ /* 0x0005e20000100a00 */
[----:B------:R-:W-:-:S03]  /*1f3a0*/  IMAD.WIDE R92, R2, 0x4, R250 ;  /* 0x00000004025c7825 */ /* 0x000fc600078e02fa */
[----:B------:R1:W-:Y:S01]  /*1f3b0*/  STL.64 [R1+0x3e0], R236 ;  /* 0x0003e0ec01007387 */ /* 0x0003e20000100a00 */
[----:B------:R-:W-:Y:S01]  /*1f3c0*/  ISETP.GE.U32.AND P5, PT, R9, 0x7ffffe73, PT ;  /* 0x7ffffe730900780c */ /* 0x000fe20003fa6070 */
[----:B------:R-:W4:Y:S02]  /*1f3d0*/  LDC R250, c[0x0][0x230] ;  /* 0x00008c00fffa7b82 */ /* 0x000f240000000800 */
[----:B------:R-:W3:Y:S04]  /*1f3e0*/  LDL.LU.64 R244, [R1+0x78] ;  /* 0x0000780001f47983 */ /* 0x000ee80000300a00 */
[----:B------:R-:W-:Y:S01]  /*1f3f0*/  LDGSTS.E [R13+0x5800c], desc[UR10][R234.64], !P2 ;  /* 0x5800c000ea0d7fae */ /* 0x000fe2000d12184a */
[----:B------:R-:W-:Y:S01]  /*1f400*/  ISETP.GE.U32.AND P3, PT, R6, 0x7ffffe71, PT ;  /* 0x7ffffe710600780c */ /* 0x000fe20003f66070 */
[----:B------:R-:W4:Y:S02]  /*1f410*/  LDC R9, c[0x0][0x230] ;  /* 0x00008c00ff097b82 */ /* 0x000f240000000800 */
[----:B------:R-:W-:Y:S04]  /*1f420*/  STL.64 [R1+0x3d0], R110 ;  /* 0x0003d06e01007387 */ /* 0x000fe80000100a00 */
[----:B------:R3:W-:Y:S02]  /*1f430*/  LDGSTS.E [R13+0x5c00c], desc[UR10][R236.64], !P2 ;  /* 0x5c00c000ec0d7fae */ /* 0x0007e4000d12184a */
[----:B------:R-:W4:Y:S02]  /*1f440*/  LDC R6, c[0x0][0x230] ;  /* 0x00008c00ff067b82 */ /* 0x000f240000000800 */
[----:B--2---:R-:W2:Y:S04]  /*1f450*/  LDL.LU.64 R234, [R1+0x70] ;  /* 0x0000700001ea7983 */ /* 0x004ea80000300a00 */
[----:B------:R-:W-:Y:S04]  /*1f460*/  STL.64 [R1+0x3c8], R92 ;  /* 0x0003c85c01007387 */ /* 0x000fe80000100a00 */
[----:B-1----:R-:W2:Y:S04]  /*1f470*/  LDL.LU.64 R236, [R1+0x68] ;  /* 0x0000680001ec7983 */ /* 0x002ea80000300a00 */
[----:B------:R1:W-:Y:S04]  /*1f480*/  STL.64 [R1+0xe68], R12 ;  /* 0x000e680c01007387 */ /* 0x0003e80000100a00 */
[----:B------:R-:W2:Y:S04]  /*1f490*/  LDL.LU.64 R242, [R1+0x60] ;  /* 0x0000600001f27983 */ /* 0x000ea80000300a00 */
[----:B------:R1:W-:Y:S04]  /*1f4a0*/  LDGSTS.E [R15+0x50000], desc[UR10][R110.64], !P0 ;  /* 0x500000006e0f7fae */ /* 0x0003e8000c12184a */
[----:B------:R1:W-:Y:S01]  /*1f4b0*/  LDGSTS.E [R15+0x54000], desc[UR10][R92.64], !P0 ;  /* 0x540000005c0f7fae */ /* 0x0003e2000c12184a */
[----:B------:R-:W-:-:S02]  /*1f4c0*/  ISETP.GE.U32.AND P0, PT, R241, 0x7ffffe52, PT ;  /* 0x7ffffe52f100780c */ /* 0x000fc40003f06070 */
[----:B------:R-:W-:Y:S01]  /*1f4d0*/  ISETP.GE.U32.AND P2, PT, R89, 0x7ffffe53, PT ;  /* 0x7ffffe535900780c */ /* 0x000fe20003f46070 */
[C---:B---3--:R-:W-:Y:S01]  /*1f4e0*/  IMAD.WIDE R244, R2.reuse, 0x4, R244 ;  /* 0x0000000402f47825 */ /* 0x048fe200078e02f4 */
[----:B-1----:R-:W1:Y:S03]  /*1f4f0*/  LDC R13, c[0x0][0x230] ;  /* 0x00008c00ff0d7b82 */ /* 0x002e660000000800 */
[----:B------:R-:W-:-:S04]  /*1f500*/  IMAD.WIDE R110, R2, 0x4, R90 ;  /* 0x00000004026e7825 */ /* 0x000fc800078e025a */
[----:B------:R-:W-:Y:S01]  /*1f510*/  IMAD.WIDE R92, R2, 0x4, R232 ;  /* 0x00000004025c7825 */ /* 0x000fe200078e02e8 */
[----:B------:R-:W-:Y:S01]  /*1f520*/  IADD3 R241, R88, -0x151, RZ ;  /* 0xfffffeaf58f17810 */ /* 0x000fe20007ffe0ff */
[----:B------:R2:W-:Y:S01]  /*1f530*/  STL.64 [R1+0x3c0], R110 ;  /* 0x0003c06e01007387 */ /* 0x0005e20000100a00 */
[----:B------:R-:W3:Y:S01]  /*1f540*/  LDC R12, c[0x0][0x230] ;  /* 0x00008c00ff0c7b82 */ /* 0x000ee20000000800 */
[C---:B----4-:R-:W-:Y:S02]  /*1f550*/  IMAD.WIDE R90, R2.reuse, 0x4, R246 ;  /* 0x00000004025a7825 */ /* 0x050fe400078e02f6 */
[----:B------:R4:W-:Y:S02]  /*1f560*/  STL.64 [R1+0x3a8], R92 ;  /* 0x0003a85c01007387 */ /* 0x0009e40000100a00 */
[C---:B------:R-:W-:Y:S02]  /*1f570*/  IMAD.WIDE R88, R2.reuse, 0x4, R248 ;  /* 0x0000000402587825 */ /* 0x040fe400078e02f8 */
[----:B------:R-:W3:Y:S04]  /*1f580*/  LDL.LU.64 R246, [R1+0x58] ;  /* 0x0000580001f67983 */ /* 0x000ee80000300a00 */
[----:B------:R-:W3:Y:S04]  /*1f590*/  LDL.LU.64 R248, [R1+0x50] ;  /* 0x0000500001f87983 */ /* 0x000ee80000300a00 */
[----:B------:R2:W-:Y:S04]  /*1f5a0*/  LDGSTS.E [R15+0x50004], desc[UR10][R110.64], !P5 ;  /* 0x500040006e0f7fae */ /* 0x0005e8000e92184a */
[----:B------:R1:W-:Y:S04]  /*1f5b0*/  STL.64 [R1+0x390], R90 ;  /* 0x0003905a01007387 */ /* 0x0003e80000100a00 */
[----:B------:R4:W-:Y:S04]  /*1f5c0*/  LDGSTS.E [R15+0x54004], desc[UR10][R92.64], !P5 ;  /* 0x540040005c0f7fae */ /* 0x0009e8000e92184a */
[----:B------:R1:W-:Y:S01]  /*1f5d0*/  STL.64 [R1+0x370], R88 ;  /* 0x0003705801007387 */ /* 0x0003e20000100a00 */
[----:B--2---:R-:W-:-:S03]  /*1f5e0*/  IMAD.WIDE R110, R2, 0x4, R236 ;  /* 0x00000004026e7825 */ /* 0x004fc600078e02ec */
[----:B------:R-:W-:Y:S01]  /*1f5f0*/  LDGSTS.E [R15+0x50008], desc[UR10][R90.64], !P6 ;  /* 0x500080005a0f7fae */ /* 0x000fe2000f12184a */
[----:B----4-:R-:W-:-:S03]  /*1f600*/  IMAD.WIDE R92, R2, 0x4, R234 ;  /* 0x00000004025c7825 */ /* 0x010fc600078e02ea */
[----:B------:R2:W-:Y:S04]  /*1f610*/  LDGSTS.E [R15+0x54008], desc[UR10][R88.64], !P6 ;  /* 0x54008000580f7fae */ /* 0x0005e8000f12184a */
[----:B------:R-:W-:Y:S04]  /*1f620*/  LDGSTS.E [R15+0x5000c], desc[UR10][R244.64], !P3 ;  /* 0x5000c000f40f7fae */ /* 0x000fe8000d92184a */
[----:B-1----:R-:W4:Y:S04]  /*1f630*/  LDL.LU.64 R90, [R1+0x48] ;  /* 0x00004800015a7983 */ /* 0x002f280000300a00 */
[----:B------:R-:W4:Y:S04]  /*1f640*/  LDL.LU.64 R232, [R1+0x40] ;  /* 0x0000400001e87983 */ /* 0x000f280000300a00 */
[----:B------:R1:W-:Y:S04]  /*1f650*/  STL.64 [R1+0x360], R244 ;  /* 0x000360f401007387 */ /* 0x0003e80000100a00 */
[----:B------:R-:W4:Y:S01]  /*1f660*/  LDL.LU.64 R234, [R1+0x38] ;  /* 0x0000380001ea7983 */ /* 0x000f220000300a00 */
[----:B--2---:R-:W-:-:S03]  /*1f670*/  IMAD.WIDE R88, R2, 0x4, R242 ;  /* 0x0000000402587825 */ /* 0x004fc600078e02f2 */
[----:B------:R2:W-:Y:S04]  /*1f680*/  STL.64 [R1+0x348], R92 ;  /* 0x0003485c01007387 */ /* 0x0005e80000100a00 */
[----:B------:R-:W4:Y:S04]  /*1f690*/  LDL.LU.64 R236, [R1+0x30] ;  /* 0x0000300001ec7983 */ /* 0x000f280000300a00 */
[----:B------:R3:W-:Y:S04]  /*1f6a0*/  STL.64 [R1+0x340], R110 ;  /* 0x0003406e01007387 */ /* 0x0007e80000100a00 */
[----:B------:R-:W4:Y:S04]  /*1f6b0*/  LDL.LU.64 R242, [R1+0x28] ;  /* 0x0000280001f27983 */ /* 0x000f280000300a00 */
[----:B-1----:R-:W4:Y:S01]  /*1f6c0*/  LDL.LU.64 R244, [R1+0x20] ;  /* 0x0000200001f47983 */ /* 0x002f220000300a00 */
[----:B------:R-:W-:Y:S01]  /*1f6d0*/  VIADD R9, R9, 0xfffffe90 ;  /* 0xfffffe9009097836 */ /* 0x000fe20000000000 */
[----:B------:R-:W-:-:S02]  /*1f6e0*/  ISETP.GE.U32.AND P6, PT, R241, 0x7ffffe70, PT ;  /* 0x7ffffe70f100780c */ /* 0x000fc40003fc6070 */
[----:B------:R-:W-:Y:S01]  /*1f6f0*/  LDGSTS.E [R15+0x5400c], desc[UR10][R92.64], !P3 ;  /* 0x5400c0005c0f7fae */ /* 0x000fe2000d92184a */
[----:B------:R-:W-:Y:S01]  /*1f700*/  VIADD R241, R8, 0xfffffead ;  /* 0xfffffead08f17836 */ /* 0x000fe20000000000 */
[----:B------:R-:W-:Y:S01]  /*1f710*/  ISETP.GE.U32.AND P5, PT, R9, 0x7ffffe51, PT ;  /* 0x7ffffe510900780c */ /* 0x000fe20003fa6070 */
[----:B------:R-:W-:Y:S01]  /*1f720*/  VIADD R6, R6, 0xfffffeae ;  /* 0xfffffeae06067836 */ /* 0x000fe20000000000 */
[----:B------:R3:W-:Y:S01]  /*1f730*/  LDGSTS.E [R15+0x58000], desc[UR10][R110.64], !P4 ;  /* 0x580000006e0f7fae */ /* 0x0007e2000e12184a */
[----:B------:R-:W1:Y:S03]  /*1f740*/  LDC R9, c[0x0][0x230] ;  /* 0x00008c00ff097b82 */ /* 0x000e660000000800 */
[----:B------:R3:W-:Y:S04]  /*1f750*/  STL.64 [R1+0x310], R88 ;  /* 0x0003105801007387 */ /* 0x0007e80000100a00 */
[----:B------:R3:W-:Y:S01]  /*1f760*/  LDGSTS.E [R15+0x5c000], desc[UR10][R88.64], !P4 ;  /* 0x5c000000580f7fae */ /* 0x0007e2000e12184a */
[----:B------:R-:W-:Y:S01]  /*1f770*/  ISETP.GE.U32.AND P4, PT, R241, 0x7ffffe6e, PT ;  /* 0x7ffffe6ef100780c */ /* 0x000fe20003f86070 */
[----:B------:R-:W1:Y:S02]  /*1f780*/  LDC R8, c[0x0][0x230] ;  /* 0x00008c00ff087b82 */ /* 0x000e640000000800 */
[----:B--2---:R-:W2:Y:S01]  /*1f790*/  LDL.LU.64 R92, [R1+0xf00] ;  /* 0x000f0000015c7983 */ /* 0x004ea20000300a00 */
[----:B------:R-:W-:-:S02]  /*1f7a0*/  VIADD R241, R250, 0xfffffe8f ;  /* 0xfffffe8ffaf17836 */ /* 0x000fc40000000000 */
[C---:B---3--:R-:W-:Y:S02]  /*1f7b0*/  IMAD.WIDE R110, R2.reuse, 0x4, R246 ;  /* 0x00000004026e7825 */ /* 0x048fe400078e02f6 */
[----:B------:R-:W3:Y:S02]  /*1f7c0*/  LDL.LU.64 R246, [R1+0x18] ;  /* 0x0000180001f67983 */ /* 0x000ee40000300a00 */
[C---:B------:R-:W-:Y:S02]  /*1f7d0*/  IMAD.WIDE R88, R2.reuse, 0x4, R248 ;  /* 0x0000000402587825 */ /* 0x040fe400078e02f8 */
[----:B------:R-:W2:Y:S04]  /*1f7e0*/  LDL.LU.64 R248, [R1+0x10] ;  /* 0x0000100001f87983 */ /* 0x000ea80000300a00 */
[----:B------:R1:W-:Y:S04]  /*1f7f0*/  STL.64 [R1+0x300], R110 ;  /* 0x0003006e01007387 */ /* 0x0003e80000100a00 */
[----:B------:R4:W-:Y:S04]  /*1f800*/  STL.64 [R1+0x2f0], R88 ;  /* 0x0002f05801007387 */ /* 0x0009e80000100a00 */
[----:B------:R-:W2:Y:S04]  /*1f810*/  LDL.LU.64 R250, [R1+0x8] ;  /* 0x0000080001fa7983 */ /* 0x000ea80000300a00 */
[----:B------:R-:W-:Y:S04]  /*1f820*/  LDGSTS.E [R15+0x58004], desc[UR10][R110.64], !P2 ;  /* 0x580040006e0f7fae */ /* 0x000fe8000d12184a */
[----:B------:R-:W-:Y:S04]  /*1f830*/  LDGSTS.E [R15+0x5c004], desc[UR10][R88.64], !P2 ;  /* 0x5c004000580f7fae */ /* 0x000fe8000d12184a */
[----:B-1----:R-:W2:Y:S01]  /*1f840*/  LDL.LU.64 R110, [R1+0xef8] ;  /* 0x000ef800016e7983 */ /* 0x002ea20000300a00 */
[----:B----4-:R-:W-:-:S03]  /*1f850*/  IMAD.WIDE R90, R2, 0x4, R90 ;  /* 0x00000004025a7825 */ /* 0x010fc600078e025a */
[----:B------:R-:W4:Y:S01]  /*1f860*/  LDL.LU.64 R88, [R1+0xef0] ;  /* 0x000ef00001587983 */ /* 0x000f220000300a00 */
[----:B------:R-:W-:-:S03]  /*1f870*/  IMAD.WIDE R232, R2, 0x4, R232 ;  /* 0x0000000402e87825 */ /* 0x000fc600078e02e8 */
[----:B------:R1:W-:Y:S04]  /*1f880*/  STL.64 [R1+0x2e0], R90 ;  /* 0x0002e05a01007387 */ /* 0x0003e80000100a00 */
[----:B------:R1:W-:Y:S01]  /*1f890*/  STL.64 [R1+0x2d8], R232 ;  /* 0x0002d8e801007387 */ /* 0x0003e20000100a00 */
[----:B------:R-:W-:-:S03]  /*1f8a0*/  IMAD.WIDE R234, R2, 0x4, R234 ;  /* 0x0000000402ea7825 */ /* 0x000fc600078e02ea */
[----:B------:R-:W-:Y:S04]  /*1f8b0*/  LDGSTS.E [R15+0x58008], desc[UR10][R90.64], !P0 ;  /* 0x580080005a0f7fae */ /* 0x000fe8000c12184a */
[----:B------:R-:W-:Y:S01]  /*1f8c0*/  LDGSTS.E [R15+0x5c008], desc[UR10][R232.64], !P0 ;  /* 0x5c008000e80f7fae */ /* 0x000fe2000c12184a */
[----:B------:R-:W-:-:S03]  /*1f8d0*/  IMAD.WIDE R236, R2, 0x4, R236 ;  /* 0x0000000402ec7825 */ /* 0x000fc600078e02ec */
[----:B------:R-:W-:Y:S04]  /*1f8e0*/  LDGSTS.E [R15+0x5800c], desc[UR10][R234.64], !P5 ;  /* 0x5800c000ea0f7fae */ /* 0x000fe8000e92184a */
[----:B-1----:R-:W4:Y:S01]  /*1f8f0*/  LDL.LU.64 R90, [R1+0xee8] ;  /* 0x000ee800015a7983 */ /* 0x002f220000300a00 */
[----:B------:R-:W-:-:S03]  /*1f900*/  IMAD.WIDE R242, R2, 0x4, R242 ;  /* 0x0000000402f27825 */ /* 0x000fc600078e02f2 */
[----:B------:R-:W4:Y:S01]  /*1f910*/  LDL.LU.64 R232, [R1+0xee0] ;  /* 0x000ee00001e87983 */ /* 0x000f220000300a00 */
[----:B------:R-:W-:-:S03]  /*1f920*/  IMAD.WIDE R244, R2, 0x4, R244 ;  /* 0x0000000402f47825 */ /* 0x000fc600078e02f4 */
[----:B------:R1:W-:Y:S04]  /*1f930*/  STL.64 [R1+0x2c8], R234 ;  /* 0x0002c8ea01007387 */ /* 0x0003e80000100a00 */
[----:B------:R1:W-:Y:S04]  /*1f940*/  STL.64 [R1+0x2c0], R236 ;  /* 0x0002c0ec01007387 */ /* 0x0003e80000100a00 */
[----:B------:R2:W-:Y:S04]  /*1f950*/  LDGSTS.E [R15+0x5c00c], desc[UR10][R236.64], !P5 ;  /* 0x5c00c000ec0f7fae */ /* 0x0005e8000e92184a */
[----:B-1----:R-:W4:Y:S01]  /*1f960*/  LDL.LU.64 R234, [R1+0xed8] ;  /* 0x000ed80001ea7983 */ /* 0x002f220000300a00 */
[----:B------:R-:W-:-:S02]  /*1f970*/  ISETP.GE.U32.AND P3, PT, R6, 0x7ffffe6f, PT ;  /* 0x7ffffe6f0600780c */ /* 0x000fc40003f66070 */
[----:B------:R-:W1:Y:S01]  /*1f980*/  LDC R6, c[0x0][0x230] ;  /* 0x00008c00ff067b82 */ /* 0x000e620000000800 */
[----:B------:R-:W-:Y:S04]  /*1f990*/  LDGSTS.E [R238+0x50000], desc[UR10][R242.64], !P6 ;  /* 0x50000000f2ee7fae */ /* 0x000fe8000f12184a */
[----:B------:R-:W4:Y:S04]  /*1f9a0*/  LDL.LU.64 R236, [R1+0xed0] ;  /* 0x000ed00001ec7983 */ /* 0x000f280000300a00 */
[----:B------:R-:W-:Y:S04]  /*1f9b0*/  STL.64 [R1+0x2b8], R242 ;  /* 0x0002b8f201007387 */ /* 0x000fe80000100a00 */
[----:B------:R1:W-:Y:S04]  /*1f9c0*/  STL.64 [R1+0xe78], R14 ;  /* 0x000e780e01007387 */ /* 0x0003e80000100a00 */
[----:B------:R1:W-:Y:S04]  /*1f9d0*/  STL.64 [R1+0x2b0], R244 ;  /* 0x0002b0f401007387 */ /* 0x0003e80000100a00 */
[----:B------:R-:W-:Y:S04]  /*1f9e0*/  LDGSTS.E [R238+0x54000], desc[UR10][R244.64], !P6 ;  /* 0x54000000f4ee7fae */ /* 0x000fe8000f12184a */
[----:B-1----:R-:W4:Y:S04]  /*1f9f0*/  LDL.LU.64 R14, [R1] ;  /* 0x00000000010e7983 */ /* 0x002f280000300a00 */
[----:B------:R-:W4:Y:S04]  /*1fa00*/  LDL.LU.64 R242, [R1+0xec8] ;  /* 0x000ec80001f27983 */ /* 0x000f280000300a00 */
[----:B------:R-:W4:Y:S01]  /*1fa10*/  LDL.LU.64 R244, [R1+0xec0] ;  /* 0x000ec00001f47983 */ /* 0x000f220000300a00 */
[----:B---3--:R-:W-:-:S04]  /*1fa20*/  IMAD.WIDE R246, R2, 0x4, R246 ;  /* 0x0000000402f67825 */ /* 0x008fc800078e02f6 */
[C---:B--2---:R-:W-:Y:S01]  /*1fa30*/  IMAD.WIDE R248, R2.reuse, 0x4, R248 ;  /* 0x0000000402f87825 */ /* 0x044fe200078e02f8 */
[----:B------:R1:W-:Y:S04]  /*1fa40*/  STL.64 [R1+0x2a0], R246 ;  /* 0x0002a0f601007387 */ /* 0x0003e80000100a00 */
[----:B------:R2:W-:Y:S04]  /*1fa50*/  STL.64 [R1+0x298], R248 ;  /* 0x000298f801007387 */ /* 0x0005e80000100a00 */
[----:B------:R-:W-:Y:S01]  /*1fa60*/  LDGSTS.E [R238+0x50004], desc[UR10][R246.64], !P3 ;  /* 0x50004000f6ee7fae */ /* 0x000fe2000d92184a */
[----:B------:R-:W-:-:S03]  /*1fa70*/  IMAD.WIDE R250, R2, 0x4, R250 ;  /* 0x0000000402fa7825 */ /* 0x000fc600078e02fa */
[----:B------:R-:W-:Y:S04]  /*1fa80*/  LDGSTS.E [R238+0x54004], desc[UR10][R248.64], !P3 ;  /* 0x54004000f8ee7fae */ /* 0x000fe8000d92184a */
[----:B------:R-:W-:Y:S04]  /*1fa90*/  LDGSTS.E [R238+0x50008], desc[UR10][R250.64], !P4 ;  /* 0x50008000faee7fae */ /* 0x000fe8000e12184a */
[----:B-1----:R-:W3:Y:S04]  /*1faa0*/  LDL.LU.64 R246, [R1+0xeb8] ;  /* 0x000eb80001f67983 */ /* 0x002ee80000300a00 */
[----:B--2---:R-:W2:Y:S04]  /*1fab0*/  LDL.LU.64 R248, [R1+0xeb0] ;  /* 0x000eb00001f87983 */ /* 0x004ea80000300a00 */
[----:B------:R1:W-:Y:S01]  /*1fac0*/  STL.64 [R1+0x290], R250 ;  /* 0x000290fa01007387 */ /* 0x0003e20000100a00 */
[----:B----4-:R-:W-:-:S05]  /*1fad0*/  IMAD.WIDE R14, R2, 0x4, R14 ;  /* 0x00000004020e7825 */ /* 0x010fca00078e020e */
[----:B------:R4:W-:Y:S04]  /*1fae0*/  STL.64 [R1+0x288], R14 ;  /* 0x0002880e01007387 */ /* 0x0009e80000100a00 */
[----:B-1----:R-:W2:Y:S01]  /*1faf0*/  LDL.LU.64 R250, [R1+0xea8] ;  /* 0x000ea80001fa7983 */ /* 0x002ea20000300a00 */
[----:B------:R-:W-:-:S03]  /*1fb00*/  IADD3 R13, R13, -0x154, RZ ;  /* 0xfffffeac0d0d7810 */ /* 0x000fc60007ffe0ff */
[----:B------:R4:W-:Y:S01]  /*1fb10*/  LDGSTS.E [R238+0x54008], desc[UR10][R14.64], !P4 ;  /* 0x540080000eee7fae */ /* 0x0009e2000e12184a */
[----:B------:R-:W-:Y:S02]  /*1fb20*/  ISETP.GE.U32.AND P2, PT, R13, 0x7ffffe6d, PT ;  /* 0x7ffffe6d0d00780c */ /* 0x000fe40003f46070 */
[----:B------:R-:W1:Y:S01]  /*1fb30*/  LDC R13, c[0x0][0x230] ;  /* 0x00008c00ff0d7b82 */ /* 0x000e620000000800 */
[----:B------:R-:W-:-:S07]  /*1fb40*/  ISETP.GE.U32.AND P0, PT, R241, 0x7ffffe50, PT ;  /* 0x7ffffe50f100780c */ /* 0x000fce0003f06070 */
[----:B----4-:R-:W4:Y:S01]  /*1fb50*/  LDC R15, c[0x0][0x230] ;  /* 0x00008c00ff0f7b82 */ /* 0x010f220000000800 */
[----:B------:R-:W-:Y:S01]  /*1fb60*/  IADD3 R241, R12, -0x173, RZ ;  /* 0xfffffe8d0cf17810 */ /* 0x000fe20007ffe0ff */
[----:B------:R-:W-:-:S06]  /*1fb70*/  VIADD R9, R9, 0xfffffe8e ;  /* 0xfffffe8e09097836 */ /* 0x000fcc0000000000 */
[----:B------:R-:W2:Y:S01]  /*1fb80*/  LDC R12, c[0x0][0x230] ;  /* 0x00008c00ff0c7b82 */ /* 0x000ea20000000800 */
[----:B------:R-:W-:Y:S01]  /*1fb90*/  ISETP.GE.U32.AND P6, PT, R241, 0x7ffffe4e, PT ;  /* 0x7ffffe4ef100780c */ /* 0x000fe20003fc6070 */
[----:B------:R-:W-:Y:S01]  /*1fba0*/  VIADD R241, R8, 0xfffffeab ;  /* 0xfffffeab08f17836 */ /* 0x000fe20000000000 */
[----:B------:R-:W-:Y:S01]  /*1fbb0*/  ISETP.GE.U32.AND P5, PT, R9, 0x7ffffe4f, PT ;  /* 0x7ffffe4f0900780c */ /* 0x000fe20003fa6070 */
[----:B------:R-:W-:-:S04]  /*1fbc0*/  VIADD R6, R6, 0xfffffe8c ;  /* 0xfffffe8c06067836 */ /* 0x000fc80000000000 */
[----:B------:R-:W2:Y:S08]  /*1fbd0*/  LDC R9, c[0x0][0x230] ;  /* 0x00008c00ff097b82 */ /* 0x000eb00000000800 */
[----:B------:R-:W2:Y:S01]  /*1fbe0*/  LDC R8, c[0x0][0x230] ;  /* 0x00008c00ff087b82 */ /* 0x000ea20000000800 */
[----:B------:R-:W-:Y:S02]  /*1fbf0*/  ISETP.GE.U32.AND P3, PT, R6, 0x7ffffe4d, PT ;  /* 0x7ffffe4d0600780c */ /* 0x000fe40003f66070 */
[----:B------:R-:W-:Y:S01]  /*1fc00*/  ISETP.GE.U32.AND P4, PT, R241, 0x7ffffe6c, PT ;  /* 0x7ffffe6cf100780c */ /* 0x000fe20003f86070 */
[----:B----4-:R-:W-:-:S02]  /*1fc10*/  VIADD R241, R15, 0xfffffea9 ;  /* 0xfffffea90ff17836 */ /* 0x010fc40000000000 */
[C---:B------:R-:W-:Y:S02]  /*1fc20*/  IMAD.WIDE R14, R2.reuse, 0x4, R244 ;  /* 0x00000004020e7825 */ /* 0x040fe400078e02f4 */
[----:B------:R-:W4:Y:S01]  /*1fc30*/  LDC R6, c[0x0][0x230] ;  /* 0x00008c00ff067b82 */ /* 0x000f220000000800 */
[----:B-1----:R-:W-:Y:S01]  /*1fc40*/  IADD3 R13, R13, -0x156, RZ ;  /* 0xfffffeaa0d0d7810 */ /* 0x002fe20007ffe0ff */
[----:B------:R-:W-:-:S06]  /*1fc50*/  IMAD.WIDE R242, R2, 0x4, R242 ;  /* 0x0000000402f27825 */ /* 0x000fcc00078e02f2 */
[----:B------:R-:W1:Y:S01]  /*1fc60*/  LDC R245, c[0x0][0x230] ;  /* 0x00008c00fff57b82 */ /* 0x000e620000000800 */
[----:B------:R-:W-:-:S07]  /*1fc70*/  IMAD.WIDE R90, R2, 0x4, R90 ;  /* 0x00000004025a7825 */ /* 0x000fce00078e025a */
[----:B------:R-:W1:Y:S01]  /*1fc80*/  LDC R244, c[0x0][0x230] ;  /* 0x00008c00fff47b82 */ /* 0x000e620000000800 */
[----:B---3--:R-:W-:-:S04]  /*1fc90*/  IMAD.WIDE R246, R2, 0x4, R246 ;  /* 0x0000000402f67825 */ /* 0x008fc800078e02f6 */
[----:B--2---:R-:W-:-:S04]  /*1fca0*/  IMAD.WIDE R248, R2, 0x4, R248 ;  /* 0x0000000402f87825 */ /* 0x004fc800078e02f8 */
[----:B------:R-:W-:-:S05]  /*1fcb0*/  IMAD.WIDE R250, R2, 0x4, R250 ;  /* 0x0000000402fa7825 */ /* 0x000fca00078e02fa */
[----:B------:R-:W-:Y:S04]  /*1fcc0*/  LDGSTS.E [R238+0x5000c], desc[UR10][R250.64], !P2 ;  /* 0x5000c000faee7fae */ /* 0x000fe8000d12184a */
[----:B------:R-:W-:Y:S04]  /*1fcd0*/  STL.64 [R1+0x280], R250 ;  /* 0x000280fa01007387 */ /* 0x000fe80000100a00 */
[----:B------:R-:W-:Y:S01]  /*1fce0*/  LDGSTS.E [R238+0x5400c], desc[UR10][R248.64], !P2 ;  /* 0x5400c000f8ee7fae */ /* 0x000fe2000d12184a */
[----:B------:R-:W-:-:S03]  /*1fcf0*/  ISETP.GE.U32.AND P2, PT, R13, 0x7ffffe6b, PT ;  /* 0x7ffffe6b0d00780c */ /* 0x000fc60003f46070 */
[----:B------:R-:W-:Y:S04]  /*1fd00*/  STL.64 [R1+0x278], R248 ;  /* 0x000278f801007387 */ /* 0x000fe80000100a00 */
[----:B------:R2:W-:Y:S04]  /*1fd10*/  LDGSTS.E [R238+0x58000], desc[UR10][R246.64], !P0 ;  /* 0x58000000f6ee7fae */ /* 0x0005e8000c12184a */
[----:B------:R2:W-:Y:S04]  /*1fd20*/  STL.64 [R1+0x270], R246 ;  /* 0x000270f601007387 */ /* 0x0005e80000100a00 */
[----:B------:R3:W-:Y:S01]  /*1fd30*/  LDGSTS.E [R238+0x5c000], desc[UR10][R14.64], !P0 ;  /* 0x5c0000000eee7fae */ /* 0x0007e2000c12184a */
[----:B------:R-:W-:Y:S01]  /*1fd40*/  ISETP.GE.U32.AND P0, PT, R241, 0x7ffffe6a, PT ;  /* 0x7ffffe6af100780c */ /* 0x000fe20003f06070 */
[----:B------:R-:W-:-:S02]  /*1fd50*/  VIADD R241, R12, 0xfffffea8 ;  /* 0xfffffea80cf17836 */ /* 0x000fc40000000000 */
[----:B------:R3:W-:Y:S01]  /*1fd60*/  STL.64 [R1+0x268], R14 ;  /* 0x0002680e01007387 */ /* 0x0007e20000100a00 */
[C---:B------:R-:W-:Y:S02]  /*1fd70*/  IMAD.WIDE R12, R2.reuse, 0x4, R232 ;  /* 0x00000004020c7825 */ /* 0x040fe400078e02e8 */
[----:B------:R-:W1:Y:S02]  /*1fd80*/  LDC R233, c[0x0][0x230] ;  /* 0x00008c00ffe97b82 */ /* 0x000e640000000800 */
[C---:B--2---:R-:W-:Y:S01]  /*1fd90*/  IMAD.WIDE R246, R2.reuse, 0x4, R236 ;  /* 0x0000000402f67825 */ /* 0x044fe200078e02ec */
[----:B------:R-:W-:Y:S04]  /*1fda0*/  STL.64 [R1+0x258], R242 ;  /* 0x000258f201007387 */ /* 0x000fe80000100a00 */
[----:B------:R-:W-:Y:S01]  /*1fdb0*/  LDGSTS.E [R238+0x58004], desc[UR10][R242.64], !P5 ;  /* 0x58004000f2ee7fae */ /* 0x000fe2000e92184a */
[----:B---3--:R-:W-:-:S03]  /*1fdc0*/  IMAD.WIDE R14, R2, 0x4, R234 ;  /* 0x00000004020e7825 */ /* 0x008fc600078e02ea */
[----:B------:R-:W-:Y:S01]  /*1fdd0*/  STL.64 [R1+0x250], R246 ;  /* 0x000250f601007387 */ /* 0x000fe20000100a00 */
[----:B------:R-:W2:Y:S03]  /*1fde0*/  LDC R234, c[0x0][0x230] ;  /* 0x00008c00ffea7b82 */ /* 0x000ea60000000800 */
[----:B------:R-:W-:Y:S01]  /*1fdf0*/  LDGSTS.E [R238+0x5c004], desc[UR10][R246.64], !P5 ;  /* 0x5c004000f6ee7fae */ /* 0x000fe2000e92184a */
[----:B------:R-:W-:Y:S01]  /*1fe00*/  IADD3 R236, R9, -0x175, RZ ;  /* 0xfffffe8b09ec7810 */ /* 0x000fe20007ffe0ff */
[----:B------:R-:W-:Y:S02]  /*1fe10*/  VIADD R232, R8, 0xfffffe8a ;  /* 0xfffffe8a08e87836 */ /* 0x000fe40000000000 */
[----:B------:R3:W-:Y:S01]  /*1fe20*/  STL.64 [R1+0x248], R14 ;  /* 0x0002480e01007387 */ /* 0x0007e20000100a00 */
[----:B------:R-:W-:-:S03]  /*1fe30*/  IMAD.WIDE R8, R2, 0x4, R92 ;  /* 0x0000000402087825 */ /* 0x000fc600078e025c */
[----:B------:R3:W-:Y:S01]  /*1fe40*/  LDGSTS.E [R238+0x58008], desc[UR10][R14.64], !P6 ;  /* 0x580080000eee7fae */ /* 0x0007e2000f12184a */
[----:B------:R-:W-:-:S03]  /*1fe50*/  IMAD.WIDE R92, R2, 0x4, R104 ;  /* 0x00000004025c7825 */ /* 0x000fc600078e0268 */
[----:B------:R4:W-:Y:S04]  /*1fe60*/  STL.64 [R1+0x240], R12 ;  /* 0x0002400c01007387 */ /* 0x0009e80000100a00 */
[----:B------:R4:W-:Y:S01]  /*1fe70*/  LDGSTS.E [R238+0x5c008], desc[UR10][R12.64], !P6 ;  /* 0x5c0080000cee7fae */ /* 0x0009e2000f12184a */
[----:B---3--:R-:W-:-:S03]  /*1fe80*/  IMAD.WIDE R14, R2, 0x4, R88 ;  /* 0x00000004020e7825 */ /* 0x008fc600078e0258 */
[----:B------:R3:W-:Y:S04]  /*1fe90*/  STL.64 [R1+0x230], R90 ;  /* 0x0002305a01007387 */ /* 0x0007e80000100a00 */
[----:B------:R3:W-:Y:S01]  /*1fea0*/  LDGSTS.E [R238+0x5800c], desc[UR10][R90.64], !P3 ;  /* 0x5800c0005aee7fae */ /* 0x0007e2000d92184a */
[----:B----4-:R-:W-:-:S03]  /*1feb0*/  IMAD.WIDE R12, R2, 0x4, R110 ;  /* 0x00000004020c7825 */ /* 0x010fc600078e026e */
[----:B------:R4:W-:Y:S01]  /*1fec0*/  STL.64 [R1+0x228], R14 ;  /* 0x0002280e01007387 */ /* 0x0009e20000100a00 */
[----:B------:R-:W2:Y:S03]  /*1fed0*/  LDC R110, c[0x0][0x230] ;  /* 0x00008c00ff6e7b82 */ /* 0x000ea60000000800 */
[----:B------:R4:W-:Y:S01]  /*1fee0*/  LDGSTS.E [R238+0x5c00c], desc[UR10][R14.64], !P3 ;  /* 0x5c00c0000eee7fae */ /* 0x0009e2000d92184a */
[----:B------:R-:W-:-:S03]  /*1fef0*/  ISETP.GE.U32.AND P5, PT, R241, 0x7ffffe69, PT ;  /* 0x7ffffe69f100780c */ /* 0x000fc60003fa6070 */
[----:B------:R1:W-:Y:S01]  /*1ff00*/  STL.64 [R1+0x220], R12 ;  /* 0x0002200c01007387 */ /* 0x0003e20000100a00 */
[----:B---3--:R-:W3:Y:S03]  /*1ff10*/  LDC R91, c[0x0][0x230] ;  /* 0x00008c00ff5b7b82 */ /* 0x008ee60000000800 */
[----:B------:R1:W-:Y:S01]  /*1ff20*/  LDGSTS.E [R239+0x50000], desc[UR10][R12.64], !P4 ;  /* 0x500000000cef7fae */ /* 0x0003e2000e12184a */
[----:B------:R-:W-:-:S03]  /*1ff30*/  VIADD R88, R6, 0xfffffe89 ;  /* 0xfffffe8906587836 */ /* 0x000fc60000000000 */
[----:B------:R1:W-:Y:S01]  /*1ff40*/  STL.64 [R1+0x218], R8 ;  /* 0x0002180801007387 */ /* 0x0003e20000100a00 */
[----:B------:R-:W-:Y:S01]  /*1ff50*/  ISETP.GE.U32.AND P6, PT, R236, 0x7ffffe4c, PT ;  /* 0x7ffffe4cec00780c */ /* 0x000fe20003fc6070 */
[----:B----4-:R-:W-:Y:S01]  /*1ff60*/  IMAD.WIDE R14, R2, 0x4, R220 ;  /* 0x00000004020e7825 */ /* 0x010fe200078e02dc */
[----:B------:R-:W-:Y:S01]  /*1ff70*/  ISETP.GE.U32.AND P3, PT, R232, 0x7ffffe4b, PT ;  /* 0x7ffffe4be800780c */ /* 0x000fe20003f66070 */
[----:B------:R4:W-:Y:S01]  /*1ff80*/  LDGSTS.E [R239+0x54000], desc[UR10][R8.64], !P4 ;  /* 0x5400000008ef7fae */ /* 0x0009e2000e12184a */
[----:B-1----:R-:W-:Y:S01]  /*1ff90*/  IADD3 R89, R244, -0x178, RZ ;  /* 0xfffffe88f4597810 */ /* 0x002fe20007ffe0ff */
[C---:B------:R-:W-:Y:S01]  /*1ffa0*/  IMAD.WIDE R104, R2.reuse, 0x4, R106 ;  /* 0x0000000402687825 */ /* 0x040fe200078e026a */
[----:B------:R-:W1:Y:S01]  /*1ffb0*/  LDC R90, c[0x0][0x230] ;  /* 0x00008c00ff5a7b82 */ /* 0x000e620000000800 */
[----:B------:R4:W-:Y:S04]  /*1ffc0*/  STL.64 [R1+0x208], R92 ;  /* 0x0002085c01007387 */ /* 0x0009e80000100a00 */
[----:B------:R4:W-:Y:S01]  /*1ffd0*/  LDGSTS.E [R239+0x50004], desc[UR10][R92.64], !P2 ;  /* 0x500040005cef7fae */ /* 0x0009e2000d12184a */
[----:B------:R-:W-:Y:S01]  /*1ffe0*/  IMAD.WIDE R12, R2, 0x4, R114 ;  /* 0x00000004020c7825 */ /* 0x000fe200078e0272 */
[----:B------:R-:W-:Y:S01]  /*1fff0*/  ISETP.GE.U32.AND P4, PT, R88, 0x7ffffe4a, PT ;  /* 0x7ffffe4a5800780c */ /* 0x000fe20003f86070 */
[----:B------:R-:W1:Y:S02]  /*20000*/  LDC R241, c[0x0][0x230] ;  /* 0x00008c00fff17b82 */ /* 0x000e640000000800 */
[----:B----4-:R-:W-:Y:S01]  /*20010*/  IMAD.WIDE R8, R2, 0x4, R212 ;  /* 0x0000000402087825 */ /* 0x010fe200078e02d4 */
[----:B------:R4:W-:Y:S05]  /*20020*/  STL.64 [R1+0x200], R14 ;  /* 0x0002000e01007387 */ /* 0x0009ea0000100a00 */
[----:B------:R-:W1:Y:S01]  /*20030*/  LDC R93, c[0x0][0x230] ;  /* 0x00008c00ff5d7b82 */ /* 0x000e620000000800 */
[----:B------:R-:W-:Y:S01]  /*20040*/  VIADD R88, R245, 0xfffffea7 ;  /* 0xfffffea7f5587836 */ /* 0x000fe20000000000 */
[----:B------:R4:W-:Y:S01]  /*20050*/  LDGSTS.E [R239+0x54004], desc[UR10][R14.64], !P2 ;  /* 0x540040000eef7fae */ /* 0x0009e2000d12184a */
[----:B------:R-:W-:-:S03]  /*20060*/  ISETP.GE.U32.AND P2, PT, R89, 0x7ffffe49, PT ;  /* 0x7ffffe495900780c */ /* 0x000fc60003f46070 */
[----:B------:R2:W-:Y:S02]  /*20070*/  STL.64 [R1+0x1f8], R12 ;  /* 0x0001f80c01007387 */ /* 0x0005e40000100a00 */
[----:B------:R-:W1:Y:S02]  /*20080*/  LDC R92, c[0x0][0x230] ;  /* 0x00008c00ff5c7b82 */ /* 0x000e640000000800 */
[----:B------:R2:W-:Y:S01]  /*20090*/  LDGSTS.E [R239+0x50008], desc[UR10][R12.64], !P0 ;  /* 0x500080000cef7fae */ /* 0x0005e2000c12184a */
[----:B----4-:R-:W-:-:S03]  /*200a0*/  IMAD.WIDE R14, R2, 0x4, R94 ;  /* 0x00000004020e7825 */ /* 0x010fc600078e025e */
[----:B------:R4:W-:Y:S02]  /*200b0*/  STL.64 [R1+0x1f0], R8 ;  /* 0x0001f00801007387 */ /* 0x0009e40000100a00 */
[----:B------:R-:W1:Y:S02]  /*200c0*/  LDC R94, c[0x0][0x230] ;  /* 0x00008c00ff5e7b82 */ /* 0x000e640000000800 */
[----:B------:R4:W-:Y:S01]  /*200d0*/  LDGSTS.E [R239+0x54008], desc[UR10][R8.64], !P0 ;  /* 0x5400800008ef7fae */ /* 0x0009e2000c12184a */
[----:B------:R-:W-:Y:S01]  /*200e0*/  ISETP.GE.U32.AND P0, PT, R88, 0x7ffffe68, PT ;  /* 0x7ffffe685800780c */ /* 0x000fe20003f06070 */
[----:B--2---:R-:W-:Y:S01]  /*200f0*/  IMAD.WIDE R12, R2, 0x4, R130 ;  /* 0x00000004020c7825 */ /* 0x004fe200078e0282 */
[----:B------:R-:W-:Y:S01]  /*20100*/  IADD3 R88, R234, -0x15b, RZ ;  /* 0xfffffea5ea587810 */ /* 0x000fe20007ffe0ff */
[----:B------:R-:W-:Y:S04]  /*20110*/  STL.64 [R1+0x1e0], R104 ;  /* 0x0001e06801007387 */ /* 0x000fe80000100a00 */
[----:B------:R-:W-:Y:S01]  /*20120*/  LDGSTS.E [R239+0x5000c], desc[UR10][R104.64], !P5 ;  /* 0x5000c00068ef7fae */ /* 0x000fe2000e92184a */
[----:B----4-:R-:W-:-:S03]  /*20130*/  IMAD.WIDE R8, R2, 0x4, R96 ;  /* 0x0000000402087825 */ /* 0x010fc600078e0260 */
[----:B------:R2:W-:Y:S01]  /*20140*/  STL.64 [R1+0x1d8], R14 ;  /* 0x0001d80e01007387 */ /* 0x0005e20000100a00 */
[----:B------:R-:W-:-:S03]  /*20150*/  IMAD.WIDE R96, R2, 0x4, R108 ;  /* 0x0000000402607825 */ /* 0x000fc600078e026c */
[----:B------:R2:W-:Y:S04]  /*20160*/  LDGSTS.E [R239+0x5400c], desc[UR10][R14.64], !P5 ;  /* 0x5400c0000eef7fae */ /* 0x0005e8000e92184a */
[----:B------:R4:W-:Y:S01]  /*20170*/  STL.64 [R1+0x1d0], R12 ;  /* 0x0001d00c01007387 */ /* 0x0009e20000100a00 */
[----:B------:R-:W-:-:S03]  /*20180*/  VIADD R89, R233, 0xfffffea6 ;  /* 0xfffffea6e9597836 */ /* 0x000fc60000000000 */
[----:B------:R4:W-:Y:S01]  /*20190*/  LDGSTS.E [R239+0x58000], desc[UR10][R12.64], !P6 ;  /* 0x580000000cef7fae */ /* 0x0009e2000f12184a */
[----:B--2---:R-:W-:-:S03]  /*201a0*/  IMAD.WIDE R14, R2, 0x4, R98 ;  /* 0x00000004020e7825 */ /* 0x004fc600078e0262 */
[----:B------:R2:W-:Y:S04]  /*201b0*/  STL.64 [R1+0x1c8], R8 ;  /* 0x0001c80801007387 */ /* 0x0005e80000100a00 */
[----:B------:R2:W-:Y:S01]  /*201c0*/  LDGSTS.E [R239+0x5c000], desc[UR10][R8.64], !P6 ;  /* 0x5c00000008ef7fae */ /* 0x0005e2000f12184a */
[----:B------:R-:W-:Y:S01]  /*201d0*/  ISETP.GE.U32.AND P6, PT, R88, 0x7ffffe66, PT ;  /* 0x7ffffe665800780c */ /* 0x000fe20003fc6070 */
[----:B----4-:R-:W-:Y:S02]  /*201e0*/  IMAD.WIDE R12, R2, 0x4, R134 ;  /* 0x00000004020c7825 */ /* 0x010fe400078e0286 */
[----:B------:R4:W-:Y:S02]  /*201f0*/  STL.64 [R1+0x1b8], R96 ;  /* 0x0001b86001007387 */ /* 0x0009e40000100a00 */
[----:B------:R-:W-:-:S02]  /*20200*/  VIADD R88, R110, 0xfffffe87 ;  /* 0xfffffe876e587836 */ /* 0x000fc40000000000 */
[----:B------:R4:W-:Y:S01]  /*20210*/  LDGSTS.E [R239+0x58004], desc[UR10][R96.64], !P3 ;  /* 0x5800400060ef7fae */ /* 0x0009e2000d92184a */
[----:B--2---:R-:W-:-:S03]  /*20220*/  IMAD.WIDE R8, R2, 0x4, R100 ;  /* 0x0000000402087825 */ /* 0x004fc600078e0264 */
[----:B------:R2:W-:Y:S01]  /*20230*/  STL.64 [R1+0x1b0], R14 ;  /* 0x0001b00e01007387 */ /* 0x0005e20000100a00 */
[----:B------:R-:W-:-:S03]  /*20240*/  ISETP.GE.U32.AND P5, PT, R89, 0x7ffffe67, PT ;  /* 0x7ffffe675900780c */ /* 0x000fc60003fa6070 */
[----:B------:R2:W-:Y:S01]  /*20250*/  LDGSTS.E [R239+0x5c004], desc[UR10][R14.64], !P3 ;  /* 0x5c0040000eef7fae */ /* 0x0005e2000d92184a */
[----:B----4-:R-:W-:-:S03]  /*20260*/  IMAD.WIDE R96, R2, 0x4, R112 ;  /* 0x0000000402607825 */ /* 0x010fc600078e0270 */
[----:B------:R4:W-:Y:S04]  /*20270*/  STL.64 [R1+0x1a0], R12 ;  /* 0x0001a00c01007387 */ /* 0x0009e80000100a00 */
[----:B------:R4:W-:Y:S01]  /*20280*/  LDGSTS.E [R239+0x58008], desc[UR10][R12.64], !P4 ;  /* 0x580080000cef7fae */ /* 0x0009e2000e12184a */
[----:B---3--:R-:W-:Y:S02]  /*20290*/  VIADD R89, R91, 0xfffffea4 ;  /* 0xfffffea45b597836 */ /* 0x008fe40000000000 */
[----:B------:R-:W3:Y:S01]  /*202a0*/  LDC R91, c[0x0][0x230] ;  /* 0x00008c00ff5b7b82 */ /* 0x000ee20000000800 */
[----:B--2---:R-:W-:Y:S01]  /*202b0*/  IMAD.WIDE R14, R2, 0x4, R102 ;  /* 0x00000004020e7825 */ /* 0x004fe200078e0266 */
[----:B------:R2:W-:Y:S04]  /*202c0*/  STL.64 [R1+0x198], R8 ;  /* 0x0001980801007387 */ /* 0x0005e80000100a00 */
[----:B------:R2:W-:Y:S01]  /*202d0*/  LDGSTS.E [R239+0x5c008], desc[UR10][R8.64], !P4 ;  /* 0x5c00800008ef7fae */ /* 0x0005e2000e12184a */
[----:B------:R-:W-:Y:S01]  /*202e0*/  ISETP.GE.U32.AND P4, PT, R88, 0x7ffffe48, PT ;  /* 0x7ffffe485800780c */ /* 0x000fe20003f86070 */
[----:B----4-:R-:W-:-:S02]  /*202f0*/  IMAD.WIDE R12, R2, 0x4, R86 ;  /* 0x00000004020c7825 */ /* 0x010fc400078e0256 */
[----:B------:R4:W-:Y:S02]  /*20300*/  LDGSTS.E [R239+0x5800c], desc[UR10][R96.64], !P2 ;  /* 0x5800c00060ef7fae */ /* 0x0009e4000d12184a */
[----:B-1----:R-:W-:Y:S02]  /*20310*/  VIADD R88, R93, 0xfffffe85 ;  /* 0xfffffe855d587836 */ /* 0x002fe40000000000 */
[----:B------:R1:W-:Y:S01]  /*20320*/  LDGSTS.E [R239+0x5c00c], desc[UR10][R14.64], !P2 ;  /* 0x5c00c0000eef7fae */ /* 0x0003e2000d12184a */
[----:B--2---:R-:W-:-:S03]  /*20330*/  IMAD.WIDE R8, R2, 0x4, R116 ;  /* 0x0000000402087825 */ /* 0x004fc600078e0274 */
[----:B------:R2:W-:Y:S01]  /*20340*/  LDGSTS.E [R240+0x50000], desc[UR10][R12.64], !P0 ;  /* 0x500000000cf07fae */ /* 0x0005e2000c12184a */
[----:B------:R-:W-:Y:S01]  /*20350*/  ISETP.GE.U32.AND P3, PT, R89, 0x7ffffe65, PT ;  /* 0x7ffffe655900780c */ /* 0x000fe20003f66070 */
[----:B------:R-:W3:Y:S02]  /*20360*/  LDC R93, c[0x0][0x230] ;  /* 0x00008c00ff5d7b82 */ /* 0x000ee40000000800 */
[----:B------:R2:W-:Y:S01]  /*20370*/  LDGSTS.E [R240+0x54000], desc[UR10][R8.64], !P0 ;  /* 0x5400000008f07fae */ /* 0x0005e2000c12184a */
[----:B------:R-:W-:-:S05]  /*20380*/  ISETP.GE.U32.AND P0, PT, R88, 0x7ffffe46, PT ;  /* 0x7ffffe465800780c */ /* 0x000fca0003f06070 */
[----:B------:R-:W3:Y:S01]  /*20390*/  LDC R88, c[0x0][0x230] ;  /* 0x00008c00ff587b82 */ /* 0x000ee20000000800 */
[----:B------:R4:W-:Y:S04]  /*203a0*/  STL.64 [R1+0x188], R96 ;  /* 0x0001886001007387 */ /* 0x0009e80000100a00 */
[----:B------:R1:W-:Y:S04]  /*203b0*/  STL.64 [R1+0x180], R14 ;  /* 0x0001800e01007387 */ /* 0x0003e80000100a00 */
[----:B------:R2:W-:Y:S01]  /*203c0*/  STL.64 [R1+0x178], R12 ;  /* 0x0001780c01007387 */ /* 0x0005e20000100a00 */
[----:B----4-:R-:W-:-:S03]  /*203d0*/  IMAD.WIDE R96, R2, 0x4, R128 ;  /* 0x0000000402607825 */ /* 0x010fc600078e0280 */
[----:B------:R-:W-:Y:S01]  /*203e0*/  STL.64 [R1+0xe60], R238 ;  /* 0x000e60ee01007387 */ /* 0x000fe20000100a00 */
[----:B-1----:R-:W-:-:S03]  /*203f0*/  IMAD.WIDE R14, R2, 0x4, R218 ;  /* 0x00000004020e7825 */ /* 0x002fc600078e02da */
[----:B------:R1:W-:Y:S01]  /*20400*/  STL.64 [R1+0x170], R8 ;  /* 0x0001700801007387 */ /* 0x0003e20000100a00 */
[----:B--2---:R-:W-:Y:S01]  /*20410*/  IMAD.WIDE R12, R2, 0x4, R142 ;  /* 0x00000004020c7825 */ /* 0x004fe200078e028e */
[----:B------:R-:W-:Y:S02]  /*20420*/  IADD3 R86, R94, -0x15d, RZ ;  /* 0xfffffea35e567810 */ /* 0x000fe40007ffe0ff */
[----:B------:R-:W-:Y:S01]  /*20430*/  LDGSTS.E [R240+0x50004], desc[UR10][R96.64], !P5 ;  /* 0x5000400060f07fae */ /* 0x000fe2000e92184a */
[----:B------:R-:W-:Y:S01]  /*20440*/  IADD3 R89, R90, -0x17a, RZ ;  /* 0xfffffe865a597810 */ /* 0x000fe20007ffe0ff */
[C---:B------:R-:W-:Y:S01]  /*20450*/  IMAD.WIDE R94, R2.reuse, 0x4, R138 ;  /* 0x00000004025e7825 */ /* 0x040fe200078e028a */
[----:B------:R-:W2:Y:S01]  /*20460*/  LDC R90, c[0x0][0x230] ;  /* 0x00008c00ff5a7b82 */ /* 0x000ea20000000800 */
[----:B------:R4:W-:Y:S02]  /*20470*/  LDGSTS.E [R240+0x54004], desc[UR10][R14.64], !P5 ;  /* 0x540040000ef07fae */ /* 0x0009e4000e92184a */
[----:B-1----:R-:W-:-:S02]  /*20480*/  IMAD.WIDE R8, R2, 0x4, R216 ;  /* 0x0000000402087825 */ /* 0x002fc400078e02d8 */
[----:B------:R-:W-:Y:S04]  /*20490*/  STL.64 [R1+0x160], R96 ;  /* 0x0001606001007387 */ /* 0x000fe80000100a00 */
[----:B------:R1:W-:Y:S01]  /*204a0*/  LDGSTS.E [R240+0x50008], desc[UR10][R12.64], !P6 ;  /* 0x500080000cf07fae */ /* 0x0003e2000f12184a */
[----:B------:R-:W-:Y:S02]  /*204b0*/  ISETP.GE.U32.AND P2, PT, R89, 0x7ffffe47, PT ;  /* 0x7ffffe475900780c */ /* 0x000fe40003f46070 */
[----:B------:R-:W2:Y:S01]  /*204c0*/  LDC R89, c[0x0][0x230] ;  /* 0x00008c00ff597b82 */ /* 0x000ea20000000800 */
[----:B------:R4:W-:Y:S04]  /*204d0*/  STL.64 [R1+0x158], R14 ;  /* 0x0001580e01007387 */ /* 0x0009e80000100a00 */
[----:B------:R1:W-:Y:S01]  /*204e0*/  LDGSTS.E [R240+0x54008], desc[UR10][R8.64], !P6 ;  /* 0x5400800008f07fae */ /* 0x0003e2000f12184a */
[----:B------:R-:W-:Y:S01]  /*204f0*/  ISETP.GE.U32.AND P6, PT, R86, 0x7ffffe64, PT ;  /* 0x7ffffe645600780c */ /* 0x000fe20003fc6070 */
[----:B---3--:R-:W-:-:S02]  /*20500*/  VIADD R86, R91, 0xfffffea2 ;  /* 0xfffffea25b567836 */ /* 0x008fc40000000000 */
[----:B------:R3:W-:Y:S01]  /*20510*/  LDGSTS.E [R240+0x5000c], desc[UR10][R94.64], !P3 ;  /* 0x5000c0005ef07fae */ /* 0x0007e2000d92184a */
[----:B------:R-:W2:Y:S01]  /*20520*/  LDC R91, c[0x0][0x230] ;  /* 0x00008c00ff5b7b82 */ /* 0x000ea20000000800 */
[----:B----4-:R-:W-:-:S05]  /*20530*/  IMAD.WIDE R14, R2, 0x4, R118 ;  /* 0x00000004020e7825 */ /* 0x010fca00078e0276 */
[----:B------:R4:W-:Y:S01]  /*20540*/  LDGSTS.E [R240+0x5400c], desc[UR10][R14.64], !P3 ;  /* 0x5400c0000ef07fae */ /* 0x0009e2000d92184a */
[----:B------:R-:W-:Y:S01]  /*20550*/  ISETP.GE.U32.AND P3, PT, R86, 0x7ffffe63, PT ;  /* 0x7ffffe635600780c */ /* 0x000fe20003f66070 */
[----:B------:R-:W-:Y:S02]  /*20560*/  VIADD R86, R88, 0xfffffea1 ;  /* 0xfffffea158567836 */ /* 0x000fe40000000000 */
[----:B------:R-:W2:Y:S01]  /*20570*/  LDC R88, c[0x0][0x230] ;  /* 0x00008c00ff587b82 */ /* 0x000ea20000000800 */
[----:B------:R-:W-:Y:S01]  /*20580*/  VIADD R87, R92, 0xfffffe84 ;  /* 0xfffffe845c577836 */ /* 0x000fe20000000000 */
[----:B------:R1:W-:Y:S04]  /*20590*/  STL.64 [R1+0x150], R12 ;  /* 0x0001500c01007387 */ /* 0x0003e80000100a00 */
[----:B------:R3:W-:Y:S01]  /*205a0*/  STL.64 [R1+0x148], R8 ;  /* 0x0001480801007387 */ /* 0x0007e20000100a00 */
[----:B------:R-:W-:-:S03]  /*205b0*/  ISETP.GE.U32.AND P5, PT, R87, 0x7ffffe45, PT ;  /* 0x7ffffe455700780c */ /* 0x000fc60003fa6070 */
[----:B------:R4:W-:Y:S01]  /*205c0*/  STL.64 [R1+0x140], R94 ;  /* 0x0001405e01007387 */ /* 0x0009e20000100a00 */
[----:B-1----:R-:W-:-:S03]  /*205d0*/  IMAD.WIDE R12, R2, 0x4, R132 ;  /* 0x00000004020c7825 */ /* 0x002fc600078e0284 */
[----:B------:R1:W-:Y:S01]  /*205e0*/  STL.64 [R1+0x130], R14 ;  /* 0x0001300e01007387 */ /* 0x0003e20000100a00 */
[----:B---3--:R-:W-:-:S03]  /*205f0*/  IMAD.WIDE R8, R2, 0x4, R120 ;  /* 0x0000000402087825 */ /* 0x008fc600078e0278 */
[----:B------:R3:W-:Y:S01]  /*20600*/  STL.64 [R1+0x128], R12 ;  /* 0x0001280c01007387 */ /* 0x0007e20000100a00 */
[----:B----4-:R-:W-:-:S03]  /*20610*/  IMAD.WIDE R94, R2, 0x4, R136 ;  /* 0x00000004025e7825 */ /* 0x010fc600078e0288 */
[----:B------:R3:W-:Y:S01]  /*20620*/  LDGSTS.E [R240+0x58000], desc[UR10][R12.64], !P4 ;  /* 0x580000000cf07fae */ /* 0x0007e2000e12184a */
[----:B-1----:R-:W-:-:S03]  /*20630*/  IMAD.WIDE R14, R2, 0x4, R122 ;  /* 0x00000004020e7825 */ /* 0x002fc600078e027a */
[----:B------:R1:W-:Y:S04]  /*20640*/  STL.64 [R1+0x120], R8 ;  /* 0x0001200801007387 */ /* 0x0003e80000100a00 */
[----:B------:R1:W-:Y:S01]  /*20650*/  LDGSTS.E [R240+0x5c000], desc[UR10][R8.64], !P4 ;  /* 0x5c00000008f07fae */ /* 0x0003e2000e12184a */
[----:B------:R-:W-:Y:S01]  /*20660*/  ISETP.GE.U32.AND P4, PT, R86, 0x7ffffe62, PT ;  /* 0x7ffffe625600780c */ /* 0x000fe20003f86070 */
[----:B---3--:R-:W-:Y:S02]  /*20670*/  IMAD.WIDE R12, R2, 0x4, R224 ;  /* 0x00000004020c7825 */ /* 0x008fe400078e02e0 */
[----:B------:R-:W-:Y:S02]  /*20680*/  STL.64 [R1+0x118], R94 ;  /* 0x0001185e01007387 */ /* 0x000fe40000100a00 */
[----:B------:R-:W-:-:S02]  /*20690*/  VIADD R86, R93, 0xfffffe83 ;  /* 0xfffffe835d567836 */ /* 0x000fc40000000000 */
[----:B------:R-:W-:Y:S01]  /*206a0*/  LDGSTS.E [R240+0x58004], desc[UR10][R94.64], !P2 ;  /* 0x580040005ef07fae */ /* 0x000fe2000d12184a */
[----:B------:R-:W-:-:S04]  /*206b0*/  IMAD.WIDE R92, R2, 0x4, R226 ;  /* 0x00000004025c7825 */ /* 0x000fc800078e02e2 */
[----:B-1----:R-:W-:Y:S01]  /*206c0*/  IMAD.WIDE R8, R2, 0x4, R124 ;  /* 0x0000000402087825 */ /* 0x002fe200078e027c */
[----:B------:R1:W-:Y:S01]  /*206d0*/  STL.64 [R1+0x110], R14 ;  /* 0x0001100e01007387 */ /* 0x0003e20000100a00 */
[----:B--2---:R-:W-:Y:S02]  /*206e0*/  IADD3 R87, R89, -0x160, RZ ;  /* 0xfffffea059577810 */ /* 0x004fe40007ffe0ff */
[----:B------:R-:W-:Y:S01]  /*206f0*/  VIADD R241, R241, 0xfffffe5e ;  /* 0xfffffe5ef1f17836 */ /* 0x000fe20000000000 */
[----:B------:R1:W-:Y:S01]  /*20700*/  LDGSTS.E [R240+0x5c004], desc[UR10][R14.64], !P2 ;  /* 0x5c0040000ef07fae */ /* 0x0003e2000d12184a */
[----:B------:R-:W-:Y:S01]  /*20710*/  IMAD.WIDE R238, R4, 0x4, R210 ;  /* 0x0000000404ee7825 */ /* 0x000fe200078e02d2 */
[----:B------:R-:W2:Y:S02]  /*20720*/  LDC R89, c[0x0][0x230] ;  /* 0x00008c00ff597b82 */ /* 0x000ea40000000800 */
[----:B------:R3:W-:Y:S04]  /*20730*/  STL.64 [R1+0x108], R12 ;  /* 0x0001080c01007387 */ /* 0x0007e80000100a00 */
[----:B------:R3:W-:Y:S01]  /*20740*/  LDGSTS.E [R240+0x58008], desc[UR10][R12.64], !P0 ;  /* 0x580080000cf07fae */ /* 0x0007e2000c12184a */
[----:B-1----:R-:W-:-:S03]  /*20750*/  IMAD.WIDE R14, R2, 0x4, R126 ;  /* 0x00000004020e7825 */ /* 0x002fc600078e027e */
[----:B------:R1:W-:Y:S04]  /*20760*/  STL.64 [R1+0x100], R8 ;  /* 0x0001000801007387 */ /* 0x0003e80000100a00 */
[----:B------:R1:W-:Y:S01]  /*20770*/  LDGSTS.E [R240+0x5c008], desc[UR10][R8.64], !P0 ;  /* 0x5c00800008f07fae */ /* 0x0003e2000c12184a */
[----:B------:R-:W-:Y:S01]  /*20780*/  ISETP.GE.U32.AND P0, PT, R86, 0x7ffffe44, PT ;  /* 0x7ffffe445600780c */ /* 0x000fe20003f06070 */
[----:B---3--:R-:W-:Y:S02]  /*20790*/  IMAD.WIDE R12, R2, 0x4, R140 ;  /* 0x00000004020c7825 */ /* 0x008fe400078e028c */
[----:B------:R3:W-:Y:S02]  /*207a0*/  STL.64 [R1+0xf8], R92 ;  /* 0x0000f85c01007387 */ /* 0x0007e40000100a00 */
[----:B------:R-:W-:-:S02]  /*207b0*/  VIADD R86, R90, 0xfffffe82 ;  /* 0xfffffe825a567836 */ /* 0x000fc40000000000 */
[----:B------:R3:W-:Y:S01]  /*207c0*/  LDGSTS.E [R240+0x5800c], desc[UR10][R92.64], !P5 ;  /* 0x5800c0005cf07fae */ /* 0x0007e2000e92184a */
[----:B------:R-:W-:Y:S01]  /*207d0*/  ISETP.GE.U32.AND P2, PT, R87, 0x7ffffe61, PT ;  /* 0x7ffffe615700780c */ /* 0x000fe20003f46070 */
[----:B------:R-:W4:Y:S01]  /*207e0*/  LDC R90, c[0x0][0x230] ;  /* 0x00008c00ff5a7b82 */ /* 0x000f220000000800 */
[----:B-1----:R-:W-:Y:S01]  /*207f0*/  IMAD.WIDE R8, R2, 0x4, R214 ;  /* 0x0000000402087825 */ /* 0x002fe200078e02d6 */
[----:B------:R1:W-:Y:S01]  /*20800*/  STL.64 [R1+0xf0], R14 ;  /* 0x0000f00e01007387 */ /* 0x0003e20000100a00 */
[----:B------:R-:W-:-:S03]  /*20810*/  IADD3 R87, R88, -0x180, RZ ;  /* 0xfffffe8058577810 */ /* 0x000fc60007ffe0ff */
[----:B------:R1:W-:Y:S01]  /*20820*/  LDGSTS.E [R240+0x5c00c], desc[UR10][R14.64], !P5 ;  /* 0x5c00c0000ef07fae */ /* 0x0003e2000e92184a */
[----:B------:R-:W-:Y:S01]  /*20830*/  ISETP.GE.U32.AND P5, PT, R86, 0x7ffffe43, PT ;  /* 0x7ffffe435600780c */ /* 0x000fe20003fa6070 */
[----:B------:R-:W2:Y:S02]  /*20840*/  LDC R88, c[0x0][0x230] ;  /* 0x00008c00ff587b82 */ /* 0x000ea40000000800 */
[----:B------:R1:W-:Y:S01]  /*20850*/  STL.64 [R1+0xe0], R12 ;  /* 0x0000e00c01007387 */ /* 0x0003e20000100a00 */
[----:B------:R-:W-:-:S03]  /*20860*/  VIADD R86, R91, 0xfffffe81 ;  /* 0xfffffe815b567836 */ /* 0x000fc60000000000 */
[----:B------:R1:W-:Y:S02]  /*20870*/  LDGSTS.E [R10+0x50000], desc[UR10][R12.64], !P6 ;  /* 0x500000000c0a7fae */ /* 0x0003e4000f12184a */
[----:B---3--:R-:W3:Y:S02]  /*20880*/  LDC R92, c[0x0][0x230] ;  /* 0x00008c00ff5c7b82 */ /* 0x008ee40000000800 */
[----:B------:R1:W-:Y:S04]  /*20890*/  STL.64 [R1+0xd8], R8 ;  /* 0x0000d80801007387 */ /* 0x0003e80000100a00 */
[----:B------:R4:W-:Y:S01]  /*208a0*/  LDGSTS.E [R10+0x54000], desc[UR10][R8.64], !P6 ;  /* 0x54000000080a7fae */ /* 0x0009e2000f12184a */
[C---:B-1----:R-:W-:Y:S01]  /*208b0*/  IMAD.WIDE R14, R2.reuse, 0x4, R168 ;  /* 0x00000004020e7825 */ /* 0x042fe200078e02a8 */
[----:B------:R-:W1:Y:S03]  /*208c0*/  LDC R91, c[0x0][0x230] ;  /* 0x00008c00ff5b7b82 */ /* 0x000e660000000800 */
[----:B------:R-:W-:Y:S01]  /*208d0*/  IMAD.WIDE R12, R2, 0x4, R162 ;  /* 0x00000004020c7825 */ /* 0x000fe200078e02a2 */
[----:B------:R-:W-:-:S04]  /*208e0*/  ISETP.GE.AND P6, PT, R252, R87, PT ;  /* 0x00000057fc00720c */ /* 0x000fc80003fc6270 */
[----:B------:R2:W-:Y:S01]  /*208f0*/  LDGSTS.E [R10+0x50004], desc[UR10][R12.64], !P3 ;  /* 0x500040000c0a7fae */ /* 0x0005e2000d92184a */
[----:B------:R-:W-:Y:S01]  /*20900*/  IMAD.WIDE R250, R4, 0x4, R178 ;  /* 0x0000000404fa7825 */ /* 0x000fe200078e02b2 */
[----:B------:R-:W1:Y:S03]  /*20910*/  LDC R252, c[0x0][0x230] ;  /* 0x00008c00fffc7b82 */ /* 0x000e660000000800 */
[----:B----4-:R-:W-:Y:S01]  /*20920*/  IMAD.WIDE R8, R2, 0x4, R146 ;  /* 0x0000000402087825 */ /* 0x010fe200078e0292 */
[----:B------:R2:W-:Y:S04]  /*20930*/  STL.64 [R1+0xd0], R12 ;  /* 0x0000d00c01007387 */ /* 0x0005e80000100a00 */
[----:B------:R4:W-:Y:S01]  /*20940*/  LDGSTS.E [R10+0x54004], desc[UR10][R8.64], !P3 ;  /* 0x54004000080a7fae */ /* 0x0009e2000d92184a */
[----:B------:R-:W-:-:S02]  /*20950*/  ISETP.GE.U32.AND P3, PT, R86, 0x7ffffe42, PT ;  /* 0x7ffffe425600780c */ /* 0x000fc40003f66070 */
[----:B------:R-:W-:Y:S01]  /*20960*/  SEL R86, RZ, 0x4, P6 ;  /* 0x00000004ff567807 */ /* 0x000fe20003000000 */
[----:B------:R4:W-:Y:S01]  /*20970*/  STL.64 [R1+0xc8], R8 ;  /* 0x0000c80801007387 */ /* 0x0009e20000100a00 */
[----:B------:R-:W-:Y:S01]  /*20980*/  ISETP.GT.AND P6, PT, R7, 0x1bf, PT ;  /* 0x000001bf0700780c */ /* 0x000fe20003fc4270 */
[----:B--2---:R-:W-:Y:S02]  /*20990*/  IMAD.WIDE R12, R2, 0x4, R150 ;  /* 0x00000004020c7825 */ /* 0x004fe400078e0296 */
[----:B------:R2:W-:Y:S01]  /*209a0*/  STL.64 [R1+0xc0], R14 ;  /* 0x0000c00e01007387 */ /* 0x0005e20000100a00 */
[----:B------:R-:W-:Y:S01]  /*209b0*/  SEL R86, R86, RZ, P6 ;  /* 0x000000ff56567207 */ /* 0x000fe20003000000 */
[C---:B------:R-:W-:Y:S02]  /*209c0*/  IMAD.WIDE R6, R2.reuse, 0x4, R152 ;  /* 0x0000000402067825 */ /* 0x040fe400078e0298 */
[----:B------:R2:W-:Y:S02]  /*209d0*/  LDGSTS.E [R10+0x50008], desc[UR10][R14.64], !P4 ;  /* 0x500080000e0a7fae */ /* 0x0005e4000e12184a */
[----:B----4-:R-:W-:-:S02]  /*209e0*/  IMAD.WIDE R8, R2, 0x4, R144 ;  /* 0x0000000402087825 */ /* 0x010fc400078e0290 */
[----:B------:R4:W-:Y:S01]  /*209f0*/  STL.64 [R1+0xb8], R12 ;  /* 0x0000b80c01007387 */ /* 0x0009e20000100a00 */
[----:B------:R-:W-:-:S03]  /*20a00*/  ISETP.GE.U32.AND P6, PT, R87, 0x7ffffe41, PT ;  /* 0x7ffffe415700780c */ /* 0x000fc60003fc6070 */
[----:B------:R4:W-:Y:S01]  /*20a10*/  LDGSTS.E [R10+0x54008], desc[UR10][R12.64], !P4 ;  /* 0x540080000c0a7fae */ /* 0x0009e2000e12184a */
[----:B--2---:R-:W-:-:S03]  /*20a20*/  IMAD.WIDE R14, R2, 0x4, R166 ;  /* 0x00000004020e7825 */ /* 0x004fc600078e02a6 */
[----:B------:R2:W-:Y:S04]  /*20a30*/  STL.64 [R1+0xb0], R8 ;  /* 0x0000b00801007387 */ /* 0x0005e80000100a00 */
[----:B------:R2:W-:Y:S01]  /*20a40*/  LDGSTS.E [R10+0x5000c], desc[UR10][R8.64], !P2 ;  /* 0x5000c000080a7fae */ /* 0x0005e2000d12184a */
[----:B----4-:R-:W-:-:S03]  /*20a50*/  IMAD.WIDE R12, R2, 0x4, R154 ;  /* 0x00000004020c7825 */ /* 0x010fc600078e029a */
[----:B------:R4:W-:Y:S04]  /*20a60*/  STL.64 [R1+0xa8], R6 ;  /* 0x0000a80601007387 */ /* 0x0009e80000100a00 */
        /* <DEDUP_REMOVED lines=14> */
[----:B------:R-:W-:Y:S04]  /*20b50*/  STL.64 [R1+0x80], R14 ;  /* 0x0000800e01007387 */ /* 0x000fe80000100a00 */
[----:B------:R-:W-:Y:S01]  /*20b60*/  STL.64 [R1+0x78], R12 ;  /* 0x0000780c01007387 */ /* 0x000fe20000100a00 */
[----:B----4-:R-:W-:-:S03]  /*20b70*/  IMAD.WIDE R6, R2, 0x4, R160 ;  /* 0x0000000402067825 */ /* 0x010fc600078e02a0 */
[----:B------:R-:W-:Y:S04]  /*20b80*/  LDGSTS.E [R10+0x58008], desc[UR10][R14.64], !P3 ;  /* 0x580080000e0a7fae */ /* 0x000fe8000d92184a */
[----:B------:R2:W-:Y:S04]  /*20b90*/  STL.64 [R1+0xe90], R2 ;  /* 0x000e900201007387 */ /* 0x0005e80000100a00 */
[----:B------:R-:W-:Y:S04]  /*20ba0*/  LDGSTS.E [R10+0x5c008], desc[UR10][R12.64], !P3 ;  /* 0x5c0080000c0a7fae */ /* 0x000fe8000d92184a */
[----:B------:R-:W-:Y:S04]  /*20bb0*/  STL.64 [R1+0x70], R8 ;  /* 0x0000700801007387 */ /* 0x000fe80000100a00 */
[----:B------:R-:W-:Y:S01]  /*20bc0*/  LDGSTS.E [R10+0x5800c], desc[UR10][R8.64], !P6 ;  /* 0x5800c000080a7fae */ /* 0x000fe2000f12184a */
[----:B--2---:R-:W-:-:S03]  /*20bd0*/  IMAD.WIDE R2, R4, 0x4, R172 ;  /* 0x0000000404027825 */ /* 0x004fc600078e02ac */
[----:B------:R2:W-:Y:S04]  /*20be0*/  STL.64 [R1+0x68], R6 ;  /* 0x0000680601007387 */ /* 0x0005e80000100a00 */
[----:B------:R2:W-:Y:S04]  /*20bf0*/  LDGSTS.E [R10+0x5c00c], desc[UR10][R6.64], !P6 ;  /* 0x5c00c000060a7fae */ /* 0x0005e8000f12184a */
[----:B------:R4:W-:Y:S04]  /*20c00*/  STL.64 [R1+0xe80], R10 ;  /* 0x000e800a01007387 */ /* 0x0009e80000100a00 */
[----:B------:R-:W-:Y:S01]  /*20c10*/  STL.64 [R1+0xe88], R240 ;  /* 0x000e88f001007387 */ /* 0x000fe20000100a00 */
[----:B--2---:R-:W-:Y:S01]  /*20c20*/  IMAD.WIDE R6, R4, 0x4, R206 ;  /* 0x0000000404067825 */ /* 0x004fe200078e02ce */
[----:B------:R-:W-:-:S02]  /*20c30*/  ISETP.NE.U32.AND P4, PT, R86, RZ, PT ;  /* 0x000000ff5600720c */ /* 0x000fc40003f85070 */
[----:B------:R-:W0:Y:S01]  /*20c40*/  LDGDEPBAR ;  /* 0x00000000000079af */ /* 0x000e220000000000 */
[----:B----4-:R-:W-:-:S03]  /*20c50*/  IMAD.WIDE R10, R4, 0x4, R148 ;  /* 0x00000004040a7825 */ /* 0x010fc600078e0294 */
[----:B------:R2:W-:Y:S04]  /*20c60*/  STL.64 [R1+0x60], R6 ;  /* 0x0000600601007387 */ /* 0x0005e80000100a00 */
[----:B------:R4:W-:Y:S04]  /*20c70*/  STL.64 [R1+0x58], R2 ;  /* 0x0000580201007387 */ /* 0x0009e80000100a00 */
[----:B------:R-:W-:Y:S01]  /*20c80*/  STL.64 [R1+0x50], R10 ;  /* 0x0000500a01007387 */ /* 0x000fe20000100a00 */
[----:B--2---:R-:W-:-:S04]  /*20c90*/  IMAD.WIDE R6, R4, 0x4, R208 ;  /* 0x0000000404067825 */ /* 0x004fc800078e02d0 */
[C---:B----4-:R-:W-:Y:S01]  /*20ca0*/  IMAD.WIDE R2, R4.reuse, 0x4, R174 ;  /* 0x0000000404027825 */ /* 0x050fe200078e02ae */
[----:B------:R-:W-:Y:S04]  /*20cb0*/  STL.64 [R1+0x40], R6 ;  /* 0x0000400601007387 */ /* 0x000fe80000100a00 */
[----:B------:R-:W-:Y:S04]  /*20cc0*/  STL.64 [R1+0xe98], R10 ;  /* 0x000e980a01007387 */ /* 0x000fe80000100a00 */
[----:B------:R2:W-:Y:S04]  /*20cd0*/  STL.64 [R1+0x38], R2 ;  /* 0x0000380201007387 */ /* 0x0005e80000100a00 */
[----:B------:R-:W-:Y:S04]  /*20ce0*/  STL.64 [R1+0x48], R238 ;  /* 0x000048ee01007387 */ /* 0x000fe80000100a00 */
[----:B------:R-:W-:Y:S01]  /*20cf0*/  STL.64 [R1+0xea0], R238 ;  /* 0x000ea0ee01007387 */ /* 0x000fe20000100a00 */
[----:B--2---:R-:W-:-:S03]  /*20d00*/  IMAD.WIDE R2, R4, 0x4, R198 ;  /* 0x0000000404027825 */ /* 0x004fc600078e02c6 */
[----:B------:R-:W2:Y:S04]  /*20d10*/  LDL.LU.64 R134, [R1+0xe8] ;  /* 0x0000e80001867983 */ /* 0x000ea80000300a00 */
[----:B------:R-:W4:Y:S04]  /*20d20*/  LDL.LU.64 R110, [R1+0x138] ;  /* 0x00013800016e7983 */ /* 0x000f280000300a00 */
[----:B------:R3:W-:Y:S04]  /*20d30*/  STL.64 [R1+0x20], R2 ;  /* 0x0000200201007387 */ /* 0x0007e80000100a00 */
[----:B------:R-:W2:Y:S04]  /*20d40*/  LDL.LU.64 R98, [R1+0x168] ;  /* 0x0001680001627983 */ /* 0x000ea80000300a00 */
[----:B------:R-:W4:Y:S04]  /*20d50*/  LDL.LU.64 R108, [R1+0x190] ;  /* 0x00019000016c7983 */ /* 0x000f280000300a00 */
[----:B------:R-:W2:Y:S04]  /*20d60*/  LDL.LU.64 R96, [R1+0x1a8] ;  /* 0x0001a80001607983 */ /* 0x000ea80000300a00 */
[----:B------:R-:W2:Y:S04]  /*20d70*/  LDL.LU.64 R130, [R1+0x1c0] ;  /* 0x0001c00001827983 */ /* 0x000ea80000300a00 */
[----:B------:R-:W2:Y:S04]  /*20d80*/  LDL.LU.64 R106, [R1+0x1e8] ;  /* 0x0001e800016a7983 */ /* 0x000ea80000300a00 */
[----:B------:R-:W4:Y:S04]  /*20d90*/  LDL.LU.64 R220, [R1+0x210] ;  /* 0x0002100001dc7983 */ /* 0x000f280000300a00 */
[----:B------:R-:W2:Y:S04]  /*20da0*/  LDL.LU.64 R104, [R1+0x238] ;  /* 0x0002380001687983 */ /* 0x000ea80000300a00 */
[----:B------:R-:W2:Y:S04]  /*20db0*/  LDL.LU.64 R212, [R1+0x260] ;  /* 0x0002600001d47983 */ /* 0x000ea80000300a00 */
[----:B------:R-:W2:Y:S01]  /*20dc0*/  LDL.LU.64 R114, [R1+0x2a8] ;  /* 0x0002a80001727983 */ /* 0x000ea20000300a00 */
[----:B------:R-:W-:-:S04]  /*20dd0*/  IMAD.WIDE R14, R4, 0x4, R182 ;  /* 0x00000004040e7825 */ /* 0x000fc800078e02b6 */
[C---:B------:R-:W-:Y:S01]  /*20de0*/  IMAD.WIDE R12, R4.reuse, 0x4, R190 ;  /* 0x00000004040c7825 */ /* 0x040fe200078e02be */
[----:B------:R-:W-:Y:S03]  /*20df0*/  STL.64 [R1+0x30], R14 ;  /* 0x0000300e01007387 */ /* 0x000fe60000100a00 */
[C---:B------:R-:W-:Y:S01]  /*20e00*/  IMAD.WIDE R240, R4.reuse, 0x4, R176 ;  /* 0x0000000404f07825 */ /* 0x040fe200078e02b0 */
[----:B------:R-:W-:Y:S03]  /*20e10*/  STL.64 [R1+0x28], R12 ;  /* 0x0000280c01007387 */ /* 0x000fe60000100a00 */
[C---:B------:R-:W-:Y:S01]  /*20e20*/  IMAD.WIDE R8, R4.reuse, 0x4, R184 ;  /* 0x0000000404087825 */ /* 0x040fe200078e02b8 */
[----:B------:R-:W-:Y:S03]  /*20e30*/  STL.64 [R1+0x18], R240 ;  /* 0x000018f001007387 */ /* 0x000fe60000100a00 */
[C---:B---3--:R-:W-:Y:S01]  /*20e40*/  IMAD.WIDE R2, R4.reuse, 0x4, R200 ;  /* 0x0000000404027825 */ /* 0x048fe200078e02c8 */
[----:B------:R-:W-:Y:S04]  /*20e50*/  STL.64 [R1+0x10], R8 ;  /* 0x0000100801007387 */ /* 0x000fe80000100a00 */
[----:B------:R3:W-:Y:S01]  /*20e60*/  STL.64 [R1], R2 ;  /* 0x0000000201007387 */ /* 0x0007e20000100a00 */
[----:B----4-:R-:W-:-:S03]  /*20e70*/  IMAD.WIDE R102, R4, 0x4, R220 ;  /* 0x0000000404667825 */ /* 0x010fc600078e02dc */
[----:B------:R-:W4:Y:S01]  /*20e80*/  LDL.LU.64 R220, [R1+0x2d0] ;  /* 0x0002d00001dc7983 */ /* 0x000f220000300a00 */
[----:B------:R-:W-:-:S03]  /*20e90*/  IMAD.WIDE R94, R4, 0x4, R108 ;  /* 0x00000004045e7825 */ /* 0x000fc600078e026c */
[----:B------:R-:W3:Y:S01]  /*20ea0*/  LDL.LU.64 R112, [R1+0x2e8] ;  /* 0x0002e80001707983 */ /* 0x000ee20000300a00 */
[----:B------:R-:W-:Y:S02]  /*20eb0*/  VIADD R86, R90, 0xfffffe7d ;  /* 0xfffffe7d5a567836 */ /* 0x000fe40000000000 */
[----:B--2---:R-:W-:Y:S02]  /*20ec0*/  IMAD.WIDE R108, R4, 0x4, R114 ;  /* 0x00000004046c7825 */ /* 0x004fe400078e0272 */
[----:B------:R-:W2:Y:S02]  /*20ed0*/  LDL.LU.64 R114, [R1+0x2f8] ;  /* 0x0002f80001727983 */ /* 0x000ea40000300a00 */
[----:B------:R-:W-:Y:S02]  /*20ee0*/  VIADD R87, R89, 0xfffffe7f ;  /* 0xfffffe7f59577836 */ /* 0x000fe40000000000 */
[----:B------:R-:W2:Y:S01]  /*20ef0*/  LDL.LU.64 R116, [R1+0x308] ;  /* 0x0003080001747983 */ /* 0x000ea20000300a00 */
[----:B------:R-:W-:-:S03]  /*20f00*/  ISETP.GE.U32.AND P5, PT, R86, 0x7ffffe3e, PT ;  /* 0x7ffffe3e5600780c */ /* 0x000fc60003fa6070 */
[----:B------:R-:W2:Y:S01]  /*20f10*/  LDL.LU.64 R118, [R1+0x318] ;  /* 0x0003180001767983 */ /* 0x000ea20000300a00 */
[----:B------:R-:W-:-:S03]  /*20f20*/  IADD3 R86, R92, -0x1a1, RZ ;  /* 0xfffffe5f5c567810 */ /* 0x000fc60007ffe0ff */
[----:B------:R-:W2:Y:S01]  /*20f30*/  LDL.LU.64 R120, [R1+0x320] ;  /* 0x0003200001787983 */ /* 0x000ea20000300a00 */
[----:B------:R-:W-:-:S03]  /*20f40*/  IMAD.WIDE R92, R4, 0x4, R98 ;  /* 0x00000004045c7825 */ /* 0x000fc600078e0262 */
[----:B------:R-:W2:Y:S01]  /*20f50*/  LDL.LU.64 R122, [R1+0x328] ;  /* 0x00032800017a7983 */ /* 0x000ea20000300a00 */
[----:B------:R-:W-:Y:S01]  /*20f60*/  ISETP.GE.U32.AND P2, PT, R87, 0x7ffffe40, PT ;  /* 0x7ffffe405700780c */ /* 0x000fe20003f46070 */
[----:B------:R-:W-:Y:S02]  /*20f70*/  IMAD.WIDE R98, R4, 0x4, R130 ;  /* 0x0000000404627825 */ /* 0x000fe400078e0282 */
[----:B------:R-:W2:Y:S01]  /*20f80*/  LDL.LU.64 R124, [R1+0x330] ;  /* 0x00033000017c7983 */ /* 0x000ea20000300a00 */
[----:B------:R-:W-:-:S03]  /*20f90*/  IADD3 R87, R88, -0x182, RZ ;  /* 0xfffffe7e58577810 */ /* 0x000fc60007ffe0ff */
[----:B------:R-:W2:Y:S01]  /*20fa0*/  LDL.LU.64 R126, [R1+0x338] ;  /* 0x00033800017e7983 */ /* 0x000ea20000300a00 */
        /* <DEDUP_REMOVED lines=16> */
[----:B------:R-:W-:-:S03]  /*210b0*/  IMAD.WIDE R100, R4, 0x4, R106 ;  /* 0x0000000404647825 */ /* 0x000fc600078e026a */
[----:B------:R-:W2:Y:S01]  /*210c0*/  LDL.LU.64 R214, [R1+0x410] ;  /* 0x0004100001d67983 */ /* 0x000ea20000300a00 */
[----:B------:R-:W-:-:S03]  /*210d0*/  IMAD.WIDE R106, R4, 0x4, R212 ;  /* 0x00000004046a7825 */ /* 0x000fc600078e02d4 */
[----:B------:R-:W2:Y:S01]  /*210e0*/  LDL.LU.64 R226, [R1+0x430] ;  /* 0x0004300001e27983 */ /* 0x000ea20000300a00 */
[----:B------:R-:W-:-:S03]  /*210f0*/  ISETP.GE.U32.AND P0, PT, R87, 0x7ffffe3f, PT ;  /* 0x7ffffe3f5700780c */ /* 0x000fc60003f06070 */
[----:B------:R-:W2:Y:S01]  /*21100*/  LDL.LU.64 R224, [R1+0x428] ;  /* 0x0004280001e07983 */ /* 0x000ea20000300a00 */
[----:B-1----:R-:W-:-:S03]  /*21110*/  VIADD R87, R91, 0xfffffe7c ;  /* 0xfffffe7c5b577836 */ /* 0x002fc60000000000 */
[----:B------:R-:W2:Y:S01]  /*21120*/  LDL.LU.64 R216, [R1+0x438] ;  /* 0x0004380001d87983 */ /* 0x000ea20000300a00 */
[----:B------:R-:W-:-:S03]  /*21130*/  IMAD.WIDE R90, R4, 0x4, R110 ;  /* 0x00000004045a7825 */ /* 0x000fc600078e026e */
[----:B------:R-:W2:Y:S04]  /*21140*/  LDL.LU.64 R218, [R1+0x450] ;  /* 0x0004500001da7983 */ /* 0x000ea80000300a00 */
[----:B------:R-:W2:Y:S01]  /*21150*/  LDL.LU.64 R212, [R1+0x460] ;  /* 0x0004600001d47983 */ /* 0x000ea20000300a00 */
[----:B----4-:R-:W-:-:S03]  /*21160*/  IMAD.WIDE R110, R4, 0x4, R220 ;  /* 0x00000004046e7825 */ /* 0x010fc600078e02dc */
[----:B------:R-:W4:Y:S04]  /*21170*/  LDL.LU.64 R220, [R1+0x458] ;  /* 0x0004580001dc7983 */ /* 0x000f280000300a00 */
[----:B------:R-:W4:Y:S01]  /*21180*/  LDL.LU.64 R172, [R1+0x470] ;  /* 0x0004700001ac7983 */ /* 0x000f220000300a00 */
[----:B------:R-:W-:-:S03]  /*21190*/  IMAD.WIDE R242, R4, 0x4, R180 ;  /* 0x0000000404f27825 */ /* 0x000fc600078e02b4 */
[----:B------:R-:W4:Y:S04]  /*211a0*/  LDL.LU.64 R174, [R1+0x480] ;  /* 0x0004800001ae7983 */ /* 0x000f280000300a00 */
[----:B------:R-:W4:Y:S01]  /*211b0*/  LDL.LU.64 R176, [R1+0x498] ;  /* 0x0004980001b07983 */ /* 0x000f220000300a00 */
[----:B------:R-:W-:-:S03]  /*211c0*/  IMAD.WIDE R248, R4, 0x4, R186 ;  /* 0x0000000404f87825 */ /* 0x000fc600078e02ba */
[----:B------:R-:W4:Y:S01]  /*211d0*/  LDL.LU.64 R178, [R1+0x490] ;  /* 0x0004900001b27983 */ /* 0x000f220000300a00 */
[----:B------:R-:W-:-:S03]  /*211e0*/  IMAD.WIDE R236, R4, 0x4, R188 ;  /* 0x0000000404ec7825 */ /* 0x000fc600078e02bc */
[----:B------:R-:W4:Y:S04]  /*211f0*/  LDL.LU.64 R180, [R1+0x4d8] ;  /* 0x0004d80001b47983 */ /* 0x000f280000300a00 */
[----:B------:R-:W4:Y:S01]  /*21200*/  LDL.LU.64 R182, [R1+0x4f0] ;  /* 0x0004f00001b67983 */ /* 0x000f220000300a00 */
[----:B------:R-:W-:-:S03]  /*21210*/  IMAD.WIDE R6, R4, 0x4, R192 ;  /* 0x0000000404067825 */ /* 0x000fc600078e02c0 */
[----:B------:R-:W4:Y:S01]  /*21220*/  LDL.LU.64 R184, [R1+0x508] ;  /* 0x0005080001b87983 */ /* 0x000f220000300a00 */
[----:B------:R-:W-:-:S03]  /*21230*/  IMAD.WIDE R246, R4, 0x4, R194 ;  /* 0x0000000404f67825 */ /* 0x000fc600078e02c2 */
[----:B------:R-:W4:Y:S01]  /*21240*/  LDL.LU.64 R186, [R1+0x500] ;  /* 0x0005000001ba7983 */ /* 0x000f220000300a00 */
[----:B------:R-:W-:-:S03]  /*21250*/  IMAD.WIDE R234, R4, 0x4, R196 ;  /* 0x0000000404ea7825 */ /* 0x000fc600078e02c4 */
[----:B------:R-:W4:Y:S04]  /*21260*/  LDL.LU.64 R188, [R1+0x518] ;  /* 0x0005180001bc7983 */ /* 0x000f280000300a00 */
[----:B------:R-:W4:Y:S04]  /*21270*/  LDL.LU.64 R190, [R1+0x528] ;  /* 0x0005280001be7983 */ /* 0x000f280000300a00 */
[----:B------:R-:W4:Y:S01]  /*21280*/  LDL.LU.64 R192, [R1+0x540] ;  /* 0x0005400001c07983 */ /* 0x000f220000300a00 */
[----:B------:R-:W-:-:S03]  /*21290*/  IMAD.WIDE R244, R4, 0x4, R202 ;  /* 0x0000000404f47825 */ /* 0x000fc600078e02ca */
[----:B------:R-:W4:Y:S01]  /*212a0*/  LDL.LU.64 R194, [R1+0x538] ;  /* 0x0005380001c27983 */ /* 0x000f220000300a00 */
[----:B------:R-:W-:-:S03]  /*212b0*/  IMAD.WIDE R232, R4, 0x4, R204 ;  /* 0x0000000404e87825 */ /* 0x000fc600078e02cc */
        /* <DEDUP_REMOVED lines=10> */
[----:B------:R-:W-:-:S04]  /*21360*/  IMAD.WIDE R156, R4, 0x4, R162 ;  /* 0x00000004049c7825 */ /* 0x000fc800078e02a2 */
[----:B------:R-:W-:Y:S01]  /*21370*/  IMAD.WIDE R158, R4, 0x4, R214 ;  /* 0x00000004049e7825 */ /* 0x000fe200078e02d6 */
[----:B------:R-:W-:-:S03]  /*21380*/  ISETP.GE.U32.AND P3, PT, R87, 0x7ffffe3d, PT ;  /* 0x7ffffe3d5700780c */ /* 0x000fc60003f66070 */
[----:B------:R-:W-:Y:S01]  /*21390*/  IMAD.WIDE R160, R4, 0x4, R226 ;  /* 0x0000000404a07825 */ /* 0x000fe200078e02e2 */
[----:B------:R-:W-:-:S03]  /*213a0*/  ISETP.GE.U32.AND P6, PT, R86, 0x7ffffe20, PT ;  /* 0x7ffffe205600780c */ /* 0x000fc60003fc6070 */
[----:B------:R-:W-:-:S04]  /*213b0*/  IMAD.WIDE R162, R4, 0x4, R224 ;  /* 0x0000000404a27825 */ /* 0x000fc800078e02e0 */
[----:B------:R-:W-:-:S04]  /*213c0*/  IMAD.WIDE R164, R4, 0x4, R216 ;  /* 0x0000000404a47825 */ /* 0x000fc800078e02d8 */
[----:B------:R-:W-:-:S04]  /*213d0*/  IMAD.WIDE R166, R4, 0x4, R218 ;  /* 0x0000000404a67825 */ /* 0x000fc800078e02da */
[C---:B------:R-:W-:Y:S02]  /*213e0*/  IMAD.WIDE R168, R4.reuse, 0x4, R212 ;  /* 0x0000000404a87825 */ /* 0x040fe400078e02d4 */
[----:B------:R-:W2:Y:S04]  /*213f0*/  LDL.LU.64 R212, [R1+0x600] ;  /* 0x0006000001d47983 */ /* 0x000ea80000300a00 */
[----:B------:R-:W3:Y:S04]  /*21400*/  LDL.LU.64 R214, [R1+0x608] ;  /* 0x0006080001d67983 */ /* 0x000ee80000300a00 */
[----:B------:R-:W3:Y:S04]  /*21410*/  LDL.LU.64 R216, [R1+0x618] ;  /* 0x0006180001d87983 */ /* 0x000ee80000300a00 */
[----:B------:R-:W3:Y:S01]  /*21420*/  LDL.LU.64 R218, [R1+0x610] ;  /* 0x0006100001da7983 */ /* 0x000ee20000300a00 */
[----:B------:R-:W-:-:S04]  /*21430*/  IMAD.WIDE R86, R4, 0x4, R230 ;  /* 0x0000000404567825 */ /* 0x000fc800078e02e6 */
[C---:B----4-:R-:W-:Y:S02]  /*21440*/  IMAD.WIDE R170, R4.reuse, 0x4, R220 ;  /* 0x0000000404aa7825 */ /* 0x050fe400078e02dc */
[----:B------:R-:W4:Y:S04]  /*21450*/  LDL.LU.64 R220, [R1+0x630] ;  /* 0x0006300001dc7983 */ /* 0x000f280000300a00 */
[----:B------:R-:W3:Y:S04]  /*21460*/  LDL.LU.64 R222, [R1+0x688] ;  /* 0x0006880001de7983 */ /* 0x000ee80000300a00 */
[----:B------:R-:W3:Y:S04]  /*21470*/  LDL.LU.64 R224, [R1+0x680] ;  /* 0x0006800001e07983 */ /* 0x000ee80000300a00 */
[----:B------:R-:W3:Y:S04]  /*21480*/  LDL.LU.64 R226, [R1+0x678] ;  /* 0x0006780001e27983 */ /* 0x000ee80000300a00 */
[----:B------:R-:W2:Y:S04]  /*21490*/  LDL.64 R238, [R1+0x60] ;  /* 0x0000600001ee7983 */ /* 0x000ea80000100a00 */
[----:B------:R-:W4:Y:S04]  /*214a0*/  LDL.64 R10, [R1+0x40] ;  /* 0x00004000010a7983 */ /* 0x000f280000100a00 */
[----:B------:R-:W3:Y:S01]  /*214b0*/  LDL.64 R230, [R1+0x20] ;  /* 0x0000200001e67983 */ /* 0x000ee20000100a00 */
[----:B------:R-:W-:-:S04]  /*214c0*/  IMAD.WIDE R20, R4, 0x4, R20 ;  /* 0x0000000404147825 */ /* 0x000fc800078e0214 */
[----:B------:R-:W-:-:S04]  /*214d0*/  IMAD.WIDE R28, R4, 0x4, R28 ;  /* 0x00000004041c7825 */ /* 0x000fc800078e021c */
[----:B------:R-:W-:-:S04]  /*214e0*/  IMAD.WIDE R36, R4, 0x4, R36 ;  /* 0x0000000404247825 */ /* 0x000fc800078e0224 */
[C---:B------:R-:W-:Y:S01]  /*214f0*/  IMAD.WIDE R44, R4.reuse, 0x4, R44 ;  /* 0x00000004042c7825 */ /* 0x040fe200078e022c */
[----:B--2---:R-:W-:Y:S04]  /*21500*/  LDGSTS.E [R0+-0x30000], desc[UR10][R238.64], P1 ;  /* 0xd0000000ee007fae */ /* 0x004fe8000892184a */
[----:B----4-:R-:W-:Y:S04]  /*21510*/  LDGSTS.E [R0+-0x2fc00], desc[UR10][R10.64], P1 ;  /* 0xd04000000a007fae */ /* 0x010fe8000892184a */
[----:B---3--:R-:W-:Y:S04]  /*21520*/  LDGSTS.E [R0+-0x2f800], desc[UR10][R230.64], P1 ;  /* 0xd0800000e6007fae */ /* 0x008fe8000892184a */
[----:B------:R-:W2:Y:S04]  /*21530*/  LDL.LU.64 R238, [R1+0xea0] ;  /* 0x000ea00001ee7983 */ /* 0x000ea80000300a00 */
[----:B------:R-:W3:Y:S04]  /*21540*/  LDL.LU.64 R10, [R1+0xe98] ;  /* 0x000e9800010a7983 */ /* 0x000ee80000300a00 */
[----:B------:R-:W-:Y:S04]  /*21550*/  LDGSTS.E [R0+-0x2f400], desc[UR10][R2.64], P1 ;  /* 0xd0c0000002007fae */ /* 0x000fe8000892184a */
[----:B------:R-:W-:Y:S01]  /*21560*/  LDGSTS.E [R0+-0x2f000], desc[UR10][R244.64], P1 ;  /* 0xd1000000f4007fae */ /* 0x000fe2000892184a */
[----:B------:R-:W-:-:S03]  /*21570*/  IMAD.WIDE R52, R4, 0x4, R52 ;  /* 0x0000000404347825 */ /* 0x000fc600078e0234 */
[----:B------:R-:W-:Y:S04]  /*21580*/  LDGSTS.E [R0+-0x2ec00], desc[UR10][R232.64], P1 ;  /* 0xd1400000e8007fae */ /* 0x000fe8000892184a */
[----:B------:R-:W4:Y:S04]  /*21590*/  LDL.LU.64 R2, [R1+0xe90] ;  /* 0x000e900001027983 */ /* 0x000f280000300a00 */
[----:B------:R-:W2:Y:S04]  /*215a0*/  LDL.64 R230, [R1+0x38] ;  /* 0x0000380001e67983 */ /* 0x000ea80000100a00 */
[----:B------:R1:W-:Y:S01]  /*215b0*/  STL.64 [R1+0xdf8], R244 ;  /* 0x000df8f401007387 */ /* 0x0003e20000100a00 */
[----:B------:R-:W-:-:S03]  /*215c0*/  IMAD.WIDE R60, R4, 0x4, R60 ;  /* 0x00000004043c7825 */ /* 0x000fc600078e023c */
[----:B------:R-:W-:Y:S01]  /*215d0*/  LDGSTS.E [R0+-0x2e800], desc[UR10][R20.64], P1 ;  /* 0xd180000014007fae */ /* 0x000fe2000892184a */
[----:B------:R-:W-:-:S03]  /*215e0*/  IMAD.WIDE R68, R4, 0x4, R68 ;  /* 0x0000000404447825 */ /* 0x000fc600078e0244 */
[----:B------:R-:W-:Y:S04]  /*215f0*/  LDGSTS.E [R0+-0x2e400], desc[UR10][R28.64], P1 ;  /* 0xd1c000001c007fae */ /* 0x000fe8000892184a */
[----:B-1----:R-:W4:Y:S01]  /*21600*/  LDL.64 R244, [R1+0x58] ;  /* 0x0000580001f47983 */ /* 0x002f220000100a00 */
        /* <DEDUP_REMOVED lines=61> */
[----:B------:R1:W-:Y:S03]  /*219e0*/  STL.64 [R1+0xe30], R60 ;  /* 0x000e303c01007387 */ /* 0x0003e60000100a00 */
[C---:B------:R-:W-:Y:S01]  /*219f0*/  IMAD.WIDE R206, R4.reuse, 0x4, R206 ;  /* 0x0000000404ce7825 */ /* 0x040fe200078e02ce */
[----:B------:R-:W-:Y:S03]  /*21a00*/  STL.64 [R1+0xe38], R68 ;  /* 0x000e384401007387 */ /* 0x000fe60000100a00 */
[C---:B------:R-:W-:Y:S01]  /*21a10*/  IMAD.WIDE R214, R4.reuse, 0x4, R214 ;  /* 0x0000000404d67825 */ /* 0x040fe200078e02d6 */
[----:B------:R-:W-:Y:S03]  /*21a20*/  STL.64 [R1+0xe40], R76 ;  /* 0x000e404c01007387 */ /* 0x000fe60000100a00 */
[C---:B------:R-:W-:Y:S01]  /*21a30*/  IMAD.WIDE R222, R4.reuse, 0x4, R222 ;  /* 0x0000000404de7825 */ /* 0x040fe200078e02de */
[----:B------:R-:W-:Y:S01]  /*21a40*/  STL.64 [R1+0xe48], R84 ;  /* 0x000e485401007387 */ /* 0x000fe20000100a00 */
[----:B-1----:R-:W1:Y:S03]  /*21a50*/  LDC R61, c[0x0][0x230] ;  /* 0x00008c00ff3d7b82 */ /* 0x002e660000000800 */
[----:B------:R1:W-:Y:S04]  /*21a60*/  STL.64 [R1+0xe50], R92 ;  /* 0x000e505c01007387 */ /* 0x0003e80000100a00 */
[----:B------:R-:W-:Y:S01]  /*21a70*/  STL.64 [R1+0xe58], R100 ;  /* 0x000e586401007387 */ /* 0x000fe20000100a00 */
[C---:B------:R-:W-:Y:S01]  /*21a80*/  IMAD.WIDE R16, R4.reuse, 0x4, R16 ;  /* 0x0000000404107825 */ /* 0x040fe200078e0210 */
[----:B------:R-:W1:Y:S02]  /*21a90*/  LDC R60, c[0x0][0x230] ;  /* 0x00008c00ff3c7b82 */ /* 0x000e640000000800 */
[----:B----4-:R-:W-:Y:S04]  /*21aa0*/  LDGSTS.E [R3+-0x2ff00], desc[UR10][R244.64], P1 ;  /* 0xd0100000f4037fae */ /* 0x010fe8000892184a */
[----:B--2---:R2:W-:Y:S04]  /*21ab0*/  LDGSTS.E [R3+-0x2fb00], desc[UR10][R230.64], P1 ;  /* 0xd0500000e6037fae */ /* 0x0045e8000892184a */
[----:B------:R4:W-:Y:S04]  /*21ac0*/  LDGSTS.E [R3+-0x2f700], desc[UR10][R240.64], P1 ;  /* 0xd0900000f0037fae */ /* 0x0009e8000892184a */
[----:B------:R-:W-:Y:S04]  /*21ad0*/  LDGSTS.E [R3+-0x2f300], desc[UR10][R250.64], P1 ;  /* 0xd0d00000fa037fae */ /* 0x000fe8000892184a */
[----:B------:R-:W-:Y:S01]  /*21ae0*/  LDGSTS.E [R3+-0x2ef00], desc[UR10][R242.64], P1 ;  /* 0xd1100000f2037fae */ /* 0x000fe2000892184a */
[C---:B------:R-:W-:Y:S01]  /*21af0*/  IMAD.WIDE R24, R4.reuse, 0x4, R24 ;  /* 0x0000000404187825 */ /* 0x040fe200078e0218 */
[----:B--2---:R-:W4:Y:S02]  /*21b00*/  LDC R231, c[0x0][0x230] ;  /* 0x00008c00ffe77b82 */ /* 0x004f240000000800 */
        /* <DEDUP_REMOVED lines=26> */
[----:B------:R-:W2:Y:S04]  /*21cb0*/  LDL.LU.64 R240, [R1+0xe88] ;  /* 0x000e880001f07983 */ /* 0x000ea80000300a00 */
[----:B------:R-:W-:Y:S04]  /*21cc0*/  LDGSTS.E [R3+-0x28300], desc[UR10][R222.64], P1 ;  /* 0xd7d00000de037fae */ /* 0x000fe8000892184a */
[----:B------:R1:W-:Y:S04]  /*21cd0*/  STL.64 [R1+0xdf0], R250 ;  /* 0x000df0fa01007387 */ /* 0x0003e80000100a00 */
[----:B---3--:R-:W-:Y:S04]  /*21ce0*/  LDGSTS.E [R5+-0x2fe00], desc[UR10][R10.64], P1 ;  /* 0xd02000000a057fae */ /* 0x008fe8000892184a */
[----:B------:R-:W-:Y:S04]  /*21cf0*/  LDGSTS.E [R5+-0x2fa00], desc[UR10][R14.64], P1 ;  /* 0xd06000000e057fae */ /* 0x000fe8000892184a */
[----:B------:R-:W-:Y:S04]  /*21d00*/  LDGSTS.E [R5+-0x2f600], desc[UR10][R8.64], P1 ;  /* 0xd0a0000008057fae */ /* 0x000fe8000892184a */
[----:B------:R-:W3:Y:S04]  /*21d10*/  LDL.LU.64 R10, [R1+0xe80] ;  /* 0x000e8000010a7983 */ /* 0x000ee80000300a00 */
[----:B------:R-:W3:Y:S04]  /*21d20*/  LDL.LU.64 R14, [R1+0xe78] ;  /* 0x000e7800010e7983 */ /* 0x000ee80000300a00 */
[----:B------:R-:W4:Y:S01]  /*21d30*/  LDL.LU.64 R8, [R1+0xe70] ;  /* 0x000e700001087983 */ /* 0x000f220000300a00 */
        /* <DEDUP_REMOVED lines=51> */
[----:B----4-:R-:W-:Y:S04]  /*22070*/  LDGSTS.E [R9+-0x2fd00], desc[UR10][R238.64], P1 ;  /* 0xd0300000ee097fae */ /* 0x010fe8000892184a */
[----:B------:R-:W-:Y:S01]  /*22080*/  LDGSTS.E [R9+-0x2f900], desc[UR10][R12.64], P1 ;  /* 0xd07000000c097fae */ /* 0x000fe2000892184a */
[----:B------:R-:W-:-:S03]  /*22090*/  IMAD.WIDE R18, R4, 0x4, R18 ;  /* 0x0000000404127825 */ /* 0x000fc600078e0212 */
[----:B------:R-:W-:Y:S01]  /*220a0*/  LDGSTS.E [R9+-0x2f500], desc[UR10][R6.64], P1 ;  /* 0xd0b0000006097fae */ /* 0x000fe2000892184a */
[----:B------:R-:W-:-:S03]  /*220b0*/  IMAD.WIDE R26, R4, 0x4, R26 ;  /* 0x00000004041a7825 */ /* 0x000fc600078e021a */
[----:B------:R-:W-:Y:S04]  /*220c0*/  LDGSTS.E [R9+-0x2f100], desc[UR10][R246.64], P1 ;  /* 0xd0f00000f6097fae */ /* 0x000fe8000892184a */
[----:B------:R-:W4:Y:S04]  /*220d0*/  LDL.LU.64 R12, [R1+0x670] ;  /* 0x00067000010c7983 */ /* 0x000f280000300a00 */
[----:B------:R-:W3:Y:S04]  /*220e0*/  LDL.LU.64 R28, [R1+0x668] ;  /* 0x00066800011c7983 */ /* 0x000ee80000300a00 */
[----:B------:R-:W3:Y:S04]  /*220f0*/  LDL.LU.64 R20, [R1+0x660] ;  /* 0x0006600001147983 */ /* 0x000ee80000300a00 */
[----:B------:R-:W3:Y:S01]  /*22100*/  LDL.LU.64 R238, [R1+0x658] ;  /* 0x0006580001ee7983 */ /* 0x000ee20000300a00 */
        /* <DEDUP_REMOVED lines=47> */
[----:B--2---:R-:W-:-:S02]  /*22400*/  ISETP.GE.U32.AND P1, PT, R241, 0x7ffffe1f, PT ;  /* 0x7ffffe1ff100780c */ /* 0x004fc40003f26070 */
[----:B------:R-:W-:Y:S01]  /*22410*/  IADD3 R241, R231, -0x1a4, RZ ;  /* 0xfffffe5ce7f17810 */ /* 0x000fe20007ffe0ff */
[----:B------:R-:W0:Y:S01]  /*22420*/  LDGDEPBAR ;  /* 0x00000000000079af */ /* 0x000e220000000000 */
[C---:B----4-:R-:W-:Y:S01]  /*22430*/  IMAD.WIDE R230, R2.reuse, 0x4, R12 ;  /* 0x0000000402e67825 */ /* 0x050fe200078e020c */
[----:B------:R-:W-:Y:S03]  /*22440*/  BAR.SYNC.DEFER_BLOCKING 0x0 ;  /* 0x0000000000007b1d */ /* 0x000fe60000010000 */
[----:B---3--:R-:W-:-:S03]  /*22450*/  IMAD.WIDE R52, R2, 0x4, R28 ;  /* 0x0000000402347825 */ /* 0x008fc600078e021c */
[----:B------:R-:W2:Y:S01]  /*22460*/  LDL.LU.64 R12, [R1+0x650] ;  /* 0x00065000010c7983 */ /* 0x000ea20000300a00 */
[----:B------:R-:W-:-:S03]  /*22470*/  IMAD.WIDE R28, R2, 0x4, R20 ;  /* 0x00000004021c7825 */ /* 0x000fc600078e0214 */
[----:B------:R-:W3:Y:S04]  /*22480*/  LDL.LU.64 R36, [R1+0x628] ;  /* 0x0006280001247983 */ /* 0x000ee80000300a00 */
[----:B------:R-:W4:Y:S01]  /*22490*/  LDL.LU.64 R244, [R1+0x620] ;  /* 0x0006200001f47983 */ /* 0x000f220000300a00 */
[----:B------:R-:W-:-:S03]  /*224a0*/  IMAD.WIDE R20, R2, 0x4, R238 ;  /* 0x0000000402147825 */ /* 0x000fc600078e02ee */
[----:B------:R-:W4:Y:S04]  /*224b0*/  LDL.LU.64 R232, [R1+0x5f8] ;  /* 0x0005f80001e87983 */ /* 0x000f280000300a00 */
[----:B-1----:R-:W4:Y:S04]  /*224c0*/  LDL.LU.64 R92, [R1+0x5d0] ;  /* 0x0005d000015c7983 */ /* 0x002f280000300a00 */
[----:B------:R-:W4:Y:S04]  /*224d0*/  LDL.LU.64 R76, [R1+0x570] ;  /* 0x00057000014c7983 */ /* 0x000f280000300a00 */
[----:B------:R1:W-:Y:S04]  /*224e0*/  STL.64 [R1+0x600], R52 ;  /* 0x0006003401007387 */ /* 0x0003e80000100a00 */
[----:B------:R-:W4:Y:S04]  /*224f0*/  LDL.LU.64 R44, [R1+0x690] ;  /* 0x00069000012c7983 */ /* 0x000f280000300a00 */
[----:B------:R1:W-:Y:S04]  /*22500*/  STL.64 [R1+0x608], R28 ;  /* 0x0006081c01007387 */ /* 0x0003e80000100a00 */
[----:B------:R-:W4:Y:S04]  /*22510*/  LDL.LU.64 R250, [R1+0x648] ;  /* 0x0006480001fa7983 */ /* 0x000f280000300a00 */
[----:B------:R-:W4:Y:S04]  /*22520*/  LDL.LU.64 R238, [R1+0x640] ;  /* 0x0006400001ee7983 */ /* 0x000f280000300a00 */
[----:B------:R4:W-:Y:S04]  /*22530*/  STL.64 [R1+0x610], R20 ;  /* 0x0006101401007387 */ /* 0x0009e80000100a00 */
[----:B------:R-:W4:Y:S04]  /*22540*/  LDL.LU.64 R100, [R1+0x638] ;  /* 0x0006380001647983 */ /* 0x000f280000300a00 */
[----:B------:R-:W4:Y:S04]  /*22550*/  LDL.LU.64 R84, [R1+0x5e0] ;  /* 0x0005e00001547983 */ /* 0x000f280000300a00 */
[----:B------:R-:W4:Y:S04]  /*22560*/  LDL.LU.64 R68, [R1+0x5b8] ;  /* 0x0005b80001447983 */ /* 0x000f280000300a00 */
[----:B------:R-:W-:Y:S01]  /*22570*/  @!PT LDS RZ, [RZ] ;  /* 0x00000000fffff984 */ /* 0x000fe20000000800 */
[----:B------:R-:W-:Y:S01]  /*22580*/  @!PT LDS RZ, [RZ] ;  /* 0x00000000fffff984 */ /* 0x000fe20000000800 */
[----:B------:R-:W-:Y:S01]  /*22590*/  @!PT LDS RZ, [RZ] ;  /* 0x00000000fffff984 */ /* 0x000fe20000000800 */
[----:B------:R-:W-:Y:S04]  /*225a0*/  LDGSTS.E [R11+0x60000], desc[UR10][R230.64], !P2 ;  /* 0x60000000e60b7fae */ /* 0x000fe8000d12184a */
[----:B------:R1:W-:Y:S04]  /*225b0*/  LDGSTS.E [R11+0x64000], desc[UR10][R52.64], !P2 ;  /* 0x64000000340b7fae */ /* 0x0003e8000d12184a */
[----:B------:R1:W-:Y:S04]  /*225c0*/  LDGSTS.E [R11+0x60004], desc[UR10][R28.64], !P0 ;  /* 0x600040001c0b7fae */ /* 0x0003e8000c12184a */
[----:B------:R4:W-:Y:S01]  /*225d0*/  LDGSTS.E [R11+0x64004], desc[UR10][R20.64], !P0 ;  /* 0x64004000140b7fae */ /* 0x0009e2000c12184a */
[----:B-1----:R-:W1:Y:S01]  /*225e0*/  LDC R53, c[0x0][0x230] ;  /* 0x00008c00ff357b82 */ /* 0x002e620000000800 */
[----:B------:R-:W-:-:S07]  /*225f0*/  VIADD R252, R252, 0xfffffe5d ;  /* 0xfffffe5dfcfc7836 */ /* 0x000fce0000000000 */
[----:B------:R-:W1:Y:S01]  /*22600*/  LDC R28, c[0x0][0x230] ;  /* 0x00008c00ff1c7b82 */ /* 0x000e620000000800 */
[----:B--2---:R-:W-:-:S07]  /*22610*/  IMAD.WIDE R12, R2, 0x4, R12 ;  /* 0x00000004020c7825 */ /* 0x004fce00078e020c */
[----:B------:R-:W2:Y:S01]  /*22620*/  LDC R52, c[0x0][0x230] ;  /* 0x00008c00ff347b82 */ /* 0x000ea20000000800 */
[C---:B---3--:R-:W-:Y:S01]  /*22630*/  IMAD.WIDE R36, R2.reuse, 0x4, R36 ;  /* 0x0000000402247825 */ /* 0x048fe200078e0224 */
[----:B------:R3:W-:Y:S03]  /*22640*/  STL.64 [R1+0x618], R12 ;  /* 0x0006180c01007387 */ /* 0x0007e60000100a00 */
[C---:B----4-:R-:W-:Y:S01]  /*22650*/  IMAD.WIDE R244, R2.reuse, 0x4, R244 ;  /* 0x0000000402f47825 */ /* 0x050fe200078e02f4 */
[----:B------:R-:W-:Y:S02]  /*22660*/  STL.64 [R1+0x628], R36 ;  /* 0x0006282401007387 */ /* 0x000fe40000100a00 */
[----:B------:R-:W4:Y:S01]  /*22670*/  LDC R29, c[0x0][0x230] ;  /* 0x00008c00ff1d7b82 */ /* 0x000f220000000800 */
[C---:B------:R-:W-:Y:S01]  /*22680*/  IMAD.WIDE R232, R2.reuse, 0x4, R232 ;  /* 0x0000000402e87825 */ /* 0x040fe200078e02e8 */
[----:B------:R-:W-:Y:S03]  /*22690*/  STL.64 [R1+0xa00], R244 ;  /* 0x000a00f401007387 */ /* 0x000fe60000100a00 */
[C---:B------:R-:W-:Y:S01]  /*226a0*/  IMAD.WIDE R92, R2.reuse, 0x4, R92 ;  /* 0x00000004025c7825 */ /* 0x040fe200078e025c */
[----:B------:R-:W-:Y:S02]  /*226b0*/  STL.64 [R1+0xa80], R232 ;  /* 0x000a80e801007387 */ /* 0x000fe40000100a00 */
[----:B------:R-:W4:Y:S01]  /*226c0*/  LDC R21, c[0x0][0x230] ;  /* 0x00008c00ff157b82 */ /* 0x000f220000000800 */
[C---:B------:R-:W-:Y:S01]  /*226d0*/  IMAD.WIDE R76, R2.reuse, 0x4, R76 ;  /* 0x00000004024c7825 */ /* 0x040fe200078e024c */
[----:B------:R-:W-:Y:S04]  /*226e0*/  STL.64 [R1+0xad0], R92 ;  /* 0x000ad05c01007387 */ /* 0x000fe80000100a00 */
[----:B------:R-:W-:Y:S01]  /*226f0*/  LDGSTS.E [R11+0x60008], desc[UR10][R12.64], !P5 ;  /* 0x600080000c0b7fae */ /* 0x000fe2000e92184a */
[C---:B------:R-:W-:Y:S01]  /*22700*/  IMAD.WIDE R44, R2.reuse, 0x4, R44 ;  /* 0x00000004022c7825 */ /* 0x040fe200078e022c */
[----:B------:R-:W4:Y:S04]  /*22710*/  LDC R20, c[0x0][0x230] ;  /* 0x00008c00ff147b82 */ /* 0x000f280000000800 */
[----:B------:R1:W-:Y:S01]  /*22720*/  STL.64 [R1+0x620], R44 ;  /* 0x0006202c01007387 */ /* 0x0003e20000100a00 */
[----:B------:R-:W-:-:S03]  /*22730*/  IMAD.WIDE R250, R2, 0x4, R250 ;  /* 0x0000000402fa7825 */ /* 0x000fc600078e02fa */
[----:B------:R-:W-:Y:S01]  /*22740*/  STL.64 [R1+0xaf0], R76 ;  /* 0x000af04c01007387 */ /* 0x000fe20000100a00 */
[----:B------:R-:W-:-:S03]  /*22750*/  IMAD.WIDE R238, R2, 0x4, R238 ;  /* 0x0000000402ee7825 */ /* 0x000fc600078e02ee */
[----:B------:R2:W-:Y:S04]  /*22760*/  STL.64 [R1+0x630], R250 ;  /* 0x000630fa01007387 */ /* 0x0005e80000100a00 */
[----:B------:R4:W-:Y:S01]  /*22770*/  STL.64 [R1+0x8d8], R238 ;  /* 0x0008d8ee01007387 */ /* 0x0009e20000100a00 */
[----:B------:R-:W-:-:S03]  /*22780*/  IMAD.WIDE R100, R2, 0x4, R100 ;  /* 0x0000000402647825 */ /* 0x000fc600078e0264 */
[----:B---3--:R-:W3:Y:S01]  /*22790*/  LDL.LU.64 R12, [R1+0xe68] ;  /* 0x000e6800010c7983 */ /* 0x008ee20000300a00 */
[----:B------:R-:W-:-:S03]  /*227a0*/  IMAD.WIDE R84, R2, 0x4, R84 ;  /* 0x0000000402547825 */ /* 0x000fc600078e0254 */
[----:B------:R4:W-:Y:S01]  /*227b0*/  STL.64 [R1+0x9c8], R100 ;  /* 0x0009c86401007387 */ /* 0x0009e20000100a00 */
[----:B------:R-:W-:-:S03]  /*227c0*/  IMAD.WIDE R68, R2, 0x4, R68 ;  /* 0x0000000402447825 */ /* 0x000fc600078e0244 */
[----:B------:R-:W-:Y:S04]  /*227d0*/  LDGSTS.E [R11+0x64008], desc[UR10][R44.64], !P5 ;  /* 0x640080002c0b7fae */ /* 0x000fe8000e92184a */
[----:B------:R4:W-:Y:S04]  /*227e0*/  STL.64 [R1+0xa58], R84 ;  /* 0x000a585401007387 */ /* 0x0009e80000100a00 */
[----:B------:R-:W-:Y:S04]  /*227f0*/  LDGSTS.E [R11+0x6000c], desc[UR10][R36.64], !P3 ;  /* 0x6000c000240b7fae */ /* 0x000fe8000d92184a */
[----:B-1----:R-:W3:Y:S04]  /*22800*/  LDL.LU.64 R44, [R1+0x5a0] ;  /* 0x0005a000012c7983 */ /* 0x002ee80000300a00 */
[----:B------:R1:W-:Y:S04]  /*22810*/  STL.64 [R1+0xab8], R68 ;  /* 0x000ab84401007387 */ /* 0x0003e80000100a00 */
[----:B------:R-:W3:Y:S04]  /*22820*/  LDL.LU.64 R36, [R1+0x598] ;  /* 0x0005980001247983 */ /* 0x000ee80000300a00 */
[----:B------:R-:W-:Y:S04]  /*22830*/  LDGSTS.E [R11+0x6400c], desc[UR10][R250.64], !P3 ;  /* 0x6400c000fa0b7fae */ /* 0x000fe8000d92184a */
[----:B------:R-:W-:Y:S04]  /*22840*/  LDGSTS.E [R11+0x68000], desc[UR10][R244.64], !P6 ;  /* 0x68000000f40b7fae */ /* 0x000fe8000f12184a */
[----:B------:R-:W-:Y:S04]  /*22850*/  LDGSTS.E [R11+0x6c000], desc[UR10][R238.64], !P6 ;  /* 0x6c000000ee0b7fae */ /* 0x000fe8000f12184a */
[----:B------:R-:W-:Y:S04]  /*22860*/  LDGSTS.E [R11+0x68004], desc[UR10][R232.64], !P1 ;  /* 0x68004000e80b7fae */ /* 0x000fe8000c92184a */
[----:B------:R-:W3:Y:S01]  /*22870*/  LDL.LU.64 R244, [R1+0x590] ;  /* 0x0005900001f47983 */ /* 0x000ee20000300a00 */
[----:B------:R-:W-:-:S02]  /*22880*/  ISETP.GE.U32.AND P2, PT, R252, 0x7ffffe1e, PT ;  /* 0x7ffffe1efc00780c */ /* 0x000fc40003f46070 */
[----:B------:R-:W-:Y:S01]  /*22890*/  ISETP.GE.U32.AND P0, PT, R241, 0x7ffffe1d, PT ;  /* 0x7ffffe1df100780c */ /* 0x000fe20003f06070 */
[----:B------:R-:W-:Y:S04]  /*228a0*/  LDGSTS.E [R11+0x6c004], desc[UR10][R100.64], !P1 ;  /* 0x6c004000640b7fae */ /* 0x000fe8000c92184a */
[----:B------:R-:W3:Y:S01]  /*228b0*/  LDL.LU.64 R232, [R1+0x588] ;  /* 0x0005880001e87983 */ /* 0x000ee20000300a00 */
[----:B------:R-:W-:Y:S01]  /*228c0*/  VIADD R241, R53, 0xfffffe7a ;  /* 0xfffffe7a35f17836 */ /* 0x000fe20000000000 */
[----:B------:R-:W-:Y:S01]  /*228d0*/  IADD3 R28, R28, -0x187, RZ ;  /* 0xfffffe791c1c7810 */ /* 0x000fe20007ffe0ff */
[----:B------:R-:W-:Y:S01]  /*228e0*/  VIADD R252, R61, 0xfffffe7b ;  /* 0xfffffe7b3dfc7836 */ /* 0x000fe20000000000 */
[----:B--2---:R-:W2:Y:S01]  /*228f0*/  LDL.LU.64 R250, [R1+0x580] ;  /* 0x0005800001fa7983 */ /* 0x004ea20000300a00 */
[----:B------:R-:W2:Y:S03]  /*22900*/  LDC R53, c[0x0][0x230] ;  /* 0x00008c00ff357b82 */ /* 0x000ea60000000800 */
[----:B------:R-:W-:Y:S04]  /*22910*/  LDGSTS.E [R11+0x68008], desc[UR10][R92.64], !P2 ;  /* 0x680080005c0b7fae */ /* 0x000fe8000d12184a */
[----:B------:R-:W-:Y:S01]  /*22920*/  LDGSTS.E [R11+0x6c008], desc[UR10][R84.64], !P2 ;  /* 0x6c008000540b7fae */ /* 0x000fe2000d12184a */
[----:B------:R-:W-:-:S03]  /*22930*/  ISETP.GE.U32.AND P6, PT, R252, 0x7ffffe3c, PT ;  /* 0x7ffffe3cfc00780c */ /* 0x000fc60003fc6070 */
[----:B------:R-:W-:Y:S01]  /*22940*/  LDGSTS.E [R11+0x6800c], desc[UR10][R76.64], !P0 ;  /* 0x6800c0004c0b7fae */ /* 0x000fe2000c12184a */
[----:B------:R-:W-:-:S03]  /*22950*/  ISETP.GE.U32.AND P1, PT, R28, 0x7ffffe3a, PT ;  /* 0x7ffffe3a1c00780c */ /* 0x000fc60003f26070 */
[----:B------:R4:W-:Y:S01]  /*22960*/  LDGSTS.E [R11+0x6c00c], desc[UR10][R68.64], !P0 ;  /* 0x6c00c000440b7fae */ /* 0x0009e2000c12184a */
[----:B------:R-:W-:Y:S01]  /*22970*/  ISETP.GE.U32.AND P0, PT, R241, 0x7ffffe3b, PT ;  /* 0x7ffffe3bf100780c */ /* 0x000fe20003f06070 */
[----:B------:R-:W-:Y:S02]  /*22980*/  VIADD R241, R52, 0xfffffe5b ;  /* 0xfffffe5b34f17836 */ /* 0x000fe40000000000 */
[----:B------:R-:W-:Y:S01]  /*22990*/  VIADD R252, R60, 0xfffffe78 ;  /* 0xfffffe783cfc7836 */ /* 0x000fe20000000000 */
[----:B------:R-:W2:Y:S02]  /*229a0*/  LDC R52, c[0x0][0x230] ;  /* 0x00008c00ff347b82 */ /* 0x000ea40000000800 */
[----:B------:R-:W-:Y:S02]  /*229b0*/  ISETP.GE.U32.AND P3, PT, R241, 0x7ffffe1c, PT ;  /* 0x7ffffe1cf100780c */ /* 0x000fe40003f66070 */
[----:B----4-:R-:W-:Y:S02]  /*229c0*/  IADD3 R11, R29, -0x1a6, RZ ;  /* 0xfffffe5a1d0b7810 */ /* 0x010fe40007ffe0ff */
[----:B------:R-:W4:Y:S04]  /*229d0*/  LDL.LU.64 R28, [R1+0x560] ;  /* 0x00056000011c7983 */ /* 0x000f280000300a00 */
[----:B------:R-:W4:Y:S01]  /*229e0*/  LDL.LU.64 R238, [R1+0x548] ;  /* 0x0005480001ee7983 */ /* 0x000f220000300a00 */
[----:B------:R-:W-:-:S03]  /*229f0*/  ISETP.GE.U32.AND P5, PT, R11, 0x7ffffe1b, PT ;  /* 0x7ffffe1b0b00780c */ /* 0x000fc60003fa6070 */
[----:B------:R-:W4:Y:S01]  /*22a00*/  LDL.LU.64 R100, [R1+0x520] ;  /* 0x0005200001647983 */ /* 0x000f220000300a00 */
[----:B------:R-:W-:-:S03]  /*22a10*/  VIADD R241, R21, 0xfffffe59 ;  /* 0xfffffe5915f17836 */ /* 0x000fc60000000000 */
[----:B------:R-:W4:Y:S01]  /*22a20*/  LDL.LU.64 R84, [R1+0x4f8] ;  /* 0x0004f80001547983 */ /* 0x000f220000300a00 */
[----:B------:R-:W-:-:S03]  /*22a30*/  VIADD R11, R20, 0xfffffe58 ;  /* 0xfffffe58140b7836 */ /* 0x000fc60000000000 */
[----:B-1----:R-:W4:Y:S01]  /*22a40*/  LDL.LU.64 R68, [R1+0x4a0] ;  /* 0x0004a00001447983 */ /* 0x002f220000300a00 */
[----:B---3--:R-:W-:-:S05]  /*22a50*/  IMAD.WIDE R76, R2, 0x4, R44 ;  /* 0x00000004024c7825 */ /* 0x008fca00078e022c */
[----:B------:R1:W-:Y:S01]  /*22a60*/  STL.64 [R1+0x638], R76 ;  /* 0x0006384c01007387 */ /* 0x0003e20000100a00 */
[----:B------:R-:W-:-:S03]  /*22a70*/  IMAD.WIDE R60, R2, 0x4, R36 ;  /* 0x00000004023c7825 */ /* 0x000fc600078e0224 */
[----:B------:R-:W-:Y:S04]  /*22a80*/  LDGSTS.E [R12+0x60000], desc[UR10][R76.64], !P6 ;  /* 0x600000004c0c7fae */ /* 0x000fe8000f12184a */
[----:B------:R-:W3:Y:S04]  /*22a90*/  LDL.LU.64 R36, [R1+0x5c0] ;  /* 0x0005c00001247983 */ /* 0x000ee80000300a00 */
[----:B------:R1:W-:Y:S04]  /*22aa0*/  STL.64 [R1+0x640], R60 ;  /* 0x0006403c01007387 */ /* 0x0003e80000100a00 */
[----:B------:R-:W-:Y:S01]  /*22ab0*/  LDGSTS.E [R12+0x64000], desc[UR10][R60.64], !P6 ;  /* 0x640000003c0c7fae */ /* 0x000fe2000f12184a */
[----:B------:R-:W-:-:S03]  /*22ac0*/  IMAD.WIDE R44, R2, 0x4, R244 ;  /* 0x00000004022c7825 */ /* 0x000fc600078e02f4 */
[----:B------:R-:W3:Y:S01]  /*22ad0*/  LDL.LU.64 R244, [R1+0x578] ;  /* 0x0005780001f47983 */ /* 0x000ee20000300a00 */
[----:B------:R-:W-:-:S03]  /*22ae0*/  IMAD.WIDE R20, R2, 0x4, R232 ;  /* 0x0000000402147825 */ /* 0x000fc600078e02e8 */
[----:B------:R3:W-:Y:S04]  /*22af0*/  STL.64 [R1+0x648], R44 ;  /* 0x0006482c01007387 */ /* 0x0007e80000100a00 */
[----:B------:R-:W3:Y:S04]  /*22b00*/  LDL.LU.64 R232, [R1+0x558] ;  /* 0x0005580001e87983 */ /* 0x000ee80000300a00 */
[----:B------:R3:W-:Y:S04]  /*22b10*/  STL.64 [R1+0x650], R20 ;  /* 0x0006501401007387 */ /* 0x0007e80000100a00 */
[----:B------:R-:W3:Y:S04]  /*22b20*/  LDL.LU.64 R92, [R1+0x530] ;  /* 0x00053000015c7983 */ /* 0x000ee80000300a00 */
[----:B-1----:R-:W3:Y:S04]  /*22b30*/  LDL.LU.64 R76, [R1+0x510] ;  /* 0x00051000014c7983 */ /* 0x002ee80000300a00 */
[----:B------:R-:W3:Y:S01]  /*22b40*/  LDL.LU.64 R60, [R1+0x4e0] ;  /* 0x0004e000013c7983 */ /* 0x000ee20000300a00 */
[----:B--2---:R-:W-:Y:S01]  /*22b50*/  IMAD.WIDE R250, R2, 0x4, R250 ;  /* 0x0000000402fa7825 */ /* 0x004fe200078e02fa */
[----:B------:R-:W-:-:S02]  /*22b60*/  ISETP.GE.U32.AND P2, PT, R252, 0x7ffffe39, PT ;  /* 0x7ffffe39fc00780c */ /* 0x000fc40003f46070 */
[----:B------:R1:W-:Y:S01]  /*22b70*/  LDGSTS.E [R12+0x60004], desc[UR10][R44.64], !P0 ;  /* 0x600040002c0c7fae */ /* 0x0003e2000c12184a */
[----:B----4-:R-:W-:-:S03]  /*22b80*/  IMAD.WIDE R28, R2, 0x4, R28 ;  /* 0x00000004021c7825 */ /* 0x010fc600078e021c */
        /* <DEDUP_REMOVED lines=9> */
[----:B---3--:R-:W-:-:S03]  /*22c20*/  IMAD.WIDE R36, R2, 0x4, R36 ;  /* 0x0000000402247825 */ /* 0x008fc600078e0224 */
[----:B------:R2:W-:Y:S01]  /*22c30*/  LDGSTS.E [R12+0x64004], desc[UR10][R20.64], !P0 ;  /* 0x64004000140c7fae */ /* 0x0005e2000c12184a */
[----:B------:R-:W-:Y:S01]  /*22c40*/  ISETP.GE.U32.AND P6, PT, R241, 0x7ffffe1a, PT ;  /* 0x7ffffe1af100780c */ /* 0x000fe20003fc6070 */
[----:B-1----:R-:W1:Y:S02]  /*22c50*/  LDC R45, c[0x0][0x230] ;  /* 0x00008c00ff2d7b82 */ /* 0x002e640000000800 */
[----:B------:R3:W-:Y:S04]  /*22c60*/  STL.64 [R1+0x660], R36 ;  /* 0x0006602401007387 */ /* 0x0007e80000100a00 */
[----:B------:R-:W-:Y:S02]  /*22c70*/  STL.64 [R1+0xae0], R68 ;  /* 0x000ae04401007387 */ /* 0x000fe40000100a00 */
[----:B------:R-:W4:Y:S02]  /*22c80*/  LDC R241, c[0x0][0x230] ;  /* 0x00008c00fff17b82 */ /* 0x000f240000000800 */
[----:B------:R-:W-:Y:S01]  /*22c90*/  LDGSTS.E [R12+0x60008], desc[UR10][R250.64], !P1 ;  /* 0x60008000fa0c7fae */ /* 0x000fe2000c92184a */
[----:B------:R-:W-:-:S03]  /*22ca0*/  IMAD.WIDE R244, R2, 0x4, R244 ;  /* 0x0000000402f47825 */ /* 0x000fc600078e02f4 */
[----:B------:R-:W-:Y:S02]  /*22cb0*/  LDGSTS.E [R12+0x64008], desc[UR10][R36.64], !P1 ;  /* 0x64008000240c7fae */ /* 0x000fe4000c92184a */
[----:B------:R-:W1:Y:S02]  /*22cc0*/  LDC R44, c[0x0][0x230] ;  /* 0x00008c00ff2c7b82 */ /* 0x000e640000000800 */
[----:B------:R3:W-:Y:S04]  /*22cd0*/  STL.64 [R1+0x670], R244 ;  /* 0x000670f401007387 */ /* 0x0007e80000100a00 */
[----:B------:R-:W-:Y:S02]  /*22ce0*/  LDGSTS.E [R12+0x6000c], desc[UR10][R28.64], !P2 ;  /* 0x6000c0001c0c7fae */ /* 0x000fe4000d12184a */
[----:B--2---:R-:W2:Y:S01]  /*22cf0*/  LDC R21, c[0x0][0x230] ;  /* 0x00008c00ff157b82 */ /* 0x004ea20000000800 */
[C---:B------:R-:W-:Y:S01]  /*22d00*/  IMAD.WIDE R232, R2.reuse, 0x4, R232 ;  /* 0x0000000402e87825 */ /* 0x040fe200078e02e8 */
[----:B------:R-:W-:Y:S03]  /*22d10*/  LDGSTS.E [R12+0x6400c], desc[UR10][R244.64], !P2 ;  /* 0x6400c000f40c7fae */ /* 0x000fe6000d12184a */
[C---:B------:R-:W-:Y:S01]  /*22d20*/  IMAD.WIDE R92, R2.reuse, 0x4, R92 ;  /* 0x00000004025c7825 */ /* 0x040fe200078e025c */
[----:B------:R4:W-:Y:S02]  /*22d30*/  STL.64 [R1+0x870], R232 ;  /* 0x000870e801007387 */ /* 0x0009e40000100a00 */
[----:B------:R-:W2:Y:S01]  /*22d40*/  LDC R20, c[0x0][0x230] ;  /* 0x00008c00ff147b82 */ /* 0x000ea20000000800 */
[C---:B------:R-:W-:Y:S01]  /*22d50*/  IMAD.WIDE R76, R2.reuse, 0x4, R76 ;  /* 0x00000004024c7825 */ /* 0x040fe200078e024c */
[----:B------:R-:W-:Y:S03]  /*22d60*/  STL.64 [R1+0x980], R92 ;  /* 0x0009805c01007387 */ /* 0x000fe60000100a00 */
[----:B------:R-:W-:Y:S01]  /*22d70*/  IMAD.WIDE R60, R2, 0x4, R60 ;  /* 0x00000004023c7825 */ /* 0x000fe200078e023c */
[----:B------:R-:W-:Y:S02]  /*22d80*/  STL.64 [R1+0xa28], R76 ;  /* 0x000a284c01007387 */ /* 0x000fe40000100a00 */
[----:B------:R-:W2:Y:S02]  /*22d90*/  LDC R252, c[0x0][0x230] ;  /* 0x00008c00fffc7b82 */ /* 0x000ea40000000800 */
[----:B---3--:R-:W3:Y:S04]  /*22da0*/  LDL.LU.64 R36, [R1+0x4d0] ;  /* 0x0004d00001247983 */ /* 0x008ee80000300a00 */
[----:B------:R3:W-:Y:S04]  /*22db0*/  STL.64 [R1+0xa98], R60 ;  /* 0x000a983c01007387 */ /* 0x0007e80000100a00 */
[----:B------:R-:W3:Y:S04]  /*22dc0*/  LDL.LU.64 R28, [R1+0x4c8] ;  /* 0x0004c800011c7983 */ /* 0x000ee80000300a00 */
[----:B------:R-:W-:Y:S04]  /*22dd0*/  LDGSTS.E [R12+0x68000], desc[UR10][R238.64], !P3 ;  /* 0x68000000ee0c7fae */ /* 0x000fe8000d92184a */
[----:B------:R-:W3:Y:S04]  /*22de0*/  LDL.LU.64 R244, [R1+0x4c0] ;  /* 0x0004c00001f47983 */ /* 0x000ee80000300a00 */
[----:B------:R-:W-:Y:S01]  /*22df0*/  LDGSTS.E [R12+0x6c000], desc[UR10][R232.64], !P3 ;  /* 0x6c000000e80c7fae */ /* 0x000fe2000d92184a */
[----:B------:R-:W-:-:S03]  /*22e00*/  ISETP.GE.U32.AND P0, PT, R11, 0x7ffffe19, PT ;  /* 0x7ffffe190b00780c */ /* 0x000fc60003f06070 */
[----:B----4-:R-:W4:Y:S01]  /*22e10*/  LDL.LU.64 R232, [R1+0x4b8] ;  /* 0x0004b80001e87983 */ /* 0x010f220000300a00 */
[----:B------:R-:W-:Y:S01]  /*22e20*/  IADD3 R241, R241, -0x189, RZ ;  /* 0xfffffe77f1f17810 */ /* 0x000fe20007ffe0ff */
[----:B------:R-:W-:Y:S02]  /*22e30*/  VIADD R11, R53, 0xfffffe76 ;  /* 0xfffffe76350b7836 */ /* 0x000fe40000000000 */
[----:B------:R-:W-:Y:S04]  /*22e40*/  LDGSTS.E [R12+0x68004], desc[UR10][R100.64], !P5 ;  /* 0x68004000640c7fae */ /* 0x000fe8000e92184a */
[----:B------:R-:W-:Y:S04]  /*22e50*/  LDGSTS.E [R12+0x6c004], desc[UR10][R92.64], !P5 ;  /* 0x6c0040005c0c7fae */ /* 0x000fe8000e92184a */
[----:B------:R-:W-:Y:S04]  /*22e60*/  LDGSTS.E [R12+0x68008], desc[UR10][R84.64], !P6 ;  /* 0x68008000540c7fae */ /* 0x000fe8000f12184a */
[----:B------:R-:W-:Y:S01]  /*22e70*/  LDGSTS.E [R12+0x6c008], desc[UR10][R76.64], !P6 ;  /* 0x6c0080004c0c7fae */ /* 0x000fe2000f12184a */
[----:B------:R-:W-:-:S03]  /*22e80*/  ISETP.GE.U32.AND P6, PT, R241, 0x7ffffe38, PT ;  /* 0x7ffffe38f100780c */ /* 0x000fc60003fc6070 */
[----:B------:R-:W-:Y:S01]  /*22e90*/  LDGSTS.E [R12+0x6800c], desc[UR10][R68.64], !P0 ;  /* 0x6800c000440c7fae */ /* 0x000fe2000c12184a */
[----:B------:R-:W-:-:S03]  /*22ea0*/  IADD3 R241, R52, -0x18c, RZ ;  /* 0xfffffe7434f17810 */ /* 0x000fc60007ffe0ff */
[----:B------:R2:W-:Y:S01]  /*22eb0*/  LDGSTS.E [R12+0x6c00c], desc[UR10][R60.64], !P0 ;  /* 0x6c00c0003c0c7fae */ /* 0x0005e2000c12184a */
[----:B------:R-:W-:Y:S01]  /*22ec0*/  ISETP.GE.U32.AND P0, PT, R11, 0x7ffffe37, PT ;  /* 0x7ffffe370b00780c */ /* 0x000fe20003f06070 */
[----:B-1----:R-:W-:Y:S02]  /*22ed0*/  VIADD R11, R44, 0xfffffe56 ;  /* 0xfffffe562c0b7836 */ /* 0x002fe40000000000 */
[----:B------:R-:W4:Y:S04]  /*22ee0*/  LDL.LU.64 R250, [R1+0x4b0] ;  /* 0x0004b00001fa7983 */ /* 0x000f280000300a00 */
[----:B------:R-:W4:Y:S01]  /*22ef0*/  LDL.LU.64 R52, [R1+0x488] ;  /* 0x0004880001347983 */ /* 0x000f220000300a00 */
[----:B--2---:R-:W-:-:S03]  /*22f00*/  VIADD R12, R45, 0xfffffe57 ;  /* 0xfffffe572d0c7836 */ /* 0x004fc60000000000 */
[----:B------:R-:W2:Y:S01]  /*22f10*/  LDL.LU.64 R238, [R1+0x468] ;  /* 0x0004680001ee7983 */ /* 0x000ea20000300a00 */
[----:B------:R-:W-:Y:S01]  /*22f20*/  ISETP.GE.U32.AND P5, PT, R11, 0x7ffffe17, PT ;  /* 0x7ffffe170b00780c */ /* 0x000fe20003fa6070 */
[----:B------:R-:W-:Y:S02]  /*22f30*/  VIADD R252, R252, 0xfffffe75 ;  /* 0xfffffe75fcfc7836 */ /* 0x000fe40000000000 */
[----:B---3--:R-:W-:Y:S01]  /*22f40*/  IMAD.WIDE R68, R2, 0x4, R36 ;  /* 0x0000000402447825 */ /* 0x008fe200078e0224 */
[----:B------:R-:W3:Y:S01]  /*22f50*/  LDL.LU.64 R100, [R1+0x448] ;  /* 0x0004480001647983 */ /* 0x000ee20000300a00 */
[----:B------:R-:W-:Y:S01]  /*22f60*/  ISETP.GE.U32.AND P3, PT, R12, 0x7ffffe18, PT ;  /* 0x7ffffe180c00780c */ /* 0x000fe20003f66070 */
[----:B------:R-:W1:Y:S02]  /*22f70*/  LDC R61, c[0x0][0x230] ;  /* 0x00008c00ff3d7b82 */ /* 0x000e640000000800 */
[----:B------:R-:W3:Y:S01]  /*22f80*/  LDL.LU.64 R92, [R1+0x420] ;  /* 0x00042000015c7983 */ /* 0x000ee20000300a00 */
[----:B------:R-:W-:-:S03]  /*22f90*/  IMAD.WIDE R36, R2, 0x4, R28 ;  /* 0x0000000402247825 */ /* 0x000fc600078e021c */
[----:B------:R-:W3:Y:S01]  /*22fa0*/  LDL.LU.64 R76, [R1+0x400] ;  /* 0x00040000014c7983 */ /* 0x000ee20000300a00 */
[----:B------:R-:W-:Y:S01]  /*22fb0*/  IADD3 R12, R21, -0x1ab, RZ ;  /* 0xfffffe55150c7810 */ /* 0x000fe20007ffe0ff */
[----:B------:R-:W1:Y:S01]  /*22fc0*/  LDC R60, c[0x0][0x230] ;  /* 0x00008c00ff3c7b82 */ /* 0x000e620000000800 */
[----:B------:R-:W-:Y:S01]  /*22fd0*/  VIADD R11, R20, 0xfffffe54 ;  /* 0xfffffe54140b7836 */ /* 0x000fe20000000000 */
[----:B------:R-:W-:Y:S01]  /*22fe0*/  STL.64 [R1+0x678], R68 ;  /* 0x0006784401007387 */ /* 0x000fe20000100a00 */
[----:B------:R-:W-:-:S03]  /*22ff0*/  IMAD.WIDE R44, R2, 0x4, R244 ;  /* 0x00000004022c7825 */ /* 0x000fc600078e02f4 */
[----:B------:R-:W3:Y:S04]  /*23000*/  LDL.LU.64 R20, [R1+0x4e8] ;  /* 0x0004e80001147983 */ /* 0x000ee80000300a00 */
[----:B------:R4:W-:Y:S04]  /*23010*/  STL.64 [R1+0x680], R36 ;  /* 0x0006802401007387 */ /* 0x0009e80000100a00 */
[----:B------:R-:W3:Y:S04]  /*23020*/  LDL.LU.64 R244, [R1+0x4a8] ;  /* 0x0004a80001f47983 */ /* 0x000ee80000300a00 */
[----:B------:R1:W-:Y:S01]  /*23030*/  STL.64 [R1+0x688], R44 ;  /* 0x0006882c01007387 */ /* 0x0003e20000100a00 */
[----:B----4-:R-:W-:-:S03]  /*23040*/  IMAD.WIDE R28, R2, 0x4, R232 ;  /* 0x00000004021c7825 */ /* 0x010fc600078e02e8 */
[----:B------:R-:W-:Y:S04]  /*23050*/  LDGSTS.E [R13+0x60000], desc[UR10][R68.64], !P6 ;  /* 0x60000000440d7fae */ /* 0x000fe8000f12184a */
[----:B------:R-:W4:Y:S04]  /*23060*/  LDL.LU.64 R232, [R1+0x478] ;  /* 0x0004780001e87983 */ /* 0x000f280000300a00 */
[----:B------:R-:W-:Y:S04]  /*23070*/  LDGSTS.E [R13+0x64000], desc[UR10][R36.64], !P6 ;  /* 0x64000000240d7fae */ /* 0x000fe8000f12184a */
[----:B------:R4:W-:Y:S01]  /*23080*/  STL.64 [R1+0x690], R28 ;  /* 0x0006901c01007387 */ /* 0x0009e20000100a00 */
[----:B------:R-:W-:-:S02]  /*23090*/  ISETP.GE.U32.AND P1, PT, R252, 0x7ffffe36, PT ;  /* 0x7ffffe36fc00780c */ /* 0x000fc40003f26070 */
[----:B------:R-:W-:Y:S01]  /*230a0*/  ISETP.GE.U32.AND P2, PT, R241, 0x7ffffe35, PT ;  /* 0x7ffffe35f100780c */ /* 0x000fe20003f46070 */
[----:B------:R1:W-:Y:S01]  /*230b0*/  LDGSTS.E [R13+0x60004], desc[UR10][R44.64], !P0 ;  /* 0x600040002c0d7fae */ /* 0x0003e2000c12184a */
[----:B------:R-:W4:Y:S03]  /*230c0*/  LDC R252, c[0x0][0x230] ;  /* 0x00008c00fffc7b82 */ /* 0x000f260000000800 */
[----:B------:R-:W4:Y:S04]  /*230d0*/  LDL.LU.64 R36, [R1+0x440] ;  /* 0x0004400001247983 */ /* 0x000f280000300a00 */
[----:B------:R-:W4:Y:S01]  /*230e0*/  LDL.LU.64 R84, [R1+0x418] ;  /* 0x0004180001547983 */ /* 0x000f220000300a00 */
[----:B------:R-:W-:-:S03]  /*230f0*/  IMAD.WIDE R250, R2, 0x4, R250 ;  /* 0x0000000402fa7825 */ /* 0x000fc600078e02fa */
[----:B------:R-:W4:Y:S01]  /*23100*/  LDL.LU.64 R68, [R1+0x3e0] ;  /* 0x0003e00001447983 */ /* 0x000f220000300a00 */
[----:B-1----:R-:W1:Y:S01]  /*23110*/  LDC R45, c[0x0][0x230] ;  /* 0x00008c00ff2d7b82 */ /* 0x002e620000000800 */
[C---:B------:R-:W-:Y:S02]  /*23120*/  IMAD.WIDE R52, R2.reuse, 0x4, R52 ;  /* 0x0000000402347825 */ /* 0x040fe400078e0234 */
[----:B------:R-:W-:Y:S02]  /*23130*/  STL.64 [R1+0x698], R250 ;  /* 0x000698fa01007387 */ /* 0x000fe40000100a00 */
[C---:B--2---:R-:W-:Y:S02]  /*23140*/  IMAD.WIDE R238, R2.reuse, 0x4, R238 ;  /* 0x0000000402ee7825 */ /* 0x044fe400078e02ee */
[----:B------:R-:W-:Y:S01]  /*23150*/  STL.64 [R1+0x7e0], R52 ;  /* 0x0007e03401007387 */ /* 0x000fe20000100a00 */
[----:B------:R-:W2:Y:S03]  /*23160*/  LDC R44, c[0x0][0x230] ;  /* 0x00008c00ff2c7b82 */ /* 0x000ea60000000800 */
[----:B------:R-:W-:Y:S04]  /*23170*/  STL.64 [R1+0x978], R238 ;  /* 0x000978ee01007387 */ /* 0x000fe80000100a00 */
[----:B------:R4:W-:Y:S01]  /*23180*/  LDGSTS.E [R13+0x64004], desc[UR10][R28.64], !P0 ;  /* 0x640040001c0d7fae */ /* 0x0009e2000c12184a */
[----:B---3--:R-:W-:-:S03]  /*23190*/  IMAD.WIDE R100, R2, 0x4, R100 ;  /* 0x0000000402647825 */ /* 0x008fc600078e0264 */
[----:B------:R-:W-:Y:S01]  /*231a0*/  LDGSTS.E [R13+0x60008], desc[UR10][R250.64], !P1 ;  /* 0x60008000fa0d7fae */ /* 0x000fe2000c92184a */
[----:B------:R-:W-:-:S03]  /*231b0*/  IMAD.WIDE R92, R2, 0x4, R92 ;  /* 0x00000004025c7825 */ /* 0x000fc600078e025c */
[----:B------:R-:W-:Y:S01]  /*231c0*/  STL.64 [R1+0xa20], R100 ;  /* 0x000a206401007387 */ /* 0x000fe20000100a00 */
[----:B------:R-:W-:-:S03]  /*231d0*/  IMAD.WIDE R76, R2, 0x4, R76 ;  /* 0x00000004024c7825 */ /* 0x000fc600078e024c */
[----:B------:R-:W-:Y:S01]  /*231e0*/  STL.64 [R1+0xa90], R92 ;  /* 0x000a905c01007387 */ /* 0x000fe20000100a00 */
[----:B------:R-:W-:-:S04]  /*231f0*/  IMAD.WIDE R20, R2, 0x4, R20 ;  /* 0x0000000402147825 */ /* 0x000fc800078e0214 */
[C---:B------:R-:W-:Y:S01]  /*23200*/  IMAD.WIDE R244, R2.reuse, 0x4, R244 ;  /* 0x0000000402f47825 */ /* 0x040fe200078e02f4 */
[----:B------:R3:W-:Y:S03]  /*23210*/  STL.64 [R1+0x6a0], R20 ;  /* 0x0006a01401007387 */ /* 0x0007e60000100a00 */
[----:B----4-:R-:W-:Y:S01]  /*23220*/  IMAD.WIDE R232, R2, 0x4, R232 ;  /* 0x0000000402e87825 */ /* 0x010fe200078e02e8 */
[----:B------:R-:W-:Y:S01]  /*23230*/  STL.64 [R1+0xad8], R76 ;  /* 0x000ad84c01007387 */ /* 0x000fe20000100a00 */
[----:B------:R-:W-:Y:S01]  /*23240*/  ISETP.GE.U32.AND P6, PT, R12, 0x7ffffe16, PT ;  /* 0x7ffffe160c00780c */ /* 0x000fe20003fc6070 */
[----:B------:R-:W4:Y:S02]  /*23250*/  LDC R29, c[0x0][0x230] ;  /* 0x00008c00ff1d7b82 */ /* 0x000f240000000800 */
[----:B------:R-:W-:Y:S04]  /*23260*/  STL.64 [R1+0x7b8], R244 ;  /* 0x0007b8f401007387 */ /* 0x000fe80000100a00 */
[----:B------:R-:W-:Y:S02]  /*23270*/  STL.64 [R1+0x840], R232 ;  /* 0x000840e801007387 */ /* 0x000fe40000100a00 */
[----:B------:R-:W4:Y:S02]  /*23280*/  LDC R28, c[0x0][0x230] ;  /* 0x00008c00ff1c7b82 */ /* 0x000f240000000800 */
[----:B------:R-:W-:Y:S01]  /*23290*/  LDGSTS.E [R13+0x64008], desc[UR10][R20.64], !P1 ;  /* 0x64008000140d7fae */ /* 0x000fe2000c92184a */
[----:B------:R-:W-:-:S03]  /*232a0*/  IMAD.WIDE R36, R2, 0x4, R36 ;  /* 0x0000000402247825 */ /* 0x000fc600078e0224 */
[----:B------:R-:W-:Y:S02]  /*232b0*/  LDGSTS.E [R13+0x6000c], desc[UR10][R52.64], !P2 ;  /* 0x6000c000340d7fae */ /* 0x000fe4000d12184a */
[----:B------:R-:W1:Y:S01]  /*232c0*/  LDC R241, c[0x0][0x230] ;  /* 0x00008c00fff17b82 */ /* 0x000e620000000800 */
[C---:B------:R-:W-:Y:S01]  /*232d0*/  IMAD.WIDE R84, R2.reuse, 0x4, R84 ;  /* 0x0000000402547825 */ /* 0x040fe200078e0254 */
[----:B------:R2:W-:Y:S03]  /*232e0*/  STL.64 [R1+0x920], R36 ;  /* 0x0009202401007387 */ /* 0x0005e60000100a00 */
[----:B------:R-:W-:Y:S01]  /*232f0*/  IMAD.WIDE R68, R2, 0x4, R68 ;  /* 0x0000000402447825 */ /* 0x000fe200078e0244 */
[----:B------:R4:W-:Y:S04]  /*23300*/  STL.64 [R1+0x9f8], R84 ;  /* 0x0009f85401007387 */ /* 0x0009e80000100a00 */
[----:B------:R-:W-:Y:S04]  /*23310*/  LDGSTS.E [R13+0x6400c], desc[UR10][R244.64], !P2 ;  /* 0x6400c000f40d7fae */ /* 0x000fe8000d12184a */
[----:B---3--:R-:W3:Y:S04]  /*23320*/  LDL.LU.64 R20, [R1+0x3d0] ;  /* 0x0003d00001147983 */ /* 0x008ee80000300a00 */
[----:B------:R-:W-:Y:S04]  /*23330*/  LDGSTS.E [R13+0x68000], desc[UR10][R238.64], !P3 ;  /* 0x68000000ee0d7fae */ /* 0x000fe8000d92184a */
[----:B------:R3:W-:Y:S04]  /*23340*/  STL.64 [R1+0xa78], R68 ;  /* 0x000a784401007387 */ /* 0x0007e80000100a00 */
[----:B------:R-:W-:Y:S04]  /*23350*/  LDGSTS.E [R13+0x6c000], desc[UR10][R232.64], !P3 ;  /* 0x6c000000e80d7fae */ /* 0x000fe8000d92184a */
[----:B------:R-:W3:Y:S04]  /*23360*/  LDL.LU.64 R52, [R1+0x3c8] ;  /* 0x0003c80001347983 */ /* 0x000ee80000300a00 */
[----:B------:R-:W-:Y:S04]  /*23370*/  LDGSTS.E [R13+0x68004], desc[UR10][R100.64], !P5 ;  /* 0x68004000640d7fae */ /* 0x000fe8000e92184a */
[----:B------:R-:W-:Y:S01]  /*23380*/  LDGSTS.E [R13+0x6c004], desc[UR10][R36.64], !P5 ;  /* 0x6c004000240d7fae */ /* 0x000fe2000e92184a */
[----:B------:R-:W-:-:S03]  /*23390*/  ISETP.GE.U32.AND P0, PT, R11, 0x7ffffe15, PT ;  /* 0x7ffffe150b00780c */ /* 0x000fc60003f06070 */
[----:B--2---:R-:W2:Y:S04]  /*233a0*/  LDL.LU.64 R36, [R1+0x3c0] ;  /* 0x0003c00001247983 */ /* 0x004ea80000300a00 */
[----:B------:R-:W2:Y:S01]  /*233b0*/  LDL.LU.64 R232, [R1+0x3a8] ;  /* 0x0003a80001e87983 */ /* 0x000ea20000300a00 */
[----:B------:R-:W-:Y:S01]  /*233c0*/  VIADD R12, R252, 0xfffffe73 ;  /* 0xfffffe73fc0c7836 */ /* 0x000fe20000000000 */
[----:B------:R-:W-:Y:S01]  /*233d0*/  IADD3 R11, R61, -0x18e, RZ ;  /* 0xfffffe723d0b7810 */ /* 0x000fe20007ffe0ff */
[----:B-1----:R-:W-:Y:S01]  /*233e0*/  VIADD R241, R241, 0xfffffe71 ;  /* 0xfffffe71f1f17836 */ /* 0x002fe20000000000 */
[----:B------:R-:W-:Y:S01]  /*233f0*/  LDGSTS.E [R13+0x68008], desc[UR10][R92.64], !P6 ;  /* 0x680080005c0d7fae */ /* 0x000fe2000f12184a */
[----:B------:R-:W1:Y:S03]  /*23400*/  LDC R252, c[0x0][0x230] ;  /* 0x00008c00fffc7b82 */ /* 0x000e660000000800 */
[----:B------:R3:W-:Y:S01]  /*23410*/  LDGSTS.E [R13+0x6c008], desc[UR10][R84.64], !P6 ;  /* 0x6c008000540d7fae */ /* 0x0007e2000f12184a */
[----:B------:R-:W-:-:S03]  /*23420*/  ISETP.GE.U32.AND P6, PT, R12, 0x7ffffe34, PT ;  /* 0x7ffffe340c00780c */ /* 0x000fc60003fc6070 */
[----:B------:R-:W-:Y:S01]  /*23430*/  LDGSTS.E [R13+0x6800c], desc[UR10][R76.64], !P0 ;  /* 0x6800c0004c0d7fae */ /* 0x000fe2000c12184a */
[----:B------:R-:W-:Y:S01]  /*23440*/  IADD3 R12, R45, -0x1ad, RZ ;  /* 0xfffffe532d0c7810 */ /* 0x000fe20007ffe0ff */
[----:B------:R-:W1:Y:S02]  /*23450*/  LDC R61, c[0x0][0x230] ;  /* 0x00008c00ff3d7b82 */ /* 0x000e640000000800 */
[----:B------:R3:W-:Y:S01]  /*23460*/  LDGSTS.E [R13+0x6c00c], desc[UR10][R68.64], !P0 ;  /* 0x6c00c000440d7fae */ /* 0x0007e2000c12184a */
[----:B------:R-:W-:Y:S01]  /*23470*/  ISETP.GE.U32.AND P0, PT, R11, 0x7ffffe33, PT ;  /* 0x7ffffe330b00780c */ /* 0x000fe20003f06070 */
[----:B------:R-:W-:Y:S02]  /*23480*/  VIADD R11, R44, 0xfffffe52 ;  /* 0xfffffe522c0b7836 */ /* 0x000fe40000000000 */
[----:B------:R-:W2:Y:S04]  /*23490*/  LDL.LU.64 R238, [R1+0x390] ;  /* 0x0003900001ee7983 */ /* 0x000ea80000300a00 */
[----:B------:R-:W2:Y:S01]  /*234a0*/  LDL.LU.64 R44, [R1+0x360] ;  /* 0x00036000012c7983 */ /* 0x000ea20000300a00 */
[----:B------:R-:W-:-:S03]  /*234b0*/  ISETP.GE.U32.AND P3, PT, R12, 0x7ffffe14, PT ;  /* 0x7ffffe140c00780c */ /* 0x000fc60003f66070 */
[----:B------:R-:W2:Y:S01]  /*234c0*/  LDL.LU.64 R244, [R1+0x340] ;  /* 0x0003400001f47983 */ /* 0x000ea20000300a00 */
[----:B------:R-:W-:-:S03]  /*234d0*/  ISETP.GE.U32.AND P5, PT, R11, 0x7ffffe13, PT ;  /* 0x7ffffe130b00780c */ /* 0x000fc60003fa6070 */
[----:B------:R-:W2:Y:S01]  /*234e0*/  LDL.LU.64 R100, [R1+0x300] ;  /* 0x0003000001647983 */ /* 0x000ea20000300a00 */
[----:B----4-:R-:W-:Y:S01]  /*234f0*/  VIADD R12, R29, 0xfffffe51 ;  /* 0xfffffe511d0c7836 */ /* 0x010fe20000000000 */
[----:B------:R-:W-:Y:S01]  /*23500*/  IADD3 R11, R28, -0x1b0, RZ ;  /* 0xfffffe501c0b7810 */ /* 0x000fe20007ffe0ff */
[C---:B---3--:R-:W-:Y:S02]  /*23510*/  IMAD.WIDE R84, R2.reuse, 0x4, R20 ;  /* 0x0000000402547825 */ /* 0x048fe400078e0214 */
[----:B------:R-:W3:Y:S04]  /*23520*/  LDL.LU.64 R20, [R1+0x2e0] ;  /* 0x0002e00001147983 */ /* 0x000ee80000300a00 */
[----:B------:R-:W4:Y:S04]  /*23530*/  LDL.LU.64 R76, [R1+0x2c8] ;  /* 0x0002c800014c7983 */ /* 0x000f280000300a00 */
[----:B------:R1:W-:Y:S04]  /*23540*/  STL.64 [R1+0x748], R84 ;  /* 0x0007485401007387 */ /* 0x0003e80000100a00 */
[----:B------:R-:W4:Y:S01]  /*23550*/  LDL.LU.64 R28, [R1+0x370] ;  /* 0x00037000011c7983 */ /* 0x000f220000300a00 */
[----:B------:R-:W-:-:S03]  /*23560*/  IMAD.WIDE R68, R2, 0x4, R52 ;  /* 0x0000000402447825 */ /* 0x000fc600078e0234 */
[----:B------:R-:W-:Y:S04]  /*23570*/  LDGSTS.E [R15+0x60000], desc[UR10][R84.64], !P6 ;  /* 0x60000000540f7fae */ /* 0x000fe8000f12184a */
[----:B------:R1:W-:Y:S04]  /*23580*/  STL.64 [R1+0x770], R68 ;  /* 0x0007704401007387 */ /* 0x0003e80000100a00 */
[----:B------:R-:W4:Y:S04]  /*23590*/  LDL.LU.64 R250, [R1+0x348] ;  /* 0x0003480001fa7983 */ /* 0x000f280000300a00 */
[----:B------:R-:W-:Y:S01]  /*235a0*/  LDGSTS.E [R15+0x64000], desc[UR10][R68.64], !P6 ;  /* 0x64000000440f7fae */ /* 0x000fe2000f12184a */
[----:B--2---:R-:W-:-:S04]  /*235b0*/  IMAD.WIDE R52, R2, 0x4, R36 ;  /* 0x0000000402347825 */ /* 0x004fc800078e0224 */
[----:B------:R-:W-:Y:S01]  /*235c0*/  IMAD.WIDE R36, R2, 0x4, R232 ;  /* 0x0000000402247825 */ /* 0x000fe200078e02e8 */
[----:B------:R2:W-:Y:S04]  /*235d0*/  STL.64 [R1+0x790], R52 ;  /* 0x0007903401007387 */ /* 0x0005e80000100a00 */
[----:B------:R-:W4:Y:S04]  /*235e0*/  LDL.LU.64 R232, [R1+0x310] ;  /* 0x0003100001e87983 */ /* 0x000f280000300a00 */
[----:B------:R3:W-:Y:S04]  /*235f0*/  STL.64 [R1+0x7b0], R36 ;  /* 0x0007b02401007387 */ /* 0x0007e80000100a00 */
[----:B------:R-:W4:Y:S04]  /*23600*/  LDL.LU.64 R92, [R1+0x2f0] ;  /* 0x0002f000015c7983 */ /* 0x000f280000300a00 */
[----:B-1----:R-:W4:Y:S04]  /*23610*/  LDL.LU.64 R84, [R1+0x2d8] ;  /* 0x0002d80001547983 */ /* 0x002f280000300a00 */
[----:B------:R-:W4:Y:S01]  /*23620*/  LDL.LU.64 R68, [R1+0x2c0] ;  /* 0x0002c00001447983 */ /* 0x000f220000300a00 */
[----:B------:R-:W-:Y:S01]  /*23630*/  VIADD R13, R60, 0xfffffe70 ;  /* 0xfffffe703c0d7836 */ /* 0x000fe20000000000 */
[----:B------:R-:W-:Y:S01]  /*23640*/  ISETP.GE.U32.AND P1, PT, R241, 0x7ffffe32, PT ;  /* 0x7ffffe32f100780c */ /* 0x000fe20003f26070 */
[----:B------:R-:W-:-:S04]  /*23650*/  IMAD.WIDE R238, R2, 0x4, R238 ;  /* 0x0000000402ee7825 */ /* 0x000fc800078e02ee */
[----:B------:R-:W-:Y:S01]  /*23660*/  IMAD.WIDE R44, R2, 0x4, R44 ;  /* 0x00000004022c7825 */ /* 0x000fe200078e022c */
[----:B------:R-:W-:-:S03]  /*23670*/  ISETP.GE.U32.AND P2, PT, R13, 0x7ffffe31, PT ;  /* 0x7ffffe310d00780c */ /* 0x000fc60003f46070 */
[C---:B------:R-:W-:Y:S01]  /*23680*/  IMAD.WIDE R244, R2.reuse, 0x4, R244 ;  /* 0x0000000402f47825 */ /* 0x040fe200078e02f4 */
[----:B------:R1:W-:Y:S03]  /*23690*/  STL.64 [R1+0x7c8], R238 ;  /* 0x0007c8ee01007387 */ /* 0x0003e60000100a00 */
[----:B------:R-:W-:Y:S01]  /*236a0*/  IMAD.WIDE R100, R2, 0x4, R100 ;  /* 0x0000000402647825 */ /* 0x000fe200078e0264 */
[----:B------:R-:W-:Y:S01]  /*236b0*/  STL.64 [R1+0x7e8], R44 ;  /* 0x0007e82c01007387 */ /* 0x000fe20000100a00 */
[----:B------:R-:W-:Y:S01]  /*236c0*/  ISETP.GE.U32.AND P6, PT, R12, 0x7ffffe12, PT ;  /* 0x7ffffe120c00780c */ /* 0x000fe20003fc6070 */
[----:B------:R-:W1:Y:S02]  /*236d0*/  LDC R13, c[0x0][0x230] ;  /* 0x00008c00ff0d7b82 */ /* 0x000e640000000800 */
[----:B------:R-:W-:Y:S04]  /*236e0*/  STL.64 [R1+0x918], R244 ;  /* 0x000918f401007387 */ /* 0x000fe80000100a00 */
[----:B------:R-:W-:Y:S02]  /*236f0*/  STL.64 [R1+0x9e8], R100 ;  /* 0x0009e86401007387 */ /* 0x000fe40000100a00 */
[----:B------:R-:W1:Y:S02]  /*23700*/  LDC R60, c[0x0][0x230] ;  /* 0x00008c00ff3c7b82 */ /* 0x000e640000000800 */
[----:B------:R2:W-:Y:S04]  /*23710*/  LDGSTS.E [R15+0x60004], desc[UR10][R52.64], !P0 ;  /* 0x60004000340f7fae */ /* 0x0005e8000c12184a */
[----:B------:R3:W-:Y:S02]  /*23720*/  LDGSTS.E [R15+0x64004], desc[UR10][R36.64], !P0 ;  /* 0x64004000240f7fae */ /* 0x0007e4000c12184a */
[----:B------:R-:W1:Y:S02]  /*23730*/  LDC R241, c[0x0][0x230] ;  /* 0x00008c00fff17b82 */ /* 0x000e640000000800 */
[----:B------:R-:W-:Y:S06]  /*23740*/  LDGSTS.E [R15+0x60008], desc[UR10][R238.64], !P1 ;  /* 0x60008000ee0f7fae */ /* 0x000fec000c92184a */
[----:B--2---:R-:W2:Y:S08]  /*23750*/  LDC R53, c[0x0][0x230] ;  /* 0x00008c00ff357b82 */ /* 0x004eb00000000800 */
[----:B------:R-:W2:Y:S01]  /*23760*/  LDC R52, c[0x0][0x230] ;  /* 0x00008c00ff347b82 */ /* 0x000ea20000000800 */
[----:B---3--:R-:W-:-:S07]  /*23770*/  IMAD.WIDE R20, R2, 0x4, R20 ;  /* 0x0000000402147825 */ /* 0x008fce00078e0214 */
[----:B------:R-:W3:Y:S01]  /*23780*/  LDC R37, c[0x0][0x230] ;  /* 0x00008c00ff257b82 */ /* 0x000ee20000000800 */
[C---:B----4-:R-:W-:Y:S01]  /*23790*/  IMAD.WIDE R76, R2.reuse, 0x4, R76 ;  /* 0x00000004024c7825 */ /* 0x050fe200078e024c */
[----:B------:R-:W-:Y:S03]  /*237a0*/  STL.64 [R1+0xa70], R20 ;  /* 0x000a701401007387 */ /* 0x000fe60000100a00 */
[----:B------:R-:W-:-:S03]  /*237b0*/  IMAD.WIDE R28, R2, 0x4, R28 ;  /* 0x00000004021c7825 */ /* 0x000fc600078e021c */
[----:B------:R-:W4:Y:S02]  /*237c0*/  LDC R36, c[0x0][0x230] ;  /* 0x00008c00ff247b82 */ /* 0x000f240000000800 */
[----:B------:R2:W-:Y:S01]  /*237d0*/  STL.64 [R1+0x740], R28 ;  /* 0x0007401c01007387 */ /* 0x0005e20000100a00 */
[----:B------:R-:W-:-:S03]  /*237e0*/  IMAD.WIDE R250, R2, 0x4, R250 ;  /* 0x0000000402fa7825 */ /* 0x000fc600078e02fa */
[----:B------:R-:W-:Y:S04]  /*237f0*/  STL.64 [R1+0xac8], R76 ;  /* 0x000ac84c01007387 */ /* 0x000fe80000100a00 */
[----:B------:R3:W-:Y:S04]  /*23800*/  STL.64 [R1+0x7a8], R250 ;  /* 0x0007a8fa01007387 */ /* 0x0007e80000100a00 */
[----:B------:R-:W-:Y:S04]  /*23810*/  LDGSTS.E [R15+0x64008], desc[UR10][R28.64], !P1 ;  /* 0x640080001c0f7fae */ /* 0x000fe8000c92184a */
[----:B------:R-:W-:Y:S04]  /*23820*/  LDGSTS.E [R15+0x6000c], desc[UR10][R44.64], !P2 ;  /* 0x6000c0002c0f7fae */ /* 0x000fe8000d12184a */
[----:B------:R-:W-:Y:S01]  /*23830*/  LDGSTS.E [R15+0x6400c], desc[UR10][R250.64], !P2 ;  /* 0x6400c000fa0f7fae */ /* 0x000fe2000d12184a */
[----:B------:R-:W-:-:S03]  /*23840*/  IMAD.WIDE R232, R2, 0x4, R232 ;  /* 0x0000000402e87825 */ /* 0x000fc600078e02e8 */
[----:B------:R-:W-:Y:S01]  /*23850*/  LDGSTS.E [R15+0x68000], desc[UR10][R244.64], !P3 ;  /* 0x68000000f40f7fae */ /* 0x000fe2000d92184a */
[----:B------:R-:W-:-:S03]  /*23860*/  IMAD.WIDE R92, R2, 0x4, R92 ;  /* 0x00000004025c7825 */ /* 0x000fc600078e025c */
[----:B------:R4:W-:Y:S01]  /*23870*/  STL.64 [R1+0x810], R232 ;  /* 0x000810e801007387 */ /* 0x0009e20000100a00 */
[----:B------:R-:W-:-:S03]  /*23880*/  IMAD.WIDE R84, R2, 0x4, R84 ;  /* 0x0000000402547825 */ /* 0x000fc600078e0254 */
[----:B-1----:R-:W4:Y:S01]  /*23890*/  LDL.LU.64 R238, [R1+0xe60] ;  /* 0x000e600001ee7983 */ /* 0x002f220000300a00 */
[----:B------:R-:W-:-:S03]  /*238a0*/  IMAD.WIDE R68, R2, 0x4, R68 ;  /* 0x0000000402447825 */ /* 0x000fc600078e0244 */
[----:B------:R1:W-:Y:S04]  /*238b0*/  STL.64 [R1+0x8b8], R92 ;  /* 0x0008b85c01007387 */ /* 0x0003e80000100a00 */
[----:B------:R-:W-:Y:S04]  /*238c0*/  STL.64 [R1+0x9b8], R84 ;  /* 0x0009b85401007387 */ /* 0x000fe80000100a00 */
[----:B--2---:R-:W2:Y:S04]  /*238d0*/  LDL.LU.64 R28, [R1+0x2b8] ;  /* 0x0002b800011c7983 */ /* 0x004ea80000300a00 */
[----:B------:R2:W-:Y:S04]  /*238e0*/  STL.64 [R1+0xa48], R68 ;  /* 0x000a484401007387 */ /* 0x0005e80000100a00 */
[----:B------:R-:W2:Y:S04]  /*238f0*/  LDL.LU.64 R44, [R1+0x2b0] ;  /* 0x0002b000012c7983 */ /* 0x000ea80000300a00 */
[----:B------:R-:W-:Y:S04]  /*23900*/  LDGSTS.E [R15+0x6c000], desc[UR10][R232.64], !P3 ;  /* 0x6c000000e80f7fae */ /* 0x000fe8000d92184a */
[----:B------:R-:W-:Y:S04]  /*23910*/  LDGSTS.E [R15+0x68004], desc[UR10][R100.64], !P5 ;  /* 0x68004000640f7fae */ /* 0x000fe8000e92184a */
[----:B------:R-:W-:Y:S04]  /*23920*/  LDGSTS.E [R15+0x6c004], desc[UR10][R92.64], !P5 ;  /* 0x6c0040005c0f7fae */ /* 0x000fe8000e92184a */
[----:B------:R-:W2:Y:S04]  /*23930*/  LDL.LU.64 R244, [R1+0x2a0] ;  /* 0x0002a00001f47983 */ /* 0x000ea80000300a00 */
[----:B------:R-:W-:Y:S01]  /*23940*/  LDGSTS.E [R15+0x68008], desc[UR10][R20.64], !P6 ;  /* 0x68008000140f7fae */ /* 0x000fe2000f12184a */
[----:B------:R-:W-:-:S03]  /*23950*/  ISETP.GE.U32.AND P0, PT, R11, 0x7ffffe11, PT ;  /* 0x7ffffe110b00780c */ /* 0x000fc60003f06070 */
[----:B------:R-:W2:Y:S01]  /*23960*/  LDL.LU.64 R20, [R1+0x298] ;  /* 0x0002980001147983 */ /* 0x000ea20000300a00 */
[----:B------:R-:W-:Y:S02]  /*23970*/  VIADD R12, R252, 0xfffffe6f ;  /* 0xfffffe6ffc0c7836 */ /* 0x000fe40000000000 */
[----:B------:R-:W-:Y:S01]  /*23980*/  VIADD R11, R61, 0xfffffe6e ;  /* 0xfffffe6e3d0b7836 */ /* 0x000fe20000000000 */
[----:B------:R-:W-:Y:S01]  /*23990*/  LDGSTS.E [R15+0x6c008], desc[UR10][R84.64], !P6 ;  /* 0x6c008000540f7fae */ /* 0x000fe2000f12184a */
[----:B------:R-:W2:Y:S01]  /*239a0*/  LDC R252, c[0x0][0x230] ;  /* 0x00008c00fffc7b82 */ /* 0x000ea20000000800 */
[----:B------:R-:W-:-:S04]  /*239b0*/  ISETP.GE.U32.AND P6, PT, R12, 0x7ffffe30, PT ;  /* 0x7ffffe300c00780c */ /* 0x000fc80003fc6070 */
[----:B------:R-:W-:Y:S01]  /*239c0*/  LDGSTS.E [R15+0x6800c], desc[UR10][R76.64], !P0 ;  /* 0x6800c0004c0f7fae */ /* 0x000fe2000c12184a */
[----:B------:R-:W-:-:S03]  /*239d0*/  VIADD R12, R53, 0xfffffe4f ;  /* 0xfffffe4f350c7836 */ /* 0x000fc60000000000 */
[----:B------:R1:W-:Y:S01]  /*239e0*/  LDGSTS.E [R15+0x6c00c], desc[UR10][R68.64], !P0 ;  /* 0x6c00c000440f7fae */ /* 0x0003e2000c12184a */
[----:B------:R-:W-:Y:S02]  /*239f0*/  ISETP.GE.U32.AND P0, PT, R11, 0x7ffffe2f, PT ;  /* 0x7ffffe2f0b00780c */ /* 0x000fe40003f06070 */
[----:B------:R-:W-:Y:S01]  /*23a00*/  IADD3 R11, R52, -0x1b2, RZ ;  /* 0xfffffe4e340b7810 */ /* 0x000fe20007ffe0ff */
[----:B---3--:R-:W3:Y:S04]  /*23a10*/  LDL.LU.64 R250, [R1+0x290] ;  /* 0x0002900001fa7983 */ /* 0x008ee80000300a00 */
[----:B------:R-:W3:Y:S01]  /*23a20*/  LDL.LU.64 R52, [R1+0x280] ;  /* 0x0002800001347983 */ /* 0x000ee20000300a00 */
[----:B-1----:R-:W-:Y:S01]  /*23a30*/  IADD3 R15, R13, -0x193, RZ ;  /* 0xfffffe6d0d0f7810 */ /* 0x002fe20007ffe0ff */
[----:B------:R-:W-:-:S02]  /*23a40*/  VIADD R13, R60, 0xfffffe6c ;  /* 0xfffffe6c3c0d7836 */ /* 0x000fc40000000000 */
[----:B----4-:R-:W4:Y:S01]  /*23a50*/  LDL.LU.64 R232, [R1+0x270] ;  /* 0x0002700001e87983 */ /* 0x010f220000300a00 */
[----:B------:R-:W-:-:S03]  /*23a60*/  ISETP.GE.U32.AND P3, PT, R12, 0x7ffffe10, PT ;  /* 0x7ffffe100c00780c */ /* 0x000fc60003f66070 */
[----:B------:R-:W4:Y:S01]  /*23a70*/  LDL.LU.64 R92, [R1+0x258] ;  /* 0x00025800015c7983 */ /* 0x000f220000300a00 */
[----:B------:R-:W-:Y:S01]  /*23a80*/  ISETP.GE.U32.AND P5, PT, R11, 0x7ffffe0f, PT ;  /* 0x7ffffe0f0b00780c */ /* 0x000fe20003fa6070 */
[----:B------:R-:W-:Y:S02]  /*23a90*/  VIADD R12, R37, 0xfffffe4d ;  /* 0xfffffe4d250c7836 */ /* 0x000fe40000000000 */
[----:B------:R-:W-:Y:S02]  /*23aa0*/  VIADD R11, R36, 0xfffffe4c ;  /* 0xfffffe4c240b7836 */ /* 0x000fe40000000000 */
[C---:B--2---:R-:W-:Y:S02]  /*23ab0*/  IMAD.WIDE R76, R2.reuse, 0x4, R28 ;  /* 0x00000004024c7825 */ /* 0x044fe400078e021c */
[----:B------:R-:W2:Y:S04]  /*23ac0*/  LDL.LU.64 R28, [R1+0x248] ;  /* 0x00024800011c7983 */ /* 0x000ea80000300a00 */
[----:B------:R-:W2:Y:S01]  /*23ad0*/  LDL.LU.64 R68, [R1+0x230] ;  /* 0x0002300001447983 */ /* 0x000ea20000300a00 */
[----:B------:R-:W-:-:S03]  /*23ae0*/  IMAD.WIDE R60, R2, 0x4, R44 ;  /* 0x00000004023c7825 */ /* 0x000fc600078e022c */
[----:B------:R1:W-:Y:S04]  /*23af0*/  STL.64 [R1+0x710], R76 ;  /* 0x0007104c01007387 */ /* 0x0003e80000100a00 */
[----:B------:R-:W2:Y:S04]  /*23b00*/  LDL.LU.64 R36, [R1+0x288] ;  /* 0x0002880001247983 */ /* 0x000ea80000300a00 */
[----:B------:R1:W-:Y:S04]  /*23b10*/  STL.64 [R1+0x738], R60 ;  /* 0x0007383c01007387 */ /* 0x0003e80000100a00 */
[----:B------:R-:W-:Y:S01]  /*23b20*/  LDGSTS.E [R238+0x60000], desc[UR10][R76.64], !P6 ;  /* 0x600000004cee7fae */ /* 0x000fe2000f12184a */
[----:B------:R-:W-:-:S03]  /*23b30*/  IMAD.WIDE R44, R2, 0x4, R244 ;  /* 0x00000004022c7825 */ /* 0x000fc600078e02f4 */
[----:B------:R-:W2:Y:S04]  /*23b40*/  LDL.LU.64 R244, [R1+0x278] ;  /* 0x0002780001f47983 */ /* 0x000ea80000300a00 */
[----:B------:R4:W-:Y:S04]  /*23b50*/  STL.64 [R1+0x768], R44 ;  /* 0x0007682c01007387 */ /* 0x0009e80000100a00 */
[----:B------:R-:W2:Y:S04]  /*23b60*/  LDL.LU.64 R100, [R1+0x268] ;  /* 0x0002680001647983 */ /* 0x000ea80000300a00 */
[----:B------:R-:W-:Y:S01]  /*23b70*/  LDGSTS.E [R238+0x64000], desc[UR10][R60.64], !P6 ;  /* 0x640000003cee7fae */ /* 0x000fe2000f12184a */
[----:B------:R-:W-:Y:S01]  /*23b80*/  IMAD.WIDE R20, R2, 0x4, R20 ;  /* 0x0000000402147825 */ /* 0x000fe200078e0214 */
[----:B------:R-:W-:-:S02]  /*23b90*/  ISETP.GE.U32.AND P1, PT, R15, 0x7ffffe2e, PT ;  /* 0x7ffffe2e0f00780c */ /* 0x000fc40003f26070 */
[----:B------:R4:W-:Y:S01]  /*23ba0*/  LDGSTS.E [R238+0x60004], desc[UR10][R44.64], !P0 ;  /* 0x600040002cee7fae */ /* 0x0009e2000c12184a */
[----:B------:R-:W-:Y:S01]  /*23bb0*/  ISETP.GE.U32.AND P2, PT, R13, 0x7ffffe2d, PT ;  /* 0x7ffffe2d0d00780c */ /* 0x000fe20003f46070 */
[----:B------:R-:W2:Y:S02]  /*23bc0*/  LDC R15, c[0x0][0x230] ;  /* 0x00008c00ff0f7b82 */ /* 0x000ea40000000800 */
[----:B------:R2:W-:Y:S04]  /*23bd0*/  STL.64 [R1+0x788], R20 ;  /* 0x0007881401007387 */ /* 0x0005e80000100a00 */
[----:B------:R-:W2:Y:S01]  /*23be0*/  LDL.LU.64 R84, [R1+0x250] ;  /* 0x0002500001547983 */ /* 0x000ea20000300a00 */
[----:B---3--:R-:W-:-:S03]  /*23bf0*/  IMAD.WIDE R250, R2, 0x4, R250 ;  /* 0x0000000402fa7825 */ /* 0x008fc600078e02fa */
[----:B-1----:R-:W3:Y:S01]  /*23c00*/  LDL.LU.64 R76, [R1+0x240] ;  /* 0x00024000014c7983 */ /* 0x002ee20000300a00 */
[----:B------:R-:W-:-:S03]  /*23c10*/  IMAD.WIDE R52, R2, 0x4, R52 ;  /* 0x0000000402347825 */ /* 0x000fc600078e0234 */
[----:B------:R-:W3:Y:S01]  /*23c20*/  LDL.LU.64 R60, [R1+0x228] ;  /* 0x00022800013c7983 */ /* 0x000ee20000300a00 */
[----:B----4-:R-:W-:-:S03]  /*23c30*/  IMAD.WIDE R232, R2, 0x4, R232 ;  /* 0x0000000402e87825 */ /* 0x010fc600078e02e8 */
[----:B------:R-:W-:Y:S01]  /*23c40*/  STL.64 [R1+0x7a0], R250 ;  /* 0x0007a0fa01007387 */ /* 0x000fe20000100a00 */
[----:B------:R-:W-:-:S03]  /*23c50*/  IMAD.WIDE R92, R2, 0x4, R92 ;  /* 0x00000004025c7825 */ /* 0x000fc600078e025c */
[----:B------:R-:W-:Y:S01]  /*23c60*/  STL.64 [R1+0x7d8], R52 ;  /* 0x0007d83401007387 */ /* 0x000fe20000100a00 */
[----:B------:R-:W-:Y:S01]  /*23c70*/  ISETP.GE.U32.AND P6, PT, R12, 0x7ffffe0e, PT ;  /* 0x7ffffe0e0c00780c */ /* 0x000fe20003fc6070 */
[----:B------:R-:W1:Y:S02]  /*23c80*/  LDC R45, c[0x0][0x230] ;  /* 0x00008c00ff2d7b82 */ /* 0x000e640000000800 */
[----:B------:R-:W-:Y:S04]  /*23c90*/  STL.64 [R1+0x898], R232 ;  /* 0x000898e801007387 */ /* 0x000fe80000100a00 */
[----:B------:R-:W-:Y:S02]  /*23ca0*/  STL.64 [R1+0x9a8], R92 ;  /* 0x0009a85c01007387 */ /* 0x000fe40000100a00 */
[----:B------:R-:W4:Y:S02]  /*23cb0*/  LDC R44, c[0x0][0x230] ;  /* 0x00008c00ff2c7b82 */ /* 0x000f240000000800 */
[----:B------:R2:W-:Y:S04]  /*23cc0*/  LDGSTS.E [R238+0x64004], desc[UR10][R20.64], !P0 ;  /* 0x6400400014ee7fae */ /* 0x0005e8000c12184a */
[----:B------:R-:W-:Y:S02]  /*23cd0*/  LDGSTS.E [R238+0x60008], desc[UR10][R250.64], !P1 ;  /* 0x60008000faee7fae */ /* 0x000fe4000c92184a */
[----:B------:R-:W1:Y:S01]  /*23ce0*/  LDC R13, c[0x0][0x230] ;  /* 0x00008c00ff0d7b82 */ /* 0x000e620000000800 */
[----:B--2---:R-:W-:-:S07]  /*23cf0*/  IMAD.WIDE R28, R2, 0x4, R28 ;  /* 0x00000004021c7825 */ /* 0x004fce00078e021c */
[----:B------:R-:W2:Y:S01]  /*23d00*/  LDC R21, c[0x0][0x230] ;  /* 0x00008c00ff157b82 */ /* 0x000ea20000000800 */
[C---:B------:R-:W-:Y:S01]  /*23d10*/  IMAD.WIDE R68, R2.reuse, 0x4, R68 ;  /* 0x0000000402447825 */ /* 0x040fe200078e0244 */
[----:B------:R-:W-:Y:S03]  /*23d20*/  STL.64 [R1+0xa40], R28 ;  /* 0x000a401c01007387 */ /* 0x000fe60000100a00 */
[----:B------:R-:W-:-:S03]  /*23d30*/  IMAD.WIDE R36, R2, 0x4, R36 ;  /* 0x0000000402247825 */ /* 0x000fc600078e0224 */
[----:B------:R-:W2:Y:S02]  /*23d40*/  LDC R20, c[0x0][0x230] ;  /* 0x00008c00ff147b82 */ /* 0x000ea40000000800 */
[----:B------:R4:W-:Y:S01]  /*23d50*/  STL.64 [R1+0x708], R36 ;  /* 0x0007082401007387 */ /* 0x0009e20000100a00 */
[----:B------:R-:W-:-:S03]  /*23d60*/  IMAD.WIDE R244, R2, 0x4, R244 ;  /* 0x0000000402f47825 */ /* 0x000fc600078e02f4 */
[----:B------:R-:W-:Y:S01]  /*23d70*/  STL.64 [R1+0xaa8], R68 ;  /* 0x000aa84401007387 */ /* 0x000fe20000100a00 */
[----:B------:R-:W-:-:S03]  /*23d80*/  IMAD.WIDE R100, R2, 0x4, R100 ;  /* 0x0000000402647825 */ /* 0x000fc600078e0264 */
[----:B------:R1:W-:Y:S04]  /*23d90*/  STL.64 [R1+0x780], R244 ;  /* 0x000780f401007387 */ /* 0x0003e80000100a00 */
[----:B------:R-:W-:Y:S04]  /*23da0*/  STL.64 [R1+0x800], R100 ;  /* 0x0008006401007387 */ /* 0x000fe80000100a00 */
[----:B------:R-:W-:Y:S04]  /*23db0*/  LDGSTS.E [R238+0x64008], desc[UR10][R36.64], !P1 ;  /* 0x6400800024ee7fae */ /* 0x000fe8000c92184a */
[----:B------:R-:W-:Y:S01]  /*23dc0*/  LDGSTS.E [R238+0x6000c], desc[UR10][R52.64], !P2 ;  /* 0x6000c00034ee7fae */ /* 0x000fe2000d12184a */
[----:B------:R-:W-:-:S03]  /*23dd0*/  IMAD.WIDE R84, R2, 0x4, R84 ;  /* 0x0000000402547825 */ /* 0x000fc600078e0254 */
[----:B------:R-:W-:Y:S01]  /*23de0*/  LDGSTS.E [R238+0x6400c], desc[UR10][R244.64], !P2 ;  /* 0x6400c000f4ee7fae */ /* 0x000fe2000d12184a */
[----:B---3--:R-:W-:-:S03]  /*23df0*/  IMAD.WIDE R76, R2, 0x4, R76 ;  /* 0x00000004024c7825 */ /* 0x008fc600078e024c */
[----:B------:R-:W-:Y:S01]  /*23e00*/  STL.64 [R1+0x858], R84 ;  /* 0x0008585401007387 */ /* 0x000fe20000100a00 */
[----:B------:R-:W-:-:S03]  /*23e10*/  IMAD.WIDE R60, R2, 0x4, R60 ;  /* 0x00000004023c7825 */ /* 0x000fc600078e023c */
[----:B------:R3:W-:Y:S04]  /*23e20*/  STL.64 [R1+0x960], R76 ;  /* 0x0009604c01007387 */ /* 0x0007e80000100a00 */
[----:B----4-:R-:W3:Y:S04]  /*23e30*/  LDL.LU.64 R36, [R1+0x220] ;  /* 0x0002200001247983 */ /* 0x010ee80000300a00 */
[----:B------:R4:W-:Y:S04]  /*23e40*/  STL.64 [R1+0xa18], R60 ;  /* 0x000a183c01007387 */ /* 0x0009e80000100a00 */
[----:B------:R-:W-:Y:S04]  /*23e50*/  LDGSTS.E [R238+0x68000], desc[UR10][R232.64], !P3 ;  /* 0x68000000e8ee7fae */ /* 0x000fe8000d92184a */
[----:B------:R-:W4:Y:S04]  /*23e60*/  LDL.LU.64 R52, [R1+0x218] ;  /* 0x0002180001347983 */ /* 0x000f280000300a00 */
[----:B------:R-:W-:Y:S04]  /*23e70*/  LDGSTS.E [R238+0x6c000], desc[UR10][R100.64], !P3 ;  /* 0x6c00000064ee7fae */ /* 0x000fe8000d92184a */
[----:B------:R-:W-:Y:S04]  /*23e80*/  LDGSTS.E [R238+0x68004], desc[UR10][R92.64], !P5 ;  /* 0x680040005cee7fae */ /* 0x000fe8000e92184a */
[----:B------:R-:W-:Y:S04]  /*23e90*/  LDGSTS.E [R238+0x6c004], desc[UR10][R84.64], !P5 ;  /* 0x6c00400054ee7fae */ /* 0x000fe8000e92184a */
[----:B-1----:R-:W4:Y:S04]  /*23ea0*/  LDL.LU.64 R244, [R1+0x208] ;  /* 0x0002080001f47983 */ /* 0x002f280000300a00 */
[----:B------:R-:W-:Y:S01]  /*23eb0*/  LDGSTS.E [R238+0x68008], desc[UR10][R28.64], !P6 ;  /* 0x680080001cee7fae */ /* 0x000fe2000f12184a */
[----:B------:R-:W-:-:S03]  /*23ec0*/  ISETP.GE.U32.AND P0, PT, R11, 0x7ffffe0d, PT ;  /* 0x7ffffe0d0b00780c */ /* 0x000fc60003f06070 */
[----:B------:R-:W4:Y:S01]  /*23ed0*/  LDL.LU.64 R28, [R1+0x200] ;  /* 0x00020000011c7983 */ /* 0x000f220000300a00 */
[----:B------:R-:W-:Y:S01]  /*23ee0*/  VIADD R11, R252, 0xfffffe6a ;  /* 0xfffffe6afc0b7836 */ /* 0x000fe20000000000 */
[----:B------:R-:W-:Y:S01]  /*23ef0*/  IADD3 R12, R241, -0x195, RZ ;  /* 0xfffffe6bf10c7810 */ /* 0x000fe20007ffe0ff */
[----:B------:R-:W-:Y:S01]  /*23f00*/  VIADD R15, R15, 0xfffffe69 ;  /* 0xfffffe690f0f7836 */ /* 0x000fe20000000000 */
[----:B------:R-:W-:Y:S01]  /*23f10*/  LDGSTS.E [R238+0x6c008], desc[UR10][R76.64], !P6 ;  /* 0x6c0080004cee7fae */ /* 0x000fe2000f12184a */
[----:B------:R-:W-:Y:S01]  /*23f20*/  IADD3 R13, R13, -0x198, RZ ;  /* 0xfffffe680d0d7810 */ /* 0x000fe20007ffe0ff */
[----:B------:R-:W1:Y:S04]  /*23f30*/  LDC R241, c[0x0][0x230] ;  /* 0x00008c00fff17b82 */ /* 0x000e680000000800 */
[----:B------:R-:W-:Y:S01]  /*23f40*/  LDGSTS.E [R238+0x6800c], desc[UR10][R68.64], !P0 ;  /* 0x6800c00044ee7fae */ /* 0x000fe2000c12184a */
[----:B------:R-:W-:Y:S01]  /*23f50*/  ISETP.GE.U32.AND P6, PT, R12, 0x7ffffe2c, PT ;  /* 0x7ffffe2c0c00780c */ /* 0x000fe20003fc6070 */
[----:B------:R-:W-:-:S02]  /*23f60*/  VIADD R12, R45, 0xfffffe4b ;  /* 0xfffffe4b2d0c7836 */ /* 0x000fc40000000000 */
[----:B------:R2:W-:Y:S01]  /*23f70*/  LDGSTS.E [R238+0x6c00c], desc[UR10][R60.64], !P0 ;  /* 0x6c00c0003cee7fae */ /* 0x0005e2000c12184a */
[----:B------:R-:W-:Y:S01]  /*23f80*/  ISETP.GE.U32.AND P0, PT, R11, 0x7ffffe2b, PT ;  /* 0x7ffffe2b0b00780c */ /* 0x000fe20003f06070 */
[----:B------:R-:W-:Y:S02]  /*23f90*/  VIADD R11, R44, 0xfffffe4a ;  /* 0xfffffe4a2c0b7836 */ /* 0x000fe40000000000 */
[----:B------:R-:W4:Y:S01]  /*23fa0*/  LDL.LU.64 R250, [R1+0x1f8] ;  /* 0x0001f80001fa7983 */ /* 0x000f220000300a00 */
[----:B------:R-:W1:Y:S03]  /*23fb0*/  LDC R252, c[0x0][0x230] ;  /* 0x00008c00fffc7b82 */ /* 0x000e660000000800 */
[----:B------:R-:W4:Y:S01]  /*23fc0*/  LDL.LU.64 R44, [R1+0x1e0] ;  /* 0x0001e000012c7983 */ /* 0x000f220000300a00 */
[----:B------:R-:W-:-:S03]  /*23fd0*/  ISETP.GE.U32.AND P3, PT, R12, 0x7ffffe0c, PT ;  /* 0x7ffffe0c0c00780c */ /* 0x000fc60003f66070 */
[----:B------:R-:W4:Y:S01]  /*23fe0*/  LDL.LU.64 R232, [R1+0x1d0] ;  /* 0x0001d00001e87983 */ /* 0x000f220000300a00 */
[----:B------:R-:W-:Y:S01]  /*23ff0*/  ISETP.GE.U32.AND P5, PT, R11, 0x7ffffe0b, PT ;  /* 0x7ffffe0b0b00780c */ /* 0x000fe20003fa6070 */
[----:B--2---:R-:W2:Y:S02]  /*24000*/  LDC R238, c[0x0][0x230] ;  /* 0x00008c00ffee7b82 */ /* 0x004ea40000000800 */
[----:B------:R-:W2:Y:S01]  /*24010*/  LDL.LU.64 R92, [R1+0x1b8] ;  /* 0x0001b800015c7983 */ /* 0x000ea20000300a00 */
[----:B------:R-:W-:Y:S01]  /*24020*/  IADD3 R12, R21, -0x1b7, RZ ;  /* 0xfffffe49150c7810 */ /* 0x000fe20007ffe0ff */
[----:B------:R-:W-:Y:S02]  /*24030*/  VIADD R11, R20, 0xfffffe48 ;  /* 0xfffffe48140b7836 */ /* 0x000fe40000000000 */
[C---:B---3--:R-:W-:Y:S02]  /*24040*/  IMAD.WIDE R76, R2.reuse, 0x4, R36 ;  /* 0x00000004024c7825 */ /* 0x048fe400078e0224 */
[----:B------:R-:W3:Y:S04]  /*24050*/  LDL.LU.64 R36, [R1+0x1a0] ;  /* 0x0001a00001247983 */ /* 0x000ee80000300a00 */
[----:B------:R-:W3:Y:S01]  /*24060*/  LDL.LU.64 R68, [R1+0x188] ;  /* 0x0001880001447983 */ /* 0x000ee20000300a00 */
[----:B----4-:R-:W-:-:S03]  /*24070*/  IMAD.WIDE R60, R2, 0x4, R52 ;  /* 0x00000004023c7825 */ /* 0x010fc600078e0234 */
[----:B------:R4:W-:Y:S04]  /*24080*/  STL.64 [R1+0x6e0], R76 ;  /* 0x0006e04c01007387 */ /* 0x0009e80000100a00 */
[----:B------:R-:W3:Y:S04]  /*24090*/  LDL.LU.64 R20, [R1+0x1f0] ;  /* 0x0001f00001147983 */ /* 0x000ee80000300a00 */
[----:B------:R1:W-:Y:S04]  /*240a0*/  STL.64 [R1+0x700], R60 ;  /* 0x0007003c01007387 */ /* 0x0003e80000100a00 */
[----:B------:R-:W-:Y:S01]  /*240b0*/  LDGSTS.E [R239+0x60000], desc[UR10][R76.64], !P6 ;  /* 0x600000004cef7fae */ /* 0x000fe2000f12184a */
[----:B------:R-:W-:-:S03]  /*240c0*/  IMAD.WIDE R52, R2, 0x4, R244 ;  /* 0x0000000402347825 */ /* 0x000fc600078e02f4 */
[----:B------:R-:W-:Y:S04]  /*240d0*/  LDGSTS.E [R239+0x64000], desc[UR10][R60.64], !P6 ;  /* 0x640000003cef7fae */ /* 0x000fe8000f12184a */
[----:B------:R-:W3:Y:S04]  /*240e0*/  LDL.LU.64 R244, [R1+0x1d8] ;  /* 0x0001d80001f47983 */ /* 0x000ee80000300a00 */
[----:B------:R2:W-:Y:S04]  /*240f0*/  STL.64 [R1+0x730], R52 ;  /* 0x0007303401007387 */ /* 0x0005e80000100a00 */
[----:B------:R-:W3:Y:S01]  /*24100*/  LDL.LU.64 R100, [R1+0x1c8] ;  /* 0x0001c80001647983 */ /* 0x000ee20000300a00 */
[----:B------:R-:W-:Y:S01]  /*24110*/  IMAD.WIDE R28, R2, 0x4, R28 ;  /* 0x00000004021c7825 */ /* 0x000fe200078e021c */
[----:B------:R-:W-:-:S02]  /*24120*/  ISETP.GE.U32.AND P1, PT, R15, 0x7ffffe2a, PT ;  /* 0x7ffffe2a0f00780c */ /* 0x000fc40003f26070 */
[----:B------:R2:W-:Y:S01]  /*24130*/  LDGSTS.E [R239+0x60004], desc[UR10][R52.64], !P0 ;  /* 0x6000400034ef7fae */ /* 0x0005e2000c12184a */
[----:B------:R-:W-:Y:S01]  /*24140*/  ISETP.GE.U32.AND P2, PT, R13, 0x7ffffe29, PT ;  /* 0x7ffffe290d00780c */ /* 0x000fe20003f46070 */
[----:B------:R-:W3:Y:S02]  /*24150*/  LDC R15, c[0x0][0x230] ;  /* 0x00008c00ff0f7b82 */ /* 0x000ee40000000800 */
[----:B------:R3:W-:Y:S04]  /*24160*/  STL.64 [R1+0x760], R28 ;  /* 0x0007601c01007387 */ /* 0x0007e80000100a00 */
[----:B------:R-:W3:Y:S01]  /*24170*/  LDL.LU.64 R84, [R1+0x1b0] ;  /* 0x0001b00001547983 */ /* 0x000ee20000300a00 */
[----:B------:R-:W-:-:S03]  /*24180*/  IMAD.WIDE R250, R2, 0x4, R250 ;  /* 0x0000000402fa7825 */ /* 0x000fc600078e02fa */
[----:B----4-:R-:W4:Y:S01]  /*24190*/  LDL.LU.64 R76, [R1+0x198] ;  /* 0x00019800014c7983 */ /* 0x010f220000300a00 */
[----:B------:R-:W-:-:S03]  /*241a0*/  IMAD.WIDE R44, R2, 0x4, R44 ;  /* 0x00000004022c7825 */ /* 0x000fc600078e022c */
[----:B-1----:R-:W4:Y:S01]  /*241b0*/  LDL.LU.64 R60, [R1+0x180] ;  /* 0x00018000013c7983 */ /* 0x002f220000300a00 */
[----:B------:R-:W-:-:S03]  /*241c0*/  IMAD.WIDE R232, R2, 0x4, R232 ;  /* 0x0000000402e87825 */ /* 0x000fc600078e02e8 */
[----:B------:R1:W-:Y:S01]  /*241d0*/  STL.64 [R1+0x778], R250 ;  /* 0x000778fa01007387 */ /* 0x0003e20000100a00 */
[----:B--2---:R-:W-:-:S03]  /*241e0*/  IMAD.WIDE R92, R2, 0x4, R92 ;  /* 0x00000004025c7825 */ /* 0x004fc600078e025c */
[----:B------:R-:W-:Y:S01]  /*241f0*/  STL.64 [R1+0x7d0], R44 ;  /* 0x0007d02c01007387 */ /* 0x000fe20000100a00 */
[----:B------:R-:W-:Y:S01]  /*24200*/  ISETP.GE.U32.AND P6, PT, R12, 0x7ffffe0a, PT ;  /* 0x7ffffe0a0c00780c */ /* 0x000fe20003fc6070 */
[----:B------:R-:W2:Y:S02]  /*24210*/  LDC R52, c[0x0][0x230] ;  /* 0x00008c00ff347b82 */ /* 0x000ea40000000800 */
[----:B------:R-:W-:Y:S04]  /*24220*/  STL.64 [R1+0x850], R232 ;  /* 0x000850e801007387 */ /* 0x000fe80000100a00 */
[----:B------:R-:W-:Y:S02]  /*24230*/  STL.64 [R1+0x958], R92 ;  /* 0x0009585c01007387 */ /* 0x000fe40000100a00 */
[----:B------:R-:W2:Y:S02]  /*24240*/  LDC R13, c[0x0][0x230] ;  /* 0x00008c00ff0d7b82 */ /* 0x000ea40000000800 */
[----:B------:R1:W-:Y:S04]  /*24250*/  LDGSTS.E [R239+0x64004], desc[UR10][R28.64], !P0 ;  /* 0x640040001cef7fae */ /* 0x0003e8000c12184a */
[----:B------:R4:W-:Y:S01]  /*24260*/  LDGSTS.E [R239+0x60008], desc[UR10][R250.64], !P1 ;  /* 0x60008000faef7fae */ /* 0x0009e2000c92184a */
[C---:B---3--:R-:W-:Y:S01]  /*24270*/  IMAD.WIDE R36, R2.reuse, 0x4, R36 ;  /* 0x0000000402247825 */ /* 0x048fe200078e0224 */
[----:B-1----:R-:W1:Y:S03]  /*24280*/  LDC R29, c[0x0][0x230] ;  /* 0x00008c00ff1d7b82 */ /* 0x002e660000000800 */
[C---:B------:R-:W-:Y:S01]  /*24290*/  IMAD.WIDE R68, R2.reuse, 0x4, R68 ;  /* 0x0000000402447825 */ /* 0x040fe200078e0244 */
[----:B------:R-:W-:Y:S03]  /*242a0*/  STL.64 [R1+0xa08], R36 ;  /* 0x000a082401007387 */ /* 0x000fe60000100a00 */
[C---:B------:R-:W-:Y:S01]  /*242b0*/  IMAD.WIDE R20, R2.reuse, 0x4, R20 ;  /* 0x0000000402147825 */ /* 0x040fe200078e0214 */
[----:B------:R-:W3:Y:S04]  /*242c0*/  LDC R28, c[0x0][0x230] ;  /* 0x00008c00ff1c7b82 */ /* 0x000ee80000000800 */
[----:B------:R2:W-:Y:S04]  /*242d0*/  STL.64 [R1+0x6d8], R20 ;  /* 0x0006d81401007387 */ /* 0x0005e80000100a00 */
[----:B------:R-:W-:Y:S01]  /*242e0*/  STL.64 [R1+0xa88], R68 ;  /* 0x000a884401007387 */ /* 0x000fe20000100a00 */
[----:B------:R-:W-:-:S03]  /*242f0*/  IMAD.WIDE R244, R2, 0x4, R244 ;  /* 0x0000000402f47825 */ /* 0x000fc600078e02f4 */
[----:B------:R3:W-:Y:S01]  /*24300*/  LDGSTS.E [R239+0x64008], desc[UR10][R20.64], !P1 ;  /* 0x6400800014ef7fae */ /* 0x0007e2000c92184a */
[----:B------:R-:W-:-:S03]  /*24310*/  IMAD.WIDE R100, R2, 0x4, R100 ;  /* 0x0000000402647825 */ /* 0x000fc600078e0264 */
[----:B------:R1:W-:Y:S01]  /*24320*/  STL.64 [R1+0x758], R244 ;  /* 0x000758f401007387 */ /* 0x0003e20000100a00 */
[----:B------:R-:W-:-:S03]  /*24330*/  IMAD.WIDE R84, R2, 0x4, R84 ;  /* 0x0000000402547825 */ /* 0x000fc600078e0254 */
[----:B------:R3:W-:Y:S01]  /*24340*/  STL.64 [R1+0x7f8], R100 ;  /* 0x0007f86401007387 */ /* 0x0007e20000100a00 */
[----:B----4-:R-:W-:-:S03]  /*24350*/  IMAD.WIDE R76, R2, 0x4, R76 ;  /* 0x00000004024c7825 */ /* 0x010fc600078e024c */
[----:B------:R-:W-:Y:S01]  /*24360*/  STL.64 [R1+0x838], R84 ;  /* 0x0008385401007387 */ /* 0x000fe20000100a00 */
[----:B------:R-:W-:-:S03]  /*24370*/  IMAD.WIDE R60, R2, 0x4, R60 ;  /* 0x00000004023c7825 */ /* 0x000fc600078e023c */
[----:B------:R4:W-:Y:S01]  /*24380*/  STL.64 [R1+0x900], R76 ;  /* 0x0009004c01007387 */ /* 0x0009e20000100a00 */
[----:B------:R-:W-:Y:S01]  /*24390*/  ISETP.GE.U32.AND P0, PT, R11, 0x7ffffe09, PT ;  /* 0x7ffffe090b00780c */ /* 0x000fe20003f06070 */
[----:B------:R-:W4:Y:S02]  /*243a0*/  LDC R250, c[0x0][0x230] ;  /* 0x00008c00fffa7b82 */ /* 0x000f240000000800 */
[----:B------:R-:W-:Y:S04]  /*243b0*/  LDGSTS.E [R239+0x6000c], desc[UR10][R44.64], !P2 ;  /* 0x6000c0002cef7fae */ /* 0x000fe8000d12184a */
[----:B--2---:R-:W3:Y:S04]  /*243c0*/  LDL.LU.64 R20, [R1+0x178] ;  /* 0x0001780001147983 */ /* 0x004ee80000300a00 */
[----:B------:R-:W-:Y:S04]  /*243d0*/  LDGSTS.E [R239+0x6400c], desc[UR10][R244.64], !P2 ;  /* 0x6400c000f4ef7fae */ /* 0x000fe8000d12184a */
[----:B------:R2:W-:Y:S04]  /*243e0*/  STL.64 [R1+0x9e0], R60 ;  /* 0x0009e03c01007387 */ /* 0x0005e80000100a00 */
[----:B------:R-:W-:Y:S04]  /*243f0*/  LDGSTS.E [R239+0x68000], desc[UR10][R232.64], !P3 ;  /* 0x68000000e8ef7fae */ /* 0x000fe8000d92184a */
[----:B------:R-:W2:Y:S04]  /*24400*/  LDL.LU.64 R44, [R1+0x170] ;  /* 0x00017000012c7983 */ /* 0x000ea80000300a00 */
[----:B------:R-:W-:Y:S04]  /*24410*/  LDGSTS.E [R239+0x6c000], desc[UR10][R100.64], !P3 ;  /* 0x6c00000064ef7fae */ /* 0x000fe8000d92184a */
[----:B------:R-:W-:Y:S04]  /*24420*/  LDGSTS.E [R239+0x68004], desc[UR10][R92.64], !P5 ;  /* 0x680040005cef7fae */ /* 0x000fe8000e92184a */
[----:B------:R-:W-:Y:S04]  /*24430*/  LDGSTS.E [R239+0x6c004], desc[UR10][R84.64], !P5 ;  /* 0x6c00400054ef7fae */ /* 0x000fe8000e92184a */
[----:B------:R-:W2:Y:S04]  /*24440*/  LDL.LU.64 R232, [R1+0x160] ;  /* 0x0001600001e87983 */ /* 0x000ea80000300a00 */
[----:B------:R-:W-:Y:S01]  /*24450*/  LDGSTS.E [R239+0x68008], desc[UR10][R36.64], !P6 ;  /* 0x6800800024ef7fae */ /* 0x000fe2000f12184a */
[----:B------:R-:W-:Y:S01]  /*24460*/  VIADD R12, R238, 0xfffffe67 ;  /* 0xfffffe67ee0c7836 */ /* 0x000fe20000000000 */
[----:B------:R-:W-:Y:S01]  /*24470*/  IADD3 R11, R241, -0x19a, RZ ;  /* 0xfffffe66f10b7810 */ /* 0x000fe20007ffe0ff */
[----:B------:R-:W-:Y:S01]  /*24480*/  VIADD R15, R15, 0xfffffe65 ;  /* 0xfffffe650f0f7836 */ /* 0x000fe20000000000 */
[----:B------:R-:W-:Y:S01]  /*24490*/  LDGSTS.E [R239+0x6c008], desc[UR10][R76.64], !P6 ;  /* 0x6c0080004cef7fae */ /* 0x000fe2000f12184a */
[----:B------:R-:W-:-:S03]  /*244a0*/  VIADD R13, R13, 0xfffffe64 ;  /* 0xfffffe640d0d7836 */ /* 0x000fc60000000000 */
[----:B------:R-:W2:Y:S01]  /*244b0*/  LDL.LU.64 R36, [R1+0x158] ;  /* 0x0001580001247983 */ /* 0x000ea20000300a00 */
[----:B------:R-:W-:Y:S01]  /*244c0*/  ISETP.GE.U32.AND P6, PT, R12, 0x7ffffe28, PT ;  /* 0x7ffffe280c00780c */ /* 0x000fe20003fc6070 */
[----:B------:R-:W2:Y:S02]  /*244d0*/  LDC R238, c[0x0][0x230] ;  /* 0x00008c00ffee7b82 */ /* 0x000ea40000000800 */
[----:B------:R-:W-:Y:S01]  /*244e0*/  LDGSTS.E [R239+0x6800c], desc[UR10][R68.64], !P0 ;  /* 0x6800c00044ef7fae */ /* 0x000fe2000c12184a */
[----:B------:R-:W-:-:S03]  /*244f0*/  IADD3 R12, R252, -0x1b9, RZ ;  /* 0xfffffe47fc0c7810 */ /* 0x000fc60007ffe0ff */
[----:B------:R4:W-:Y:S01]  /*24500*/  LDGSTS.E [R239+0x6c00c], desc[UR10][R60.64], !P0 ;  /* 0x6c00c0003cef7fae */ /* 0x0009e2000c12184a */
[----:B------:R-:W-:Y:S01]  /*24510*/  ISETP.GE.U32.AND P0, PT, R11, 0x7ffffe27, PT ;  /* 0x7ffffe270b00780c */ /* 0x000fe20003f06070 */
[----:B------:R-:W-:Y:S01]  /*24520*/  VIADD R11, R52, 0xfffffe46 ;  /* 0xfffffe46340b7836 */ /* 0x000fe20000000000 */
[----:B------:R-:W2:Y:S01]  /*24530*/  LDC R241, c[0x0][0x230] ;  /* 0x00008c00fff17b82 */ /* 0x000ea20000000800 */
[----:B-1----:R-:W2:Y:S01]  /*24540*/  LDL.LU.64 R244, [R1+0x150] ;  /* 0x0001500001f47983 */ /* 0x002ea20000300a00 */
[----:B------:R-:W-:-:S03]  /*24550*/  ISETP.GE.U32.AND P3, PT, R12, 0x7ffffe08, PT ;  /* 0x7ffffe080c00780c */ /* 0x000fc60003f66070 */
[----:B------:R-:W2:Y:S01]  /*24560*/  LDL.LU.64 R52, [R1+0x140] ;  /* 0x0001400001347983 */ /* 0x000ea20000300a00 */
[----:B------:R-:W-:Y:S01]  /*24570*/  ISETP.GE.U32.AND P5, PT, R11, 0x7ffffe07, PT ;  /* 0x7ffffe070b00780c */ /* 0x000fe20003fa6070 */
[----:B------:R-:W-:Y:S02]  /*24580*/  VIADD R12, R29, 0xfffffe45 ;  /* 0xfffffe451d0c7836 */ /* 0x000fe40000000000 */
[----:B---3--:R-:W-:Y:S01]  /*24590*/  IMAD.WIDE R20, R2, 0x4, R20 ;  /* 0x0000000402147825 */ /* 0x008fe200078e0214 */
[----:B------:R-:W3:Y:S01]  /*245a0*/  LDL.LU.64 R100, [R1+0x128] ;  /* 0x0001280001647983 */ /* 0x000ee20000300a00 */
[----:B------:R-:W-:Y:S01]  /*245b0*/  IADD3 R11, R28, -0x1bc, RZ ;  /* 0xfffffe441c0b7810 */ /* 0x000fe20007ffe0ff */
[----:B----4-:R-:W1:Y:S02]  /*245c0*/  LDC R239, c[0x0][0x230] ;  /* 0x00008c00ffef7b82 */ /* 0x010e640000000800 */
[----:B------:R-:W4:Y:S04]  /*245d0*/  LDL.LU.64 R92, [R1+0x118] ;  /* 0x00011800015c7983 */ /* 0x000f280000300a00 */
[----:B------:R-:W4:Y:S01]  /*245e0*/  LDL.LU.64 R76, [R1+0x108] ;  /* 0x00010800014c7983 */ /* 0x000f220000300a00 */
[----:B------:R-:W-:Y:S01]  /*245f0*/  ISETP.GE.U32.AND P1, PT, R15, 0x7ffffe26, PT ;  /* 0x7ffffe260f00780c */ /* 0x000fe20003f26070 */
[----:B------:R-:W1:Y:S02]  /*24600*/  LDC R252, c[0x0][0x230] ;  /* 0x00008c00fffc7b82 */ /* 0x000e640000000800 */
[----:B------:R1:W-:Y:S01]  /*24610*/  LDGSTS.E [R240+0x60000], desc[UR10][R20.64], !P6 ;  /* 0x6000000014f07fae */ /* 0x0003e2000f12184a */
[----:B--2---:R-:W-:-:S03]  /*24620*/  IMAD.WIDE R60, R2, 0x4, R44 ;  /* 0x00000004023c7825 */ /* 0x004fc600078e022c */
[----:B------:R-:W2:Y:S01]  /*24630*/  LDL.LU.64 R44, [R1+0xf8] ;  /* 0x0000f800012c7983 */ /* 0x000ea20000300a00 */
[----:B------:R-:W-:Y:S01]  /*24640*/  ISETP.GE.U32.AND P2, PT, R13, 0x7ffffe25, PT ;  /* 0x7ffffe250d00780c */ /* 0x000fe20003f46070 */
[----:B------:R-:W1:Y:S02]  /*24650*/  LDC R15, c[0x0][0x230] ;  /* 0x00008c00ff0f7b82 */ /* 0x000e640000000800 */
[----:B------:R1:W-:Y:S04]  /*24660*/  STL.64 [R1+0x6c0], R20 ;  /* 0x0006c01401007387 */ /* 0x0003e80000100a00 */
[----:B------:R-:W2:Y:S02]  /*24670*/  LDL.LU.64 R68, [R1+0x148] ;  /* 0x0001480001447983 */ /* 0x000ea40000300a00 */
[----:B------:R-:W2:Y:S01]  /*24680*/  LDC R13, c[0x0][0x230] ;  /* 0x00008c00ff0d7b82 */ /* 0x000ea20000000800 */
[C---:B------:R-:W-:Y:S01]  /*24690*/  IMAD.WIDE R28, R2.reuse, 0x4, R232 ;  /* 0x00000004021c7825 */ /* 0x040fe200078e02e8 */
[----:B------:R1:W-:Y:S04]  /*246a0*/  STL.64 [R1+0x6d0], R60 ;  /* 0x0006d03c01007387 */ /* 0x0003e80000100a00 */
[----:B------:R-:W2:Y:S04]  /*246b0*/  LDL.LU.64 R232, [R1+0x130] ;  /* 0x0001300001e87983 */ /* 0x000ea80000300a00 */
[----:B------:R1:W-:Y:S04]  /*246c0*/  STL.64 [R1+0x6f8], R28 ;  /* 0x0006f81c01007387 */ /* 0x0003e80000100a00 */
[----:B-1----:R-:W2:Y:S01]  /*246d0*/  LDL.LU.64 R20, [R1+0x120] ;  /* 0x0001200001147983 */ /* 0x002ea20000300a00 */
[----:B------:R-:W-:-:S03]  /*246e0*/  IMAD.WIDE R36, R2, 0x4, R36 ;  /* 0x0000000402247825 */ /* 0x000fc600078e0224 */
[----:B------:R-:W-:Y:S04]  /*246f0*/  LDGSTS.E [R240+0x64000], desc[UR10][R60.64], !P6 ;  /* 0x640000003cf07fae */ /* 0x000fe8000f12184a */
[----:B------:R1:W-:Y:S04]  /*24700*/  STL.64 [R1+0x728], R36 ;  /* 0x0007282401007387 */ /* 0x0003e80000100a00 */
[----:B------:R-:W2:Y:S04]  /*24710*/  LDL.LU.64 R84, [R1+0x110] ;  /* 0x0001100001547983 */ /* 0x000ea80000300a00 */
[----:B------:R-:W2:Y:S04]  /*24720*/  LDL.LU.64 R60, [R1+0x100] ;  /* 0x00010000013c7983 */ /* 0x000ea80000300a00 */
[----:B------:R-:W-:Y:S01]  /*24730*/  LDGSTS.E [R240+0x60004], desc[UR10][R28.64], !P0 ;  /* 0x600040001cf07fae */ /* 0x000fe2000c12184a */
[----:B------:R-:W-:-:S03]  /*24740*/  IMAD.WIDE R244, R2, 0x4, R244 ;  /* 0x0000000402f47825 */ /* 0x000fc600078e02f4 */
[----:B------:R1:W-:Y:S01]  /*24750*/  LDGSTS.E [R240+0x64004], desc[UR10][R36.64], !P0 ;  /* 0x6400400024f07fae */ /* 0x0003e2000c12184a */
[----:B------:R-:W-:-:S03]  /*24760*/  IMAD.WIDE R52, R2, 0x4, R52 ;  /* 0x0000000402347825 */ /* 0x000fc600078e0234 */
[----:B------:R-:W-:Y:S04]  /*24770*/  LDGSTS.E [R240+0x60008], desc[UR10][R244.64], !P1 ;  /* 0x60008000f4f07fae */ /* 0x000fe8000c92184a */
[----:B------:R-:W2:Y:S04]  /*24780*/  LDL.LU.64 R28, [R1+0xf0] ;  /* 0x0000f000011c7983 */ /* 0x000ea80000300a00 */
[----:B------:R-:W-:Y:S01]  /*24790*/  STL.64 [R1+0x750], R244 ;  /* 0x000750f401007387 */ /* 0x000fe20000100a00 */
[----:B---3--:R-:W-:-:S03]  /*247a0*/  IMAD.WIDE R100, R2, 0x4, R100 ;  /* 0x0000000402647825 */ /* 0x008fc600078e0264 */
[----:B------:R-:W-:Y:S01]  /*247b0*/  STL.64 [R1+0x7c0], R52 ;  /* 0x0007c03401007387 */ /* 0x000fe20000100a00 */
[----:B----4-:R-:W-:-:S03]  /*247c0*/  IMAD.WIDE R92, R2, 0x4, R92 ;  /* 0x00000004025c7825 */ /* 0x010fc600078e025c */
[----:B------:R-:W-:Y:S01]  /*247d0*/  STL.64 [R1+0x828], R100 ;  /* 0x0008286401007387 */ /* 0x000fe20000100a00 */
[----:B------:R-:W-:-:S03]  /*247e0*/  IMAD.WIDE R76, R2, 0x4, R76 ;  /* 0x00000004024c7825 */ /* 0x000fc600078e024c */
[----:B------:R-:W-:Y:S01]  /*247f0*/  STL.64 [R1+0x8f8], R92 ;  /* 0x0008f85c01007387 */ /* 0x000fe20000100a00 */
[----:B--2---:R-:W-:-:S03]  /*24800*/  IMAD.WIDE R44, R2, 0x4, R44 ;  /* 0x00000004022c7825 */ /* 0x004fc600078e022c */
[----:B------:R-:W-:Y:S01]  /*24810*/  STL.64 [R1+0x9d8], R76 ;  /* 0x0009d84c01007387 */ /* 0x000fe20000100a00 */
[----:B------:R-:W-:-:S04]  /*24820*/  IMAD.WIDE R68, R2, 0x4, R68 ;  /* 0x0000000402447825 */ /* 0x000fc800078e0244 */
[C---:B------:R-:W-:Y:S01]  /*24830*/  IMAD.WIDE R232, R2.reuse, 0x4, R232 ;  /* 0x0000000402e87825 */ /* 0x040fe200078e02e8 */
[----:B------:R2:W-:Y:S03]  /*24840*/  STL.64 [R1+0x6b8], R68 ;  /* 0x0006b84401007387 */ /* 0x0005e60000100a00 */
[----:B------:R-:W-:Y:S01]  /*24850*/  IMAD.WIDE R20, R2, 0x4, R20 ;  /* 0x0000000402147825 */ /* 0x000fe200078e0214 */
[----:B------:R-:W-:Y:S01]  /*24860*/  STL.64 [R1+0xa68], R44 ;  /* 0x000a682c01007387 */ /* 0x000fe20000100a00 */
[----:B------:R-:W-:Y:S01]  /*24870*/  ISETP.GE.U32.AND P6, PT, R12, 0x7ffffe06, PT ;  /* 0x7ffffe060c00780c */ /* 0x000fe20003fc6070 */
[----:B-1----:R-:W1:Y:S02]  /*24880*/  LDC R36, c[0x0][0x230] ;  /* 0x00008c00ff247b82 */ /* 0x002e640000000800 */
[----:B------:R-:W-:Y:S01]  /*24890*/  STL.64 [R1+0x720], R232 ;  /* 0x000720e801007387 */ /* 0x000fe20000100a00 */
[----:B------:R-:W-:-:S03]  /*248a0*/  IMAD.WIDE R84, R2, 0x4, R84 ;  /* 0x0000000402547825 */ /* 0x000fc600078e0254 */
[----:B------:R3:W-:Y:S01]  /*248b0*/  STL.64 [R1+0x7f0], R20 ;  /* 0x0007f01401007387 */ /* 0x0007e20000100a00 */
[----:B------:R-:W-:-:S03]  /*248c0*/  IMAD.WIDE R60, R2, 0x4, R60 ;  /* 0x00000004023c7825 */ /* 0x000fc600078e023c */
[----:B------:R4:W-:Y:S04]  /*248d0*/  STL.64 [R1+0x808], R84 ;  /* 0x0008085401007387 */ /* 0x0009e80000100a00 */
[----:B------:R-:W-:Y:S04]  /*248e0*/  LDGSTS.E [R240+0x64008], desc[UR10][R68.64], !P1 ;  /* 0x6400800044f07fae */ /* 0x000fe8000c92184a */
[----:B------:R1:W-:Y:S04]  /*248f0*/  STL.64 [R1+0x890], R60 ;  /* 0x0008903c01007387 */ /* 0x0003e80000100a00 */
[----:B------:R-:W-:Y:S01]  /*24900*/  LDGSTS.E [R240+0x6000c], desc[UR10][R52.64], !P2 ;  /* 0x6000c00034f07fae */ /* 0x000fe2000d12184a */
[----:B------:R-:W-:-:S03]  /*24910*/  IMAD.WIDE R28, R2, 0x4, R28 ;  /* 0x00000004021c7825 */ /* 0x000fc600078e021c */
[----:B--2---:R-:W2:Y:S04]  /*24920*/  LDL.LU.64 R68, [R1+0xe0] ;  /* 0x0000e00001447983 */ /* 0x004ea80000300a00 */
[----:B------:R1:W-:Y:S04]  /*24930*/  STL.64 [R1+0x9a0], R28 ;  /* 0x0009a01c01007387 */ /* 0x0003e80000100a00 */
[----:B------:R-:W2:Y:S04]  /*24940*/  LDL.LU.64 R52, [R1+0xd8] ;  /* 0x0000d80001347983 */ /* 0x000ea80000300a00 */
[----:B------:R-:W-:Y:S04]  /*24950*/  LDGSTS.E [R240+0x6400c], desc[UR10][R232.64], !P2 ;  /* 0x6400c000e8f07fae */ /* 0x000fe8000d12184a */
[----:B------:R2:W-:Y:S04]  /*24960*/  LDGSTS.E [R240+0x68000], desc[UR10][R100.64], !P3 ;  /* 0x6800000064f07fae */ /* 0x0005e8000d92184a */
[----:B------:R-:W-:Y:S01]  /*24970*/  LDGSTS.E [R240+0x6c000], desc[UR10][R20.64], !P3 ;  /* 0x6c00000014f07fae */ /* 0x000fe2000d92184a */
[----:B------:R-:W-:Y:S01]  /*24980*/  ISETP.GE.U32.AND P0, PT, R11, 0x7ffffe05, PT ;  /* 0x7ffffe050b00780c */ /* 0x000fe20003f06070 */
[----:B------:R-:W-:-:S02]  /*24990*/  VIADD R12, R238, 0xfffffe63 ;  /* 0xfffffe63ee0c7836 */ /* 0x000fc40000000000 */
[----:B------:R-:W-:Y:S04]  /*249a0*/  LDGSTS.E [R240+0x68004], desc[UR10][R92.64], !P5 ;  /* 0x680040005cf07fae */ /* 0x000fe8000e92184a */
[----:B---3--:R-:W3:Y:S04]  /*249b0*/  LDL.LU.64 R20, [R1+0xd0] ;  /* 0x0000d00001147983 */ /* 0x008ee80000300a00 */
[----:B------:R-:W3:Y:S01]  /*249c0*/  LDL.LU.64 R244, [R1+0xc8] ;  /* 0x0000c80001f47983 */ /* 0x000ee20000300a00 */
[----:B------:R-:W-:-:S03]  /*249d0*/  VIADD R11, R239, 0xfffffe62 ;  /* 0xfffffe62ef0b7836 */ /* 0x000fc60000000000 */
[----:B------:R-:W-:Y:S01]  /*249e0*/  LDGSTS.E [R240+0x6c004], desc[UR10][R84.64], !P5 ;  /* 0x6c00400054f07fae */ /* 0x000fe2000e92184a */
[----:B------:R-:W-:-:S03]  /*249f0*/  VIADD R13, R13, 0xfffffe60 ;  /* 0xfffffe600d0d7836 */ /* 0x000fc60000000000 */
[----:B------:R-:W-:Y:S04]  /*24a00*/  LDGSTS.E [R240+0x68008], desc[UR10][R76.64], !P6 ;  /* 0x680080004cf07fae */ /* 0x000fe8000f12184a */
[----:B------:R-:W-:Y:S01]  /*24a10*/  LDGSTS.E [R240+0x6c008], desc[UR10][R60.64], !P6 ;  /* 0x6c0080003cf07fae */ /* 0x000fe2000f12184a */
[----:B------:R-:W-:Y:S01]  /*24a20*/  ISETP.GE.U32.AND P6, PT, R12, 0x7ffffe24, PT ;  /* 0x7ffffe240c00780c */ /* 0x000fe20003fc6070 */
[----:B------:R-:W-:Y:S02]  /*24a30*/  VIADD R12, R241, 0xfffffe43 ;  /* 0xfffffe43f10c7836 */ /* 0x000fe40000000000 */
[----:B----4-:R-:W4:Y:S04]  /*24a40*/  LDL.LU.64 R84, [R1+0xc0] ;  /* 0x0000c00001547983 */ /* 0x010f280000300a00 */
[----:B------:R-:W4:Y:S01]  /*24a50*/  LDL.LU.64 R76, [R1+0xb0] ;  /* 0x0000b000014c7983 */ /* 0x000f220000300a00 */
[----:B------:R-:W-:-:S03]  /*24a60*/  ISETP.GE.U32.AND P2, PT, R13, 0x7ffffe21, PT ;  /* 0x7ffffe210d00780c */ /* 0x000fc60003f46070 */
[----:B------:R-:W-:Y:S01]  /*24a70*/  LDGSTS.E [R240+0x6800c], desc[UR10][R44.64], !P0 ;  /* 0x6800c0002cf07fae */ /* 0x000fe2000c12184a */
[----:B------:R-:W-:-:S03]  /*24a80*/  ISETP.GE.U32.AND P3, PT, R12, 0x7ffffe04, PT ;  /* 0x7ffffe040c00780c */ /* 0x000fc60003f66070 */
[----:B-1----:R-:W4:Y:S04]  /*24a90*/  LDL.LU.64 R60, [R1+0xa0] ;  /* 0x0000a000013c7983 */ /* 0x002f280000300a00 */
[----:B------:R1:W-:Y:S01]  /*24aa0*/  LDGSTS.E [R240+0x6c00c], desc[UR10][R28.64], !P0 ;  /* 0x6c00c0001cf07fae */ /* 0x0003e2000c12184a */
[----:B------:R-:W-:-:S03]  /*24ab0*/  ISETP.GE.U32.AND P0, PT, R11, 0x7ffffe23, PT ;  /* 0x7ffffe230b00780c */ /* 0x000fc60003f06070 */
[----:B------:R-:W4:Y:S01]  /*24ac0*/  LDL.LU.64 R44, [R1+0x90] ;  /* 0x00009000012c7983 */ /* 0x000f220000300a00 */
[----:B------:R-:W-:-:S03]  /*24ad0*/  IADD3 R11, R252, -0x1be, RZ ;  /* 0xfffffe42fc0b7810 */ /* 0x000fc60007ffe0ff */
[----:B------:R-:W4:Y:S04]  /*24ae0*/  LDL.LU.64 R28, [R1+0x80] ;  /* 0x00008000011c7983 */ /* 0x000f280000300a00 */
[----:B------:R-:W4:Y:S01]  /*24af0*/  LDL.LU.64 R232, [R1+0x70] ;  /* 0x0000700001e87983 */ /* 0x000f220000300a00 */
[----:B------:R-:W-:-:S03]  /*24b00*/  ISETP.GE.U32.AND P5, PT, R11, 0x7ffffe03, PT ;  /* 0x7ffffe030b00780c */ /* 0x000fc60003fa6070 */
[----:B------:R-:W4:Y:S01]  /*24b10*/  LDL.LU.64 R12, [R1+0xb8] ;  /* 0x0000b800010c7983 */ /* 0x000f220000300a00 */
[----:B------:R-:W-:Y:S02]  /*24b20*/  VIADD R11, R36, 0xfffffe41 ;  /* 0xfffffe41240b7836 */ /* 0x000fe40000000000 */
[----:B--2---:R-:W-:Y:S02]  /*24b30*/  IMAD.WIDE R100, R2, 0x4, R68 ;  /* 0x0000000402647825 */ /* 0x004fe400078e0244 */
[----:B------:R-:W2:Y:S01]  /*24b40*/  LDL.LU.64 R68, [R1+0xa8] ;  /* 0x0000a80001447983 */ /* 0x000ea20000300a00 */
[----:B------:R-:W-:-:S03]  /*24b50*/  IADD3 R15, R15, -0x19f, RZ ;  /* 0xfffffe610f0f7810 */ /* 0x000fc60007ffe0ff */
[----:B------:R-:W-:Y:S01]  /*24b60*/  LDGSTS.E [R10+0x60000], desc[UR10][R100.64], !P6 ;  /* 0x60000000640a7fae */ /* 0x000fe2000f12184a */
[----:B-1----:R-:W-:-:S03]  /*24b70*/  IMAD.WIDE R240, R2, 0x4, R52 ;  /* 0x0000000402f07825 */ /* 0x002fc600078e0234 */
[----:B------:R-:W2:Y:S04]  /*24b80*/  LDL.LU.64 R52, [R1+0x98] ;  /* 0x0000980001347983 */ /* 0x000ea80000300a00 */
[----:B------:R1:W-:Y:S04]  /*24b90*/  STL.64 [R1+0x6a8], R100 ;  /* 0x0006a86401007387 */ /* 0x0003e80000100a00 */
[----:B------:R4:W-:Y:S04]  /*24ba0*/  STL.64 [R1+0x6b0], R240 ;  /* 0x0006b0f001007387 */ /* 0x0009e80000100a00 */
[----:B------:R-:W2:Y:S01]  /*24bb0*/  LDL.LU.64 R36, [R1+0x88] ;  /* 0x0000880001247983 */ /* 0x000ea20000300a00 */
[----:B---3--:R-:W-:-:S04]  /*24bc0*/  IMAD.WIDE R238, R2, 0x4, R20 ;  /* 0x0000000402ee7825 */ /* 0x008fc800078e0214 */
[----:B------:R-:W-:Y:S01]  /*24bd0*/  IMAD.WIDE R92, R2, 0x4, R244 ;  /* 0x00000004025c7825 */ /* 0x000fe200078e02f4 */
[----:B------:R-:W3:Y:S04]  /*24be0*/  LDL.LU.64 R20, [R1+0x78] ;  /* 0x0000780001147983 */ /* 0x000ee80000300a00 */
[----:B------:R4:W-:Y:S04]  /*24bf0*/  STL.64 [R1+0x6c8], R238 ;  /* 0x0006c8ee01007387 */ /* 0x0009e80000100a00 */
[----:B------:R-:W3:Y:S01]  /*24c00*/  LDL.LU.64 R244, [R1+0x68] ;  /* 0x0000680001f47983 */ /* 0x000ee20000300a00 */
[----:B------:R-:W-:Y:S01]  /*24c10*/  ISETP.GE.U32.AND P1, PT, R15, 0x7ffffe22, PT ;  /* 0x7ffffe220f00780c */ /* 0x000fe20003f26070 */
[----:B------:R-:W-:-:S02]  /*24c20*/  VIADD R15, R250, 0xfffffe40 ;  /* 0xfffffe40fa0f7836 */ /* 0x000fc40000000000 */
[----:B-1----:R-:W3:Y:S01]  /*24c30*/  LDL.LU.64 R100, [R1+0xe58] ;  /* 0x000e580001647983 */ /* 0x002ee20000300a00 */
[----:B----4-:R-:W-:-:S03]  /*24c40*/  IMAD.WIDE R84, R2, 0x4, R84 ;  /* 0x0000000402547825 */ /* 0x010fc600078e0254 */
[----:B------:R1:W-:Y:S01]  /*24c50*/  STL.64 [R1+0x6f0], R92 ;  /* 0x0006f05c01007387 */ /* 0x0003e20000100a00 */
[----:B------:R-:W-:-:S03]  /*24c60*/  IMAD.WIDE R76, R2, 0x4, R76 ;  /* 0x00000004024c7825 */ /* 0x000fc600078e024c */
[----:B------:R-:W-:Y:S04]  /*24c70*/  STL [R1+0x400], RZ ;  /* 0x000400ff01007387 */ /* 0x000fe80000100800 */
[----:B------:R4:W-:Y:S01]  /*24c80*/  LDGSTS.E [R10+0x64000], desc[UR10][R240.64], !P6 ;  /* 0x64000000f00a7fae */ /* 0x0009e2000f12184a */
[----:B------:R-:W-:-:S03]  /*24c90*/  IMAD.WIDE R60, R2, 0x4, R60 ;  /* 0x00000004023c7825 */ /* 0x000fc600078e023c */
[----:B------:R-:W4:Y:S04]  /*24ca0*/  LDL.LU.64 R250, [R1+0x60] ;  /* 0x0000600001fa7983 */ /* 0x000f280000300a00 */
[----:B------:R4:W-:Y:S01]  /*24cb0*/  LDGSTS.E [R10+0x60004], desc[UR10][R238.64], !P0 ;  /* 0x60004000ee0a7fae */ /* 0x0009e2000c12184a */
[----:B------:R-:W-:-:S03]  /*24cc0*/  IMAD.WIDE R44, R2, 0x4, R44 ;  /* 0x00000004022c7825 */ /* 0x000fc600078e022c */
[----:B------:R-:W4:Y:S04]  /*24cd0*/  LDL.LU.64 R240, [R1+0x40] ;  /* 0x0000400001f07983 */ /* 0x000f280000300a00 */
[----:B------:R4:W-:Y:S01]  /*24ce0*/  LDGSTS.E [R10+0x64004], desc[UR10][R92.64], !P0 ;  /* 0x640040005c0a7fae */ /* 0x0009e2000c12184a */
[----:B------:R-:W-:-:S03]  /*24cf0*/  IMAD.WIDE R28, R2, 0x4, R28 ;  /* 0x00000004021c7825 */ /* 0x000fc600078e021c */
[----:B------:R-:W4:Y:S01]  /*24d00*/  LDL.LU.64 R238, [R1+0x20] ;  /* 0x0000200001ee7983 */ /* 0x000f220000300a00 */
[C---:B------:R-:W-:Y:S01]  /*24d10*/  IMAD.WIDE R232, R2.reuse, 0x4, R232 ;  /* 0x0000000402e87825 */ /* 0x040fe200078e02e8 */
[----:B------:R-:W-:Y:S02]  /*24d20*/  ISETP.GE.U32.AND P6, PT, R11, 0x7ffffe02, PT ;  /* 0x7ffffe020b00780c */ /* 0x000fe40003fc6070 */
[----:B------:R4:W-:Y:S04]  /*24d30*/  LDGSTS.E [R10+0x60008], desc[UR10][R84.64], !P1 ;  /* 0x60008000540a7fae */ /* 0x0009e8000c92184a */
[----:B-1----:R-:W4:Y:S04]  /*24d40*/  LDL.LU.64 R92, [R1+0xe50] ;  /* 0x000e5000015c7983 */ /* 0x002f280000300a00 */
[----:B------:R1:W-:Y:S01]  /*24d50*/  STL.64 [R1+0x718], R84 ;  /* 0x0007185401007387 */ /* 0x0003e20000100a00 */
[----:B------:R-:W-:-:S03]  /*24d60*/  IMAD.WIDE R12, R2, 0x4, R12 ;  /* 0x00000004020c7825 */ /* 0x000fc600078e020c */
[----:B------:R3:W-:Y:S04]  /*24d70*/  STL.64 [R1+0x798], R76 ;  /* 0x0007984c01007387 */ /* 0x0007e80000100a00 */
[----:B------:R-:W-:Y:S01]  /*24d80*/  STL.64 [R1+0x818], R60 ;  /* 0x0008183c01007387 */ /* 0x000fe20000100a00 */
[----:B------:R-:W-:-:S03]  /*24d90*/  ISETP.GE.U32.AND P0, PT, R15, 0x7ffffe01, PT ;  /* 0x7ffffe010f00780c */ /* 0x000fc60003f06070 */
[----:B------:R-:W-:Y:S04]  /*24da0*/  STL.64 [R1+0x878], R44 ;  /* 0x0008782c01007387 */ /* 0x000fe80000100a00 */
[----:B------:R-:W-:Y:S04]  /*24db0*/  STL.64 [R1+0x998], R28 ;  /* 0x0009981c01007387 */ /* 0x000fe80000100a00 */
[----:B------:R-:W-:Y:S04]  /*24dc0*/  STL.64 [R1+0xa38], R232 ;  /* 0x000a38e801007387 */ /* 0x000fe80000100a00 */
[----:B------:R-:W-:Y:S04]  /*24dd0*/  LDGSTS.E [R10+0x64008], desc[UR10][R12.64], !P1 ;  /* 0x640080000c0a7fae */ /* 0x000fe8000c92184a */
[----:B------:R4:W-:Y:S01]  /*24de0*/  LDGSTS.E [R10+0x6000c], desc[UR10][R76.64], !P2 ;  /* 0x6000c0004c0a7fae */ /* 0x0009e2000d12184a */
[----:B--2---:R-:W-:-:S04]  /*24df0*/  IMAD.WIDE R68, R2, 0x4, R68 ;  /* 0x0000000402447825 */ /* 0x004fc800078e0244 */
[C---:B------:R-:W-:Y:S01]  /*24e00*/  IMAD.WIDE R52, R2.reuse, 0x4, R52 ;  /* 0x0000000402347825 */ /* 0x040fe200078e0234 */
[----:B------:R2:W-:Y:S04]  /*24e10*/  STL.64 [R1+0x6e8], R68 ;  /* 0x0006e84401007387 */ /* 0x0005e80000100a00 */
[----:B------:R2:W-:Y:S04]  /*24e20*/  STL.64 [R1+0x820], R52 ;  /* 0x0008203401007387 */ /* 0x0005e80000100a00 */
[----:B-1----:R-:W4:Y:S01]  /*24e30*/  LDL.LU.64 R84, [R1+0xe48] ;  /* 0x000e480001547983 */ /* 0x002f220000300a00 */
[----:B------:R-:W-:-:S03]  /*24e40*/  IMAD.WIDE R36, R2, 0x4, R36 ;  /* 0x0000000402247825 */ /* 0x000fc600078e0224 */
[----:B------:R1:W-:Y:S04]  /*24e50*/  LDGSTS.E [R10+0x6400c], desc[UR10][R68.64], !P2 ;  /* 0x6400c000440a7fae */ /* 0x0003e8000d12184a */
[----:B------:R1:W-:Y:S04]  /*24e60*/  STL.64 [R1+0x830], R36 ;  /* 0x0008302401007387 */ /* 0x0003e80000100a00 */
[----:B------:R4:W-:Y:S04]  /*24e70*/  LDGSTS.E [R10+0x68000], desc[UR10][R60.64], !P3 ;  /* 0x680000003c0a7fae */ /* 0x0009e8000d92184a */
[----:B------:R4:W-:Y:S01]  /*24e80*/  LDGSTS.E [R10+0x6c000], desc[UR10][R52.64], !P3 ;  /* 0x6c000000340a7fae */ /* 0x0009e2000d92184a */
[----:B---3--:R-:W-:-:S03]  /*24e90*/  IMAD.WIDE R20, R2, 0x4, R20 ;  /* 0x0000000402147825 */ /* 0x008fc600078e0214 */
[----:B------:R3:W-:Y:S01]  /*24ea0*/  LDGSTS.E [R10+0x68004], desc[UR10][R44.64], !P5 ;  /* 0x680040002c0a7fae */ /* 0x0007e2000e92184a */
[----:B------:R-:W-:-:S03]  /*24eb0*/  IMAD.WIDE R244, R2, 0x4, R244 ;  /* 0x0000000402f47825 */ /* 0x000fc600078e02f4 */
[----:B------:R3:W-:Y:S04]  /*24ec0*/  STL.64 [R1+0x848], R20 ;  /* 0x0008481401007387 */ /* 0x0007e80000100a00 */
[----:B------:R-:W4:Y:S04]  /*24ed0*/  LDL.LU.64 R76, [R1+0xe40] ;  /* 0x000e4000014c7983 */ /* 0x000f280000300a00 */
[----:B------:R4:W-:Y:S04]  /*24ee0*/  STL.64 [R1+0x940], R244 ;  /* 0x000940f401007387 */ /* 0x0009e80000100a00 */
[----:B--2---:R-:W2:Y:S04]  /*24ef0*/  LDL.LU.64 R68, [R1+0xe38] ;  /* 0x000e380001447983 */ /* 0x004ea80000300a00 */
[----:B------:R-:W2:Y:S04]  /*24f00*/  LDL.LU.64 R60, [R1+0xe30] ;  /* 0x000e3000013c7983 */ /* 0x000ea80000300a00 */
[----:B------:R-:W2:Y:S04]  /*24f10*/  LDL.LU.64 R52, [R1+0xe28] ;  /* 0x000e280001347983 */ /* 0x000ea80000300a00 */
[----:B------:R-:W2:Y:S04]  /*24f20*/  LDL.LU.64 R44, [R1+0xe20] ;  /* 0x000e2000012c7983 */ /* 0x000ea80000300a00 */
[----:B------:R2:W-:Y:S04]  /*24f30*/  LDGSTS.E [R10+0x6c004], desc[UR10][R36.64], !P5 ;  /* 0x6c004000240a7fae */ /* 0x0005e8000e92184a */
[----:B------:R2:W-:Y:S04]  /*24f40*/  LDGSTS.E [R10+0x68008], desc[UR10][R28.64], !P6 ;  /* 0x680080001c0a7fae */ /* 0x0005e8000f12184a */
[----:B------:R2:W-:Y:S04]  /*24f50*/  LDGSTS.E [R10+0x6c008], desc[UR10][R20.64], !P6 ;  /* 0x6c008000140a7fae */ /* 0x0005e8000f12184a */
[----:B-1----:R-:W2:Y:S04]  /*24f60*/  LDL.LU.64 R36, [R1+0xe18] ;  /* 0x000e180001247983 */ /* 0x002ea80000300a00 */
[----:B------:R-:W2:Y:S04]  /*24f70*/  LDL.LU.64 R28, [R1+0xe10] ;  /* 0x000e1000011c7983 */ /* 0x000ea80000300a00 */
[----:B---3--:R-:W3:Y:S04]  /*24f80*/  LDL.LU.64 R20, [R1+0xe08] ;  /* 0x000e080001147983 */ /* 0x008ee80000300a00 */
[----:B------:R1:W-:Y:S04]  /*24f90*/  LDGSTS.E [R10+0x6800c], desc[UR10][R232.64], !P0 ;  /* 0x6800c000e80a7fae */ /* 0x0003e8000c12184a */
[----:B------:R1:W-:Y:S01]  /*24fa0*/  LDGSTS.E [R10+0x6c00c], desc[UR10][R244.64], !P0 ;  /* 0x6c00c000f40a7fae */ /* 0x0003e2000c12184a */
[----:B----4-:R-:W-:-:S03]  /*24fb0*/  IMAD.WIDE R250, R4, 0x4, R250 ;  /* 0x0000000404fa7825 */ /* 0x010fc600078e02fa */
[----:B------:R-:W0:Y:S04]  /*24fc0*/  LDGDEPBAR ;  /* 0x00000000000079af */ /* 0x000e280000000000 */
[----:B------:R-:W1:Y:S04]  /*24fd0*/  LDL.LU.64 R232, [R1+0xe00] ;  /* 0x000e000001e87983 */ /* 0x000e680000300a00 */
[----:B------:R-:W4:Y:S04]  /*24fe0*/  LDL.LU.64 R244, [R1+0xdf8] ;  /* 0x000df80001f47983 */ /* 0x000f280000300a00 */
[----:B------:R-:W4:Y:S01]  /*24ff0*/  LDL.LU.64 R10, [R1] ;  /* 0x00000000010a7983 */ /* 0x000f220000300a00 */
[----:B------:R-:W-:-:S04]  /*25000*/  IMAD.WIDE R240, R4, 0x4, R240 ;  /* 0x0000000404f07825 */ /* 0x000fc800078e02f0 */
[C---:B------:R-:W-:Y:S01]  /*25010*/  IMAD.WIDE R238, R4.reuse, 0x4, R238 ;  /* 0x0000000404ee7825 */ /* 0x040fe200078e02ee */
[----:B------:R-:W-:Y:S04]  /*25020*/  STL [R1+0x404], RZ ;  /* 0x000404ff01007387 */ /* 0x000fe80000100800 */
[----:B------:R4:W-:Y:S04]  /*25030*/  STL.64 [R1+0x938], R250 ;  /* 0x000938fa01007387 */ /* 0x0009e80000100a00 */
[----:B------:R-:W-:Y:S04]  /*25040*/  STL.64 [R1+0xaa0], R240 ;  /* 0x000aa0f001007387 */ /* 0x000fe80000100a00 */
[----:B------:R-:W-:Y:S01]  /*25050*/  STL.64 [R1+0xb00], R238 ;  /* 0x000b00ee01007387 */ /* 0x000fe20000100a00 */
        /* <DEDUP_REMOVED lines=22> */
[----:B--2---:R-:W-:-:S04]  /*251c0*/  IMAD.WIDE R68, R4, 0x4, R68 ;  /* 0x0000000404447825 */ /* 0x004fc800078e0244 */
[----:B------:R-:W-:-:S04]  /*251d0*/  IMAD.WIDE R60, R4, 0x4, R60 ;  /* 0x00000004043c7825 */ /* 0x000fc800078e023c */
[----:B------:R-:W-:-:S04]  /*251e0*/  IMAD.WIDE R52, R4, 0x4, R52 ;  /* 0x0000000404347825 */ /* 0x000fc800078e0234 */
[----:B------:R-:W-:-:S04]  /*251f0*/  IMAD.WIDE R44, R4, 0x4, R44 ;  /* 0x00000004042c7825 */ /* 0x000fc800078e022c */
[----:B------:R-:W-:-:S04]  /*25200*/  IMAD.WIDE R36, R4, 0x4, R36 ;  /* 0x0000000404247825 */ /* 0x000fc800078e0224 */
[----:B------:R-:W-:-:S04]  /*25210*/  IMAD.WIDE R28, R4, 0x4, R28 ;  /* 0x00000004041c7825 */ /* 0x000fc800078e021c */
[----:B---3--:R-:W-:-:S04]  /*25220*/  IMAD.WIDE R20, R4, 0x4, R20 ;  /* 0x0000000404147825 */ /* 0x008fc800078e0214 */
[----:B-1----:R-:W-:-:S04]  /*25230*/  IMAD.WIDE R232, R4, 0x4, R232 ;  /* 0x0000000404e87825 */ /* 0x002fc800078e02e8 */
[----:B----4-:R-:W-:-:S04]  /*25240*/  IMAD.WIDE R244, R4, 0x4, R244 ;  /* 0x0000000404f47825 */ /* 0x010fc800078e02f4 */
[----:B------:R-:W-:-:S05]  /*25250*/  IMAD.WIDE R10, R4, 0x4, R10 ;  /* 0x00000004040a7825 */ /* 0x000fca00078e020a */
        /* <DEDUP_REMOVED lines=27> */
[----:B------:R-:W4:Y:S04]  /*25410*/  LDL.LU.64 R250, [R1+0xdf0] ;  /* 0x000df00001fa7983 */ /* 0x000f280000300a00 */
[----:B------:R-:W-:Y:S04]  /*25420*/  STL.64 [R1+0xdd8], R212 ;  /* 0x000dd8d401007387 */ /* 0x000fe80000100a00 */
[----:B------:R-:W-:Y:S04]  /*25430*/  STL.64 [R1+0xde0], R220 ;  /* 0x000de0dc01007387 */ /* 0x000fe80000100a00 */
[----:B------:R-:W-:Y:S04]  /*25440*/  LDGSTS.E [R0+-0x1f400], desc[UR10][R10.64], P4 ;  /* 0xe0c000000a007fae */ /* 0x000fe8000a12184a */
[----:B------:R-:W-:Y:S04]  /*25450*/  LDGSTS.E [R0+-0x1f000], desc[UR10][R244.64], P4 ;  /* 0xe1000000f4007fae */ /* 0x000fe8000a12184a */
[----:B------:R-:W-:Y:S04]  /*25460*/  LDGSTS.E [R0+-0x1ec00], desc[UR10][R232.64], P4 ;  /* 0xe1400000e8007fae */ /* 0x000fe8000a12184a */
[----:B-1----:R-:W3:Y:S04]  /*25470*/  LDL.LU.64 R10, [R1+0x58] ;  /* 0x00005800010a7983 */ /* 0x002ee80000300a00 */
[----:B------:R-:W4:Y:S04]  /*25480*/  LDL.LU.64 R240, [R1+0x38] ;  /* 0x0000380001f07983 */ /* 0x000f280000300a00 */
        /* <DEDUP_REMOVED lines=18> */
[----:B------:R3:W-:Y:S01]  /*255b0*/  LDGSTS.E [R0+-0x1a400], desc[UR10][R156.64], P4 ;  /* 0xe5c000009c007fae */ /* 0x0007e2000a12184a */
[----:B--2---:R-:W-:-:S03]  /*255c0*/  IMAD.WIDE R132, R4, 0x4, R242 ;  /* 0x0000000404847825 */ /* 0x004fc600078e02f2 */
        /* <DEDUP_REMOVED lines=35> */
[----:B---3--:R-:W-:-:S04]  /*25800*/  IMAD.WIDE R156, R4, 0x4, R10 ;  /* 0x00000004049c7825 */ /* 0x008fc800078e020a */
[C---:B----4-:R-:W-:Y:S01]  /*25810*/  IMAD.WIDE R148, R4.reuse, 0x4, R240 ;  /* 0x0000000404947825 */ /* 0x050fe200078e02f0 */
[----:B------:R-:W-:Y:S03]  /*25820*/  STL.64 [R1+0x860], R156 ;  /* 0x0008609c01007387 */ /* 0x000fe60000100a00 */
[C---:B------:R-:W-:Y:S01]  /*25830*/  IMAD.WIDE R140, R4.reuse, 0x4, R238 ;  /* 0x00000004048c7825 */ /* 0x040fe200078e02ee */
[----:B------:R-:W-:Y:S03]  /*25840*/  STL.64 [R1+0x880], R148 ;  /* 0x0008809401007387 */ /* 0x000fe60000100a00 */
[C---:B------:R-:W-:Y:S01]  /*25850*/  IMAD.WIDE R10, R4.reuse, 0x4, R250 ;  /* 0x00000004040a7825 */ /* 0x040fe200078e02fa */
        /* <DEDUP_REMOVED lines=21> */
[----:B------:R4:W-:Y:S04]  /*259b0*/  STL.64 [R1+0xd18], R84 ;  /* 0x000d185401007387 */ /* 0x0009e80000100a00 */
[----:B------:R4:W-:Y:S04]  /*259c0*/  STL.64 [R1+0xd30], R76 ;  /* 0x000d304c01007387 */ /* 0x0009e80000100a00 */
[----:B------:R4:W-:Y:S04]  /*259d0*/  STL.64 [R1+0xd48], R68 ;  /* 0x000d484401007387 */ /* 0x0009e80000100a00 */
[----:B------:R4:W-:Y:S04]  /*259e0*/  STL.64 [R1+0xd60], R60 ;  /* 0x000d603c01007387 */ /* 0x0009e80000100a00 */
[----:B------:R4:W-:Y:S04]  /*259f0*/  STL.64 [R1+0xd78], R52 ;  /* 0x000d783401007387 */ /* 0x0009e80000100a00 */
[----:B------:R4:W-:Y:S04]  /*25a00*/  STL.64 [R1+0xd88], R44 ;  /* 0x000d882c01007387 */ /* 0x0009e80000100a00 */
[----:B------:R-:W-:Y:S04]  /*25a10*/  LDGSTS.E [R3+-0x1ff00], desc[UR10][R156.64], P4 ;  /* 0xe01000009c037fae */ /* 0x000fe8000a12184a */
[----:B------:R4:W-:Y:S04]  /*25a20*/  STL.64 [R1+0xd98], R36 ;  /* 0x000d982401007387 */ /* 0x0009e80000100a00 */
[----:B------:R-:W-:Y:S04]  /*25a30*/  LDGSTS.E [R3+-0x1fb00], desc[UR10][R148.64], P4 ;  /* 0xe050000094037fae */ /* 0x000fe8000a12184a */
[----:B------:R4:W-:Y:S04]  /*25a40*/  STL.64 [R1+0xda8], R28 ;  /* 0x000da81c01007387 */ /* 0x0009e80000100a00 */
[----:B------:R-:W-:Y:S04]  /*25a50*/  LDGSTS.E [R3+-0x1f700], desc[UR10][R140.64], P4 ;  /* 0xe09000008c037fae */ /* 0x000fe8000a12184a */
[----:B------:R4:W-:Y:S04]  /*25a60*/  STL.64 [R1+0xdb8], R20 ;  /* 0x000db81401007387 */ /* 0x0009e80000100a00 */
[----:B------:R-:W-:Y:S04]  /*25a70*/  LDGSTS.E [R3+-0x1f300], desc[UR10][R10.64], P4 ;  /* 0xe0d000000a037fae */ /* 0x000fe8000a12184a */
[----:B------:R-:W-:Y:S04]  /*25a80*/  LDGSTS.E [R3+-0x1ef00], desc[UR10][R132.64], P4 ;  /* 0xe110000084037fae */ /* 0x000fe8000a12184a */
[----:B------:R-:W-:Y:S04]  /*25a90*/  LDGSTS.E [R3+-0x1eb00], desc[UR10][R124.64], P4 ;  /* 0xe15000007c037fae */ /* 0x000fe8000a12184a */
[----:B-1----:R-:W4:Y:S04]  /*25aa0*/  LDL.LU.64 R10, [R1+0x50] ;  /* 0x00005000010a7983 */ /* 0x002f280000300a00 */
        /* <DEDUP_REMOVED lines=17> */
[----:B------:R-:W-:Y:S01]  /*25bc0*/  LDGSTS.E [R3+-0x1ab00], desc[UR10][R100.64], P4 ;  /* 0xe550000064037fae */ /* 0x000fe2000a12184a */
[----:B--2---:R-:W-:-:S03]  /*25bd0*/  IMAD.WIDE R86, R4, 0x4, R236 ;  /* 0x0000000404567825 */ /* 0x004fc600078e02ec */
[----:B------:R3:W-:Y:S01]  /*25be0*/  LDGSTS.E [R3+-0x1a700], desc[UR10][R92.64], P4 ;  /* 0xe59000005c037fae */ /* 0x0007e2000a12184a */
[----:B------:R-:W-:-:S03]  /*25bf0*/  IMAD.WIDE R16, R4, 0x4, R16 ;  /* 0x0000000404107825 */ /* 0x000fc600078e0210 */
[----:B------:R4:W-:Y:S01]  /*25c00*/  LDGSTS.E [R3+-0x1a300], desc[UR10][R84.64], P4 ;  /* 0xe5d0000054037fae */ /* 0x0009e2000a12184a */
[----:B------:R-:W-:-:S03]  /*25c10*/  IMAD.WIDE R24, R4, 0x4, R24 ;  /* 0x0000000404187825 */ /* 0x000fc600078e0218 */
[----:B------:R1:W-:Y:S01]  /*25c20*/  LDGSTS.E [R3+-0x19f00], desc[UR10][R76.64], P4 ;  /* 0xe61000004c037fae */ /* 0x0003e2000a12184a */
[----:B---3--:R-:W-:-:S03]  /*25c30*/  IMAD.WIDE R92, R4, 0x4, R248 ;  /* 0x00000004045c7825 */ /* 0x008fc600078e02f8 */
[----:B------:R2:W-:Y:S01]  /*25c40*/  LDGSTS.E [R3+-0x19b00], desc[UR10][R68.64], P4 ;  /* 0xe650000044037fae */ /* 0x0005e2000a12184a */
[----:B------:R-:W-:-:S03]  /*25c50*/  IMAD.WIDE R32, R4, 0x4, R32 ;  /* 0x0000000404207825 */ /* 0x000fc600078e0220 */
        /* <DEDUP_REMOVED lines=11> */
[----:B------:R-:W-:-:S04]  /*25d10*/  IMAD.WIDE R80, R4, 0x4, R80 ;  /* 0x0000000404507825 */ /* 0x000fc800078e0250 */
[----:B----4-:R-:W-:-:S04]  /*25d20*/  IMAD.WIDE R84, R4, 0x4, R88 ;  /* 0x0000000404547825 */ /* 0x010fc800078e0258 */
[----:B------:R-:W-:-:S04]  /*25d30*/  IMAD.WIDE R78, R4, 0x4, R96 ;  /* 0x00000004044e7825 */ /* 0x000fc800078e0260 */
[----:B-1----:R-:W-:-:S04]  /*25d40*/  IMAD.WIDE R76, R4, 0x4, R104 ;  /* 0x00000004044c7825 */ /* 0x002fc800078e0268 */
[----:B------:R-:W-:-:S04]  /*25d50*/  IMAD.WIDE R70, R4, 0x4, R112 ;  /* 0x0000000404467825 */ /* 0x000fc800078e0270 */
[----:B--2---:R-:W-:-:S04]  /*25d60*/  IMAD.WIDE R68, R4, 0x4, R120 ;  /* 0x0000000404447825 */ /* 0x004fc800078e0278 */
[----:B------:R-:W-:-:S04]  /*25d70*/  IMAD.WIDE R62, R4, 0x4, R128 ;  /* 0x00000004043e7825 */ /* 0x000fc800078e0280 */
        /* <DEDUP_REMOVED lines=36> */
[----:B------:R4:W-:Y:S01]  /*25fc0*/  STL.64 [R1+0xc70], R52 ;  /* 0x000c703401007387 */ /* 0x0009e20000100a00 */
[----:B------:R-:W-:-:S03]  /*25fd0*/  IMAD.WIDE R10, R4, 0x4, R224 ;  /* 0x00000004040a7825 */ /* 0x000fc600078e02e0 */
[----:B------:R4:W-:Y:S04]  /*25fe0*/  STL.64 [R1+0xc90], R46 ;  /* 0x000c902e01007387 */ /* 0x0009e80000100a00 */
        /* <DEDUP_REMOVED lines=30> */
[----:B------:R3:W-:Y:S04]  /*261d0*/  LDGSTS.E [R5+-0x1aa00], desc[UR10][R54.64], P4 ;  /* 0xe560000036057fae */ /* 0x0007e8000a12184a */
[----:B------:R4:W-:Y:S04]  /*261e0*/  LDGSTS.E [R5+-0x1a600], desc[UR10][R52.64], P4 ;  /* 0xe5a0000034057fae */ /* 0x0009e8000a12184a */
[----:B------:R4:W-:Y:S04]  /*261f0*/  LDGSTS.E [R5+-0x1a200], desc[UR10][R46.64], P4 ;  /* 0xe5e000002e057fae */ /* 0x0009e8000a12184a */
[----:B------:R4:W-:Y:S04]  /*26200*/  LDGSTS.E [R5+-0x19e00], desc[UR10][R44.64], P4 ;  /* 0xe62000002c057fae */ /* 0x0009e8000a12184a */
[----:B------:R4:W-:Y:S04]  /*26210*/  LDGSTS.E [R5+-0x19a00], desc[UR10][R38.64], P4 ;  /* 0xe660000026057fae */ /* 0x0009e8000a12184a */
[----:B------:R4:W-:Y:S01]  /*26220*/  LDGSTS.E [R5+-0x19600], desc[UR10][R36.64], P4 ;  /* 0xe6a0000024057fae */ /* 0x0009e2000a12184a */
[----:B-1----:R-:W-:-:S03]  /*26230*/  IMAD.WIDE R62, R4, 0x4, R98 ;  /* 0x00000004043e7825 */ /* 0x002fc600078e0262 */
[----:B------:R1:W-:Y:S01]  /*26240*/  LDGSTS.E [R5+-0x19200], desc[UR10][R30.64], P4 ;  /* 0xe6e000001e057fae */ /* 0x0003e2000a12184a */
[----:B--2---:R-:W-:-:S03]  /*26250*/  IMAD.WIDE R60, R4, 0x4, R106 ;  /* 0x00000004043c7825 */ /* 0x004fc600078e026a */
[----:B------:R2:W-:Y:S01]  /*26260*/  LDGSTS.E [R5+-0x18e00], desc[UR10][R28.64], P4 ;  /* 0xe72000001c057fae */ /* 0x0005e2000a12184a */
[----:B------:R-:W-:-:S03]  /*26270*/  IMAD.WIDE R56, R4, 0x4, R114 ;  /* 0x0000000404387825 */ /* 0x000fc600078e0272 */
[----:B------:R2:W-:Y:S01]  /*26280*/  LDGSTS.E [R5+-0x18a00], desc[UR10][R22.64], P4 ;  /* 0xe760000016057fae */ /* 0x0005e2000a12184a */
[----:B---3--:R-:W-:-:S03]  /*26290*/  IMAD.WIDE R54, R4, 0x4, R122 ;  /* 0x0000000404367825 */ /* 0x008fc600078e027a */
[----:B------:R3:W-:Y:S01]  /*262a0*/  LDGSTS.E [R5+-0x18600], desc[UR10][R20.64], P4 ;  /* 0xe7a0000014057fae */ /* 0x0007e2000a12184a */
[----:B----4-:R-:W-:-:S03]  /*262b0*/  IMAD.WIDE R52, R4, 0x4, R130 ;  /* 0x0000000404347825 */ /* 0x010fc600078e0282 */
[----:B------:R4:W-:Y:S01]  /*262c0*/  LDGSTS.E [R5+-0x18200], desc[UR10][R10.64], P4 ;  /* 0xe7e000000a057fae */ /* 0x0009e2000a12184a */
[----:B------:R-:W-:-:S03]  /*262d0*/  IMAD.WIDE R48, R4, 0x4, R138 ;  /* 0x0000000404307825 */ /* 0x000fc600078e028a */
[----:B------:R-:W4:Y:S01]  /*262e0*/  LDL.LU.64 R238, [R1+0x28] ;  /* 0x0000280001ee7983 */ /* 0x000f220000300a00 */
[----:B------:R-:W-:-:S04]  /*262f0*/  IMAD.WIDE R46, R4, 0x4, R146 ;  /* 0x00000004042e7825 */ /* 0x000fc800078e0292 */
[----:B------:R-:W-:-:S04]  /*26300*/  IMAD.WIDE R44, R4, 0x4, R154 ;  /* 0x00000004042c7825 */ /* 0x000fc800078e029a */
[----:B------:R-:W-:-:S04]  /*26310*/  IMAD.WIDE R40, R4, 0x4, R162 ;  /* 0x0000000404287825 */ /* 0x000fc800078e02a2 */
[----:B------:R-:W-:-:S04]  /*26320*/  IMAD.WIDE R38, R4, 0x4, R170 ;  /* 0x0000000404267825 */ /* 0x000fc800078e02aa */
[----:B------:R-:W-:-:S04]  /*26330*/  IMAD.WIDE R36, R4, 0x4, R178 ;  /* 0x0000000404247825 */ /* 0x000fc800078e02b2 */
[----:B------:R-:W-:-:S04]  /*26340*/  IMAD.WIDE R32, R4, 0x4, R186 ;  /* 0x0000000404207825 */ /* 0x000fc800078e02ba */
[----:B-1----:R-:W-:-:S04]  /*26350*/  IMAD.WIDE R30, R4, 0x4, R194 ;  /* 0x00000004041e7825 */ /* 0x002fc800078e02c2 */
[----:B--2---:R-:W-:-:S04]  /*26360*/  IMAD.WIDE R28, R4, 0x4, R202 ;  /* 0x00000004041c7825 */ /* 0x004fc800078e02ca */
[----:B------:R-:W-:-:S04]  /*26370*/  IMAD.WIDE R24, R4, 0x4, R210 ;  /* 0x0000000404187825 */ /* 0x000fc800078e02d2 */
[----:B------:R-:W-:-:S04]  /*26380*/  IMAD.WIDE R22, R4, 0x4, R218 ;  /* 0x0000000404167825 */ /* 0x000fc800078e02da */
[----:B---3--:R-:W-:-:S04]  /*26390*/  IMAD.WIDE R20, R4, 0x4, R226 ;  /* 0x0000000404147825 */ /* 0x008fc800078e02e2 */
[----:B----4-:R-:W-:-:S04]  /*263a0*/  IMAD.WIDE R10, R4, 0x4, R240 ;  /* 0x00000004040a7825 */ /* 0x010fc800078e02f0 */
[C---:B------:R-:W-:Y:S01]  /*263b0*/  IMAD.WIDE R240, R4.reuse, 0x4, R6 ;  /* 0x0000000404f07825 */ /* 0x040fe200078e0206 */
[----:B------:R-:W-:Y:S04]  /*263c0*/  LDGSTS.E [R9+-0x1fd00], desc[UR10][R10.64], P4 ;  /* 0xe03000000a097fae */ /* 0x000fe8000a12184a */
[----:B------:R-:W5:Y:S04]  /*263d0*/  LDL.LU.64 R6, [R1+0xde8] ;  /* 0x000de80001067983 */ /* 0x000f680000300a00 */
        /* <DEDUP_REMOVED lines=17> */
[----:B------:R2:W-:Y:S04]  /*264f0*/  STL [R1+0x408], RZ ;  /* 0x000408ff01007387 */ /* 0x0005e80000100800 */
        /* <DEDUP_REMOVED lines=253> */
[----:B------:R2:W-:Y:S04]  /*274d0*/  STL [R1], RZ ;  /* 0x000000ff01007387 */ /* 0x0005e80000100800 */
        /* <DEDUP_REMOVED lines=127> */
[----:B------:R-:W3:Y:S01]  /*27cd0*/  LDL R15, [R1+0xc5c] ;  /* 0x000c5c00010f7983 */ /* 0x000ee20000100800 */
[----:B------:R-:W-:-:S04]  /*27ce0*/  IMAD.WIDE R64, R4, 0x4, R234 ;  /* 0x0000000404407825 */ /* 0x000fc800078e02ea */
[----:B------:R-:W-:Y:S01]  /*27cf0*/  IMAD.WIDE R16, R4, 0x4, R238 ;  /* 0x0000000404107825 */ /* 0x000fe200078e02ee */
[----:B------:R-:W-:-:S03]  /*27d00*/  MOV R226, R64 ;  /* 0x0000004000e27202 */ /* 0x000fc60000000f00 */
[C---:B------:R-:W-:Y:S01]  /*27d10*/  IMAD.WIDE R246, R4.reuse, 0x4, R246 ;  /* 0x0000000404f67825 */ /* 0x040fe200078e02f6 */
[----:B------:R-:W-:Y:S03]  /*27d20*/  LDGSTS.E [R9+-0x1f900], desc[UR10][R16.64], P4 ;  /* 0xe070000010097fae */ /* 0x000fe6000a12184a */
[----:B------:R-:W-:Y:S01]  /*27d30*/  IMAD.MOV.U32 R227, RZ, RZ, R65 ;  /* 0x000000ffffe37224 */ /* 0x000fe200078e0041 */
        /* <DEDUP_REMOVED lines=39> */
[----:B------:R2:W-:Y:S01]  /*27fb0*/  LDGSTS.E [R9+-0x18100], desc[UR10][R20.64], P4 ;  /* 0xe7f0000014097fae */ /* 0x0005e2000a12184a */
[----:B------:R-:W-:-:S03]  /*27fc0*/  CS2R R26, SRZ ;  /* 0x00000000001a7805 */ /* 0x000fc6000001ff00 */
[----:B------:R-:W0:Y:S01]  /*27fd0*/  LDGDEPBAR ;  /* 0x00000000000079af */ /* 0x000e220000000000 */
[----:B-1----:R-:W-:Y:S02]  /*27fe0*/  CS2R R24, SRZ ;  /* 0x0000000000187805 */ /* 0x002fe4000001ff00 */
[----:B------:R-:W-:Y:S02]  /*27ff0*/  CS2R R28, SRZ ;  /* 0x00000000001c7805 */ /* 0x000fe4000001ff00 */
[----:B------:R-:W-:Y:S02]  /*28000*/  CS2R R30, SRZ ;  /* 0x00000000001e7805 */ /* 0x000fe4000001ff00 */
[----:B------:R-:W-:Y:S02]  /*28010*/  CS2R R32, SRZ ;  /* 0x0000000000207805 */ /* 0x000fe4000001ff00 */
[----:B------:R-:W-:Y:S02]  /*28020*/  CS2R R34, SRZ ;  /* 0x0000000000227805 */ /* 0x000fe4000001ff00 */
[----:B------:R-:W-:-:S02]  /*28030*/  CS2R R36, SRZ ;  /* 0x0000000000247805 */ /* 0x000fc4000001ff00 */
[----:B------:R-:W-:Y:S02]  /*28040*/  CS2R R38, SRZ ;  /* 0x0000000000267805 */ /* 0x000fe4000001ff00 */
        /* <DEDUP_REMOVED lines=56> */
[----:B---3--:R-:W-:-:S13]  /*283d0*/  ISETP.GE.AND P0, PT, R15, 0x40, PT ;  /* 0x000000400f00780c */ /* 0x008fda0003f06270 */
[----:B--2---:R-:W-:Y:S05]  /*283e0*/  @!P0 BRA `(.L_x_0) ;  /* 0x0000012400608947 */ /* 0x004fea0003800000 */
[----:B------:R-:W2:Y:S04]  /*283f0*/  LDL.LU.64 R172, [R1+0x600] ;  /* 0x0006000001ac7983 */ /* 0x000ea80000300a00 */
[----:B------:R-:W3:Y:S04]  /*28400*/  LDL.LU.64 R238, [R1+0x608] ;  /* 0x0006080001ee7983 */ /* 0x000ee80000300a00 */
[----:B------:R-:W4:Y:S04]  /*28410*/  LDL.LU.64 R220, [R1+0x610] ;  /* 0x0006100001dc7983 */ /* 0x000f280000300a00 */
        /* <DEDUP_REMOVED lines=8> */
[----:B------:R-:W-:Y:S01]  /*284a0*/  IMAD.MOV.U32 R19, RZ, RZ, R230 ;  /* 0x000000ffff137224 */ /* 0x000fe200078e00e6 */
[----:B------:R-:W-:Y:S01]  /*284b0*/  MOV R18, R231 ;  /* 0x000000e700127202 */ /* 0x000fe20000000f00 */
[----:B--2---:R-:W-:-:S02]  /*284c0*/  IMAD.MOV.U32 R21, RZ, RZ, R172 ;  /* 0x000000ffff157224 */ /* 0x004fc400078e00ac */
[----:B------:R-:W-:Y:S02]  /*284d0*/  IMAD.MOV.U32 R20, RZ, RZ, R173 ;  /* 0x000000ffff147224 */ /* 0x000fe400078e00ad */
[----:B------:R-:W2:Y:S01]  /*284e0*/  LDL.LU.64 R172, [R1+0x658] ;  /* 0x0006580001ac7983 */ /* 0x000ea20000300a00 */
[----:B---3--:R-:W-:Y:S01]  /*284f0*/  MOV R23, R238 ;  /* 0x000000ee00177202 */ /* 0x008fe20000000f00 */
[----:B------:R-:W-:Y:S02]  /*28500*/  IMAD.MOV.U32 R22, RZ, RZ, R239 ;  /* 0x000000ffff167224 */ /* 0x000fe400078e00ef */
[----:B------:R-:W3:Y:S01]  /*28510*/  LDL.LU.64 R238, [R1+0x660] ;  /* 0x0006600001ee7983 */ /* 0x000ee20000300a00 */
[----:B----4-:R-:W-:Y:S01]  /*28520*/  IMAD.MOV.U32 R153, RZ, RZ, R220 ;  /* 0x000000ffff997224 */ /* 0x010fe200078e00dc */
[----:B------:R-:W-:Y:S02]  /*28530*/  MOV R152, R221 ;  /* 0x000000dd00987202 */ /* 0x000fe40000000f00 */
[----:B------:R-:W4:Y:S01]  /*28540*/  LDL.LU.64 R220, [R1+0x668] ;  /* 0x0006680001dc7983 */ /* 0x000f220000300a00 */
[----:B------:R-:W-:-:S02]  /*28550*/  IMAD.MOV.U32 R155, RZ, RZ, R156 ;  /* 0x000000ffff9b7224 */ /* 0x000fc400078e009c */
[----:B------:R-:W-:Y:S01]  /*28560*/  IMAD.MOV.U32 R154, RZ, RZ, R157 ;  /* 0x000000ffff9a7224 */ /* 0x000fe200078e009d */
[----:B------:R-:W4:Y:S01]  /*28570*/  LDL.LU.64 R206, [R1+0x670] ;  /* 0x0006700001ce7983 */ /* 0x000f220000300a00 */
[----:B------:R-:W-:Y:S01]  /*28580*/  MOV R157, R180 ;  /* 0x000000b4009d7202 */ /* 0x000fe20000000f00 */
[----:B------:R-:W-:Y:S02]  /*28590*/  IMAD.MOV.U32 R156, RZ, RZ, R181 ;  /* 0x000000ffff9c7224 */ /* 0x000fe400078e00b5 */
[----:B------:R-:W4:Y:S01]  /*285a0*/  LDL.LU.64 R180, [R1+0x678] ;  /* 0x0006780001b47983 */ /* 0x000f220000300a00 */
[----:B------:R-:W-:Y:S01]  /*285b0*/  IMAD.MOV.U32 R159, RZ, RZ, R228 ;  /* 0x000000ffff9f7224 */ /* 0x000fe200078e00e4 */
        /* <DEDUP_REMOVED lines=12> */
[----:B------:R-:W-:Y:S02]  /*28680*/  IMAD.MOV.U32 R166, RZ, RZ, R213 ;  /* 0x000000ffffa67224 */ /* 0x000fe400078e00d5 */
[----:B------:R-:W4:Y:S01]  /*28690*/  LDL.LU.64 R212, [R1+0x6a0] ;  /* 0x0006a00001d47983 */ /* 0x000f220000300a00 */
[----:B------:R-:W-:Y:S01]  /*286a0*/  MOV R169, R196 ;  /* 0x000000c400a97202 */ /* 0x000fe20000000f00 */
[----:B------:R-:W-:Y:S02]  /*286b0*/  IMAD.MOV.U32 R168, RZ, RZ, R197 ;  /* 0x000000ffffa87224 */ /* 0x000fe400078e00c5 */
[----:B------:R-:W4:Y:S04]  /*286c0*/  LDL.LU.64 R198, [R1+0x7e0] ;  /* 0x0007e00001c67983 */ /* 0x000f280000300a00 */
[----:B------:R-:W4:Y:S04]  /*286d0*/  LDL.LU.64 R250, [R1+0x7b8] ;  /* 0x0007b80001fa7983 */ /* 0x000f280000300a00 */
[----:B------:R-:W4:Y:S01]  /*286e0*/  LDL.LU.64 R196, [R1+0x748] ;  /* 0x0007480001c47983 */ /* 0x000f220000300a00 */
[----:B--2---:R-:W-:Y:S01]  /*286f0*/  IMAD.MOV.U32 R171, RZ, RZ, R172 ;  /* 0x000000ffffab7224 */ /* 0x004fe200078e00ac */
[----:B------:R-:W-:Y:S01]  /*28700*/  MOV R170, R173 ;  /* 0x000000ad00aa7202 */ /* 0x000fe20000000f00 */
[----:B---3--:R-:W-:-:S02]  /*28710*/  IMAD.MOV.U32 R173, RZ, RZ, R238 ;  /* 0x000000ffffad7224 */ /* 0x008fc400078e00ee */
[----:B------:R-:W-:Y:S02]  /*28720*/  IMAD.MOV.U32 R172, RZ, RZ, R239 ;  /* 0x000000ffffac7224 */ /* 0x000fe400078e00ef */
[----:B------:R-:W2:Y:S01]  /*28730*/  LDL.LU.64 R238, [R1+0x770] ;  /* 0x0007700001ee7983 */ /* 0x000ea20000300a00 */
[----:B----4-:R-:W-:Y:S01]  /*28740*/  MOV R175, R220 ;  /* 0x000000dc00af7202 */ /* 0x010fe20000000f00 */
[----:B------:R-:W-:Y:S02]  /*28750*/  IMAD.MOV.U32 R174, RZ, RZ, R221 ;  /* 0x000000ffffae7224 */ /* 0x000fe400078e00dd */
[----:B------:R-:W3:Y:S01]  /*28760*/  LDL.LU.64 R220, [R1+0x790] ;  /* 0x0007900001dc7983 */ /* 0x000ee20000300a00 */
[----:B------:R-:W-:Y:S01]  /*28770*/  IMAD.MOV.U32 R177, RZ, RZ, R206 ;  /* 0x000000ffffb17224 */ /* 0x000fe200078e00ce */
[----:B------:R-:W-:Y:S02]  /*28780*/  MOV R176, R207 ;  /* 0x000000cf00b07202 */ /* 0x000fe40000000f00 */
[----:B------:R-:W4:Y:S04]  /*28790*/  LDL.LU.64 R202, [R1+0x7b0] ;  /* 0x0007b00001ca7983 */ /* 0x000f280000300a00 */
[----:B------:R-:W4:Y:S04]  /*287a0*/  LDL.LU.64 R224, [R1+0x7c8] ;  /* 0x0007c80001e07983 */ /* 0x000f280000300a00 */
[----:B------:R-:W4:Y:S01]  /*287b0*/  LDL.LU.64 R206, [R1+0x740] ;  /* 0x0007400001ce7983 */ /* 0x000f220000300a00 */
[----:B------:R-:W-:-:S02]  /*287c0*/  IMAD.MOV.U32 R185, RZ, RZ, R228 ;  /* 0x000000ffffb97224 */ /* 0x000fc400078e00e4 */
[----:B------:R-:W-:Y:S02]  /*287d0*/  IMAD.MOV.U32 R184, RZ, RZ, R229 ;  /* 0x000000ffffb87224 */ /* 0x000fe400078e00e5 */
[----:B------:R-:W4:Y:S01]  /*287e0*/  LDL.LU.64 R228, [R1+0x7e8] ;  /* 0x0007e80001e47983 */ /* 0x000f220000300a00 */
[----:B------:R-:W-:Y:S01]  /*287f0*/  MOV R187, R188 ;  /* 0x000000bc00bb7202 */ /* 0x000fe20000000f00 */
[----:B------:R-:W-:Y:S02]  /*28800*/  IMAD.MOV.U32 R186, RZ, RZ, R189 ;  /* 0x000000ffffba7224 */ /* 0x000fe400078e00bd */
[----:B------:R-:W4:Y:S01]  /*28810*/  LDL.LU.64 R210, [R1+0x7a8] ;  /* 0x0007a80001d27983 */ /* 0x000f220000300a00 */
[----:B------:R-:W-:Y:S01]  /*28820*/  IMAD.MOV.U32 R189, RZ, RZ, R212 ;  /* 0x000000ffffbd7224 */ /* 0x000fe200078e00d4 */
[----:B------:R-:W-:Y:S02]  /*28830*/  MOV R188, R213 ;  /* 0x000000d500bc7202 */ /* 0x000fe40000000f00 */
[----:B------:R-:W4:Y:S04]  /*28840*/  LDL.LU.64 R212, [R1+0x710] ;  /* 0x0007100001d47983 */ /* 0x000f280000300a00 */
[----:B------:R-:W4:Y:S01]  /*28850*/  LDL.LU.64 R236, [R1+0x738] ;  /* 0x0007380001ec7983 */ /* 0x000f220000300a00 */
[----:B------:R-:W-:Y:S01]  /*28860*/  MOV R193, R250 ;  /* 0x000000fa00c17202 */ /* 0x000fe20000000f00 */
[----:B------:R-:W-:-:S02]  /*28870*/  IMAD.MOV.U32 R192, RZ, RZ, R251 ;  /* 0x000000ffffc07224 */ /* 0x000fc400078e00fb */
[----:B------:R-:W4:Y:S01]  /*28880*/  LDL.LU.64 R250, [R1+0x768] ;  /* 0x0007680001fa7983 */ /* 0x000f220000300a00 */
[----:B------:R-:W-:Y:S01]  /*28890*/  IMAD.MOV.U32 R179, RZ, RZ, R180 ;  /* 0x000000ffffb37224 */ /* 0x000fe200078e00b4 */
[----:B------:R-:W-:Y:S01]  /*288a0*/  MOV R194, R197 ;  /* 0x000000c500c27202 */ /* 0x000fe20000000f00 */
[----:B------:R-:W-:Y:S01]  /*288b0*/  IMAD.MOV.U32 R178, RZ, RZ, R181 ;  /* 0x000000ffffb27224 */ /* 0x000fe200078e00b5 */
[----:B------:R-:W-:Y:S01]  /*288c0*/  MOV R181, R182 ;  /* 0x000000b600b57202 */ /* 0x000fe20000000f00 */
[----:B------:R-:W-:Y:S01]  /*288d0*/  IMAD.MOV.U32 R195, RZ, RZ, R196 ;  /* 0x000000ffffc37224 */ /* 0x000fe200078e00c4 */
[----:B------:R-:W-:Y:S01]  /*288e0*/  MOV R182, R191 ;  /* 0x000000bf00b67202 */ /* 0x000fe20000000f00 */
[----:B------:R-:W-:Y:S02]  /*288f0*/  IMAD.MOV.U32 R180, RZ, RZ, R183 ;  /* 0x000000ffffb47224 */ /* 0x000fe400078e00b7 */
[----:B------:R-:W-:Y:S02]  /*28900*/  IMAD.MOV.U32 R183, RZ, RZ, R190 ;  /* 0x000000ffffb77224 */ /* 0x000fe400078e00be */
[----:B------:R-:W-:-:S02]  /*28910*/  IMAD.MOV.U32 R191, RZ, RZ, R198 ;  /* 0x000000ffffbf7224 */ /* 0x000fc400078e00c6 */
[----:B------:R-:W-:Y:S01]  /*28920*/  IMAD.MOV.U32 R190, RZ, RZ, R199 ;  /* 0x000000ffffbe7224 */ /* 0x000fe200078e00c7 */
[----:B------:R-:W-:Y:S01]  /*28930*/  MOV R150, R204 ;  /* 0x000000cc00967202 */ /* 0x000fe20000000f00 */
[----:B------:R-:W-:Y:S01]  /*28940*/  IMAD.MOV.U32 R151, RZ, RZ, R205 ;  /* 0x000000ffff977224 */ /* 0x000fe200078e00cd */
[----:B------:R-:W-:Y:S01]  /*28950*/  MOV R148, R208 ;  /* 0x000000d000947202 */ /* 0x000fe20000000f00 */
[----:B------:R-:W-:Y:S02]  /*28960*/  IMAD.MOV.U32 R149, RZ, RZ, R209 ;  /* 0x000000ffff957224 */ /* 0x000fe400078e00d1 */
[----:B------:R-:W-:Y:S02]  /*28970*/  IMAD.MOV.U32 R144, RZ, RZ, R214 ;  /* 0x000000ffff907224 */ /* 0x000fe400078e00d6 */
[----:B------:R-:W-:Y:S02]  /*28980*/  IMAD.MOV.U32 R145, RZ, RZ, R215 ;  /* 0x000000ffff917224 */ /* 0x000fe400078e00d7 */
        /* <DEDUP_REMOVED lines=11> */
[----:B------:R-:W-:Y:S01]  /*28a40*/  MOV R204, R207 ;  /* 0x000000cf00cc7202 */ /* 0x000fe20000000f00 */
[----:B------:R-:W4:Y:S01]  /*28a50*/  LDL.LU.64 R224, [R1+0x7d8] ;  /* 0x0007d80001e07983 */ /* 0x000f220000300a00 */
[----:B------:R-:W-:-:S03]  /*28a60*/  IMAD.MOV.U32 R205, RZ, RZ, R206 ;  /* 0x000000ffffcd7224 */ /* 0x000fc600078e00ce */
[----:B------:R-:W4:Y:S01]  /*28a70*/  LDL.LU.64 R138, [R1+0x780] ;  /* 0x00078000018a7983 */ /* 0x000f220000300a00 */
[----:B------:R-:W-:Y:S02]  /*28a80*/  IMAD.MOV.U32 R207, RZ, RZ, R228 ;  /* 0x000000ffffcf7224 */ /* 0x000fe400078e00e4 */
[----:B------:R-:W-:Y:S02]  /*28a90*/  IMAD.MOV.U32 R206, RZ, RZ, R229 ;  /* 0x000000ffffce7224 */ /* 0x000fe400078e00e5 */
[----:B------:R-:W4:Y:S01]  /*28aa0*/  LDL.LU.64 R228, [R1+0x6e0] ;  /* 0x0006e00001e47983 */ /* 0x000f220000300a00 */
[----:B------:R-:W-:Y:S01]  /*28ab0*/  IMAD.MOV.U32 R209, RZ, RZ, R210 ;  /* 0x000000ffffd17224 */ /* 0x000fe200078e00d2 */
[----:B------:R-:W-:Y:S02]  /*28ac0*/  MOV R208, R211 ;  /* 0x000000d300d07202 */ /* 0x000fe40000000f00 */
[----:B------:R-:W4:Y:S01]  /*28ad0*/  LDL.LU.64 R136, [R1+0x700] ;  /* 0x0007000001887983 */ /* 0x000f220000300a00 */
[----:B------:R-:W-:-:S02]  /*28ae0*/  IMAD.MOV.U32 R211, RZ, RZ, R212 ;  /* 0x000000ffffd37224 */ /* 0x000fc400078e00d4 */
[----:B------:R-:W-:Y:S01]  /*28af0*/  IMAD.MOV.U32 R210, RZ, RZ, R213 ;  /* 0x000000ffffd27224 */ /* 0x000fe200078e00d5 */
[----:B------:R-:W3:Y:S01]  /*28b00*/  LDL.LU.64 R140, [R1+0x730] ;  /* 0x00073000018c7983 */ /* 0x000ee20000300a00 */
[----:B------:R-:W-:Y:S01]  /*28b10*/  MOV R213, R236 ;  /* 0x000000ec00d57202 */ /* 0x000fe20000000f00 */
[----:B------:R-:W-:Y:S01]  /*28b20*/  IMAD.MOV.U32 R212, RZ, RZ, R237 ;  /* 0x000000ffffd47224 */ /* 0x000fe200078e00ed */
[----:B------:R-:W-:Y:S01]  /*28b30*/  MOV R215, R250 ;  /* 0x000000fa00d77202 */ /* 0x000fe20000000f00 */
[----:B------:R-:W-:Y:S01]  /*28b40*/  IMAD.MOV.U32 R214, RZ, RZ, R251 ;  /* 0x000000ffffd67224 */ /* 0x000fe200078e00fb */
[----:B------:R-:W4:Y:S04]  /*28b50*/  LDL.LU.64 R236, [R1+0x760] ;  /* 0x0007600001ec7983 */ /* 0x000f280000300a00 */
[----:B------:R-:W4:Y:S01]  /*28b60*/  LDL.LU.64 R250, [R1+0x778] ;  /* 0x0007780001fa7983 */ /* 0x000f220000300a00 */
[----:B------:R-:W-:Y:S01]  /*28b70*/  IMAD.MOV.U32 R142, RZ, RZ, R216 ;  /* 0x000000ffff8e7224 */ /* 0x000fe200078e00d8 */
[----:B------:R-:W-:Y:S01]  /*28b80*/  MOV R143, R217 ;  /* 0x000000d9008f7202 */ /* 0x000fe20000000f00 */
[----:B------:R-:W-:Y:S01]  /*28b90*/  IMAD.MOV.U32 R134, RZ, RZ, R234 ;  /* 0x000000ffff867224 */ /* 0x000fe200078e00ea */
[----:B------:R-:W-:Y:S01]  /*28ba0*/  MOV R135, R235 ;  /* 0x000000eb00877202 */ /* 0x000fe20000000f00 */
[----:B--2---:R-:W-:Y:S01]  /*28bb0*/  IMAD.MOV.U32 R217, RZ, RZ, R238 ;  /* 0x000000ffffd97224 */ /* 0x004fe200078e00ee */
[----:B------:R-:W-:-:S02]  /*28bc0*/  MOV R216, R239 ;  /* 0x000000ef00d87202 */ /* 0x000fc40000000f00 */
[----:B------:R-:W2:Y:S04]  /*28bd0*/  LDL.LU.64 R238, [R1+0x6d8] ;  /* 0x0006d80001ee7983 */ /* 0x000ea80000300a00 */
[----:B------:R-:W2:Y:S04]  /*28be0*/  LDL.LU.64 R126, [R1+0x7d0] ;  /* 0x0007d000017e7983 */ /* 0x000ea80000300a00 */
[----:B------:R-:W2:Y:S04]  /*28bf0*/  LDL.LU.64 R128, [R1+0x758] ;  /* 0x0007580001807983 */ /* 0x000ea80000300a00 */
[----:B------:R-:W2:Y:S04]  /*28c00*/  LDL.LU.64 R130, [R1+0x6c0] ;  /* 0x0006c00001827983 */ /* 0x000ea80000300a00 */
[----:B------:R-:W2:Y:S01]  /*28c10*/  LDL.LU.64 R132, [R1+0x6d0] ;  /* 0x0006d00001847983 */ /* 0x000ea20000300a00 */
[----:B---3--:R-:W-:Y:S01]  /*28c20*/  IMAD.MOV.U32 R231, RZ, RZ, R140 ;  /* 0x000000ffffe77224 */ /* 0x008fe200078e008c */
[----:B------:R-:W-:Y:S01]  /*28c30*/  MOV R140, R142 ;  /* 0x0000008e008c7202 */ /* 0x000fe20000000f00 */
[----:B------:R-:W-:-:S02]  /*28c40*/  IMAD.MOV.U32 R230, RZ, RZ, R141 ;  /* 0x000000ffffe67224 */ /* 0x000fc400078e008d */
[----:B------:R-:W-:Y:S02]  /*28c50*/  IMAD.MOV.U32 R141, RZ, RZ, R143 ;  /* 0x000000ffff8d7224 */ /* 0x000fe400078e008f */
[----:B------:R-:W3:Y:S01]  /*28c60*/  LDL.LU.64 R142, [R1+0x6f8] ;  /* 0x0006f800018e7983 */ /* 0x000ee20000300a00 */
[----:B----4-:R-:W-:Y:S01]  /*28c70*/  IMAD.MOV.U32 R235, RZ, RZ, R250 ;  /* 0x000000ffffeb7224 */ /* 0x010fe200078e00fa */
[----:B------:R-:W-:Y:S02]  /*28c80*/  MOV R234, R251 ;  /* 0x000000fb00ea7202 */ /* 0x000fe40000000f00 */
[----:B------:R-:W4:Y:S04]  /*28c90*/  LDL.LU.64 R250, [R1+0x728] ;  /* 0x0007280001fa7983 */ /* 0x000f280000300a00 */
[----:B------:R-:W4:Y:S04]  /*28ca0*/  LDL.LU.64 R124, [R1+0x750] ;  /* 0x00075000017c7983 */ /* 0x000f280000300a00 */
[----:B------:R-:W4:Y:S04]  /*28cb0*/  LDL.LU.64 R110, [R1+0x6b8] ;  /* 0x0006b800016e7983 */ /* 0x000f280000300a00 */
[----:B------:R-:W4:Y:S04]  /*28cc0*/  LDL.LU.64 R116, [R1+0x7c0] ;  /* 0x0007c00001747983 */ /* 0x000f280000300a00 */
[----:B------:R-:W4:Y:S04]  /*28cd0*/  LDL.LU.64 R112, [R1+0x720] ;  /* 0x0007200001707983 */ /* 0x000f280000300a00 */
[----:B------:R-:W4:Y:S01]  /*28ce0*/  LDL.LU.64 R122, [R1+0x6a8] ;  /* 0x0006a800017a7983 */ /* 0x000f220000300a00 */
[----:B------:R-:W-:-:S02]  /*28cf0*/  IMAD.MOV.U32 R219, RZ, RZ, R220 ;  /* 0x000000ffffdb7224 */ /* 0x000fc400078e00dc */
[----:B------:R-:W-:Y:S01]  /*28d00*/  IMAD.MOV.U32 R218, RZ, RZ, R221 ;  /* 0x000000ffffda7224 */ /* 0x000fe200078e00dd */
[----:B------:R-:W-:Y:S01]  /*28d10*/  MOV R221, R146 ;  /* 0x0000009200dd7202 */ /* 0x000fe20000000f00 */
[----:B------:R-:W-:Y:S01]  /*28d20*/  IMAD.MOV.U32 R220, RZ, RZ, R147 ;  /* 0x000000ffffdc7224 */ /* 0x000fe200078e0093 */
[----:B------:R-:W-:Y:S01]  /*28d30*/  MOV R147, R151 ;  /* 0x0000009700937202 */ /* 0x000fe20000000f00 */
[----:B------:R-:W-:Y:S01]  /*28d40*/  IMAD.MOV.U32 R146, RZ, RZ, R150 ;  /* 0x000000ffff927224 */ /* 0x000fe200078e0096 */
[----:B------:R-:W4:Y:S01]  /*28d50*/  LDL.LU.64 R118, [R1+0x6b0] ;  /* 0x0006b00001767983 */ /* 0x000f220000300a00 */
[----:B------:R-:W-:Y:S02]  /*28d60*/  IMAD.MOV.U32 R150, RZ, RZ, R222 ;  /* 0x000000ffff967224 */ /* 0x000fe400078e00de */
[----:B------:R-:W-:Y:S01]  /*28d70*/  IMAD.MOV.U32 R151, RZ, RZ, R223 ;  /* 0x000000ffff977224 */ /* 0x000fe200078e00df */
[----:B------:R-:W-:Y:S01]  /*28d80*/  MOV R223, R224 ;  /* 0x000000e000df7202 */ /* 0x000fe20000000f00 */
[----:B------:R-:W-:Y:S01]  /*28d90*/  IMAD.MOV.U32 R222, RZ, RZ, R225 ;  /* 0x000000ffffde7224 */ /* 0x000fe200078e00e1 */
[----:B------:R-:W-:Y:S01]  /*28da0*/  MOV R224, R139 ;  /* 0x0000008b00e07202 */ /* 0x000fe20000000f00 */
[----:B------:R-:W-:Y:S01]  /*28db0*/  IMAD.MOV.U32 R225, RZ, RZ, R138 ;  /* 0x000000ffffe17224 */ /* 0x000fe200078e008a */
        /* <DEDUP_REMOVED lines=11> */
[----:B------:R-:W-:-:S02]  /*28e70*/  IMAD.MOV.U32 R232, RZ, RZ, R237 ;  /* 0x000000ffffe87224 */ /* 0x000fc400078e00ed */
[----:B--2---:R-:W-:Y:S02]  /*28e80*/  IMAD.MOV.U32 R237, RZ, RZ, R238 ;  /* 0x000000ffffed7224 */ /* 0x004fe400078e00ee */
[----:B------:R-:W-:Y:S01]  /*28e90*/  IMAD.MOV.U32 R236, RZ, RZ, R239 ;  /* 0x000000ffffec7224 */ /* 0x000fe200078e00ef */
[----:B------:R-:W-:Y:S01]  /*28ea0*/  MOV R239, R126 ;  /* 0x0000007e00ef7202 */ /* 0x000fe20000000f00 */
[----:B------:R-:W-:Y:S01]  /*28eb0*/  IMAD.MOV.U32 R238, RZ, RZ, R127 ;  /* 0x000000ffffee7224 */ /* 0x000fe200078e007f */
[----:B------:R-:W-:Y:S01]  /*28ec0*/  MOV R127, R241 ;  /* 0x000000f1007f7202 */ /* 0x000fe20000000f00 */
[----:B------:R-:W-:Y:S02]  /*28ed0*/  IMAD.MOV.U32 R126, RZ, RZ, R240 ;  /* 0x000000ffff7e7224 */ /* 0x000fe400078e00f0 */
[----:B------:R-:W-:Y:S01]  /*28ee0*/  IMAD.MOV.U32 R241, RZ, RZ, R128 ;  /* 0x000000fffff17224 */ /* 0x000fe200078e0080 */
[----:B------:R-:W-:Y:S01]  /*28ef0*/  MOV R128, R242 ;  /* 0x000000f200807202 */ /* 0x000fe20000000f00 */
[----:B------:R-:W-:Y:S01]  /*28f00*/  IMAD.MOV.U32 R240, RZ, RZ, R129 ;  /* 0x000000fffff07224 */ /* 0x000fe200078e0081 */
[----:B------:R-:W-:Y:S01]  /*28f10*/  MOV R242, R131 ;  /* 0x0000008300f27202 */ /* 0x000fe20000000f00 */
[----:B------:R-:W-:-:S02]  /*28f20*/  IMAD.MOV.U32 R129, RZ, RZ, R243 ;  /* 0x000000ffff817224 */ /* 0x000fc400078e00f3 */
[----:B------:R-:W-:Y:S02]  /*28f30*/  IMAD.MOV.U32 R243, RZ, RZ, R130 ;  /* 0x000000fffff37224 */ /* 0x000fe400078e0082 */
[----:B------:R-:W-:Y:S02]  /*28f40*/  IMAD.MOV.U32 R130, RZ, RZ, R244 ;  /* 0x000000ffff827224 */ /* 0x000fe400078e00f4 */
[----:B------:R-:W-:Y:S01]  /*28f50*/  IMAD.MOV.U32 R131, RZ, RZ, R245 ;  /* 0x000000ffff837224 */ /* 0x000fe200078e00f5 */
[----:B------:R-:W-:Y:S01]  /*28f60*/  MOV R245, R132 ;  /* 0x0000008400f57202 */ /* 0x000fe20000000f00 */
[----:B------:R-:W-:Y:S01]  /*28f70*/  IMAD.MOV.U32 R244, RZ, RZ, R133 ;  /* 0x000000fffff47224 */ /* 0x000fe200078e0085 */
[----:B------:R-:W-:Y:S01]  /*28f80*/  MOV R133, R137 ;  /* 0x0000008900857202 */ /* 0x000fe20000000f00 */
[----:B------:R-:W-:Y:S02]  /*28f90*/  IMAD.MOV.U32 R132, RZ, RZ, R136 ;  /* 0x000000ffff847224 */ /* 0x000fe400078e0088 */
[----:B------:R-:W-:-:S02]  /*28fa0*/  IMAD.MOV.U32 R136, RZ, RZ, R246 ;  /* 0x000000ffff887224 */ /* 0x000fc400078e00f6 */
[----:B------:R-:W-:Y:S01]  /*28fb0*/  IMAD.MOV.U32 R137, RZ, RZ, R247 ;  /* 0x000000ffff897224 */ /* 0x000fe200078e00f7 */
[----:B---3--:R-:W-:Y:S01]  /*28fc0*/  MOV R247, R142 ;  /* 0x0000008e00f77202 */ /* 0x008fe20000000f00 */
[----:B------:R-:W-:Y:S01]  /*28fd0*/  IMAD.MOV.U32 R246, RZ, RZ, R143 ;  /* 0x000000fffff67224 */ /* 0x000fe200078e008f */
[----:B------:R-:W-:Y:S01]  /*28fe0*/  MOV R143, R249 ;  /* 0x000000f9008f7202 */ /* 0x000fe20000000f00 */
[----:B------:R-:W-:Y:S02]  /*28ff0*/  IMAD.MOV.U32 R142, RZ, RZ, R248 ;  /* 0x000000ffff8e7224 */ /* 0x000fe400078e00f8 */
[----:B----4-:R-:W-:Y:S02]  /*29000*/  IMAD.MOV.U32 R249, RZ, RZ, R250 ;  /* 0x000000fffff97224 */ /* 0x010fe400078e00fa */
[----:B------:R-:W-:Y:S01]  /*29010*/  IMAD.MOV.U32 R248, RZ, RZ, R251 ;  /* 0x000000fffff87224 */ /* 0x000fe200078e00fb */
[----:B------:R-:W-:Y:S01]  /*29020*/  MOV R251, R124 ;  /* 0x0000007c00fb7202 */ /* 0x000fe20000000f00 */
[----:B------:R-:W-:-:S02]  /*29030*/  IMAD.MOV.U32 R250, RZ, RZ, R125 ;  /* 0x000000fffffa7224 */ /* 0x000fc400078e007d */
[----:B------:R-:W2:Y:S01]  /*29040*/  LDL.LU.64 R124, [R1+0x718] ;  /* 0x00071800017c7983 */ /* 0x000ea20000300a00 */
[----:B------:R-:W-:-:S03]  /*29050*/  MOV R0, R117 ;  /* 0x0000007500007202 */ /* 0x000fc60000000f00 */
[----:B------:R-:W-:Y:S04]  /*29060*/  STL [R1+0x600], R110 ;  /* 0x0006006e01007387 */ /* 0x000fe80000100800 */
[----:B------:R1:W-:Y:S04]  /*29070*/  STL [R1+0x608], R116 ;  /* 0x0006087401007387 */ /* 0x0003e80000100800 */
[----:B------:R-:W-:Y:S04]  /*29080*/  STL [R1+0x610], R112 ;  /* 0x0006107001007387 */ /* 0x000fe80000100800 */
[----:B------:R3:W-:Y:S04]  /*29090*/  STL [R1+0x604], R0 ;  /* 0x0006040001007387 */ /* 0x0007e80000100800 */
[----:B-1----:R-:W4:Y:S01]  /*290a0*/  LDL.LU.64 R116, [R1+0x798] ;  /* 0x0007980001747983 */ /* 0x002f220000300a00 */
[----:B---3--:R-:W-:-:S05]  /*290b0*/  IMAD.MOV.U32 R0, RZ, RZ, R113 ;  /* 0x000000ffff007224 */ /* 0x008fca00078e0071 */
[----:B------:R1:W-:Y:S04]  /*290c0*/  STL [R1+0x60c], R0 ;  /* 0x00060c0001007387 */ /* 0x0003e80000100800 */
[----:B------:R3:W-:Y:S01]  /*290d0*/  STL [R1+0x618], R122 ;  /* 0x0006187a01007387 */ /* 0x0007e20000100800 */
[----:B-1----:R-:W-:-:S05]  /*290e0*/  IMAD.MOV.U32 R0, RZ, RZ, R123 ;  /* 0x000000ffff007224 */ /* 0x002fca00078e007b */
[----:B------:R1:W-:Y:S04]  /*290f0*/  STL [R1+0x614], R0 ;  /* 0x0006140001007387 */ /* 0x0003e80000100800 */
[----:B---3--:R-:W3:Y:S04]  /*29100*/  LDL.LU.64 R122, [R1+0x6e8] ;  /* 0x0006e800017a7983 */ /* 0x008ee80000300a00 */
[----:B------:R1:W-:Y:S04]  /*29110*/  STL [R1+0x620], R118 ;  /* 0x0006207601007387 */ /* 0x0003e80000100800 */
[----:B------:R-:W3:Y:S01]  /*29120*/  LDL.LU.64 R112, [R1+0xa00] ;  /* 0x000a000001707983 */ /* 0x000ee20000300a00 */
[----:B-1----:R-:W-:-:S03]  /*29130*/  MOV R0, R119 ;  /* 0x0000007700007202 */ /* 0x002fc60000000f00 */
[----:B------:R-:W3:Y:S04]  /*29140*/  LDL.LU.64 R118, [R1+0x8d8] ;  /* 0x0008d80001767983 */ /* 0x000ee80000300a00 */
[----:B------:R1:W-:Y:S04]  /*29150*/  STL [R1+0x61c], R0 ;  /* 0x00061c0001007387 */ /* 0x0003e80000100800 */
[----:B------:R1:W-:Y:S02]  /*29160*/  STL [R1+0x628], R120 ;  /* 0x0006287801007387 */ /* 0x0003e40000100800 */
[----:B-1----:R-:W-:-:S02]  /*29170*/  IMAD.MOV.U32 R0, RZ, RZ, R121 ;  /* 0x000000ffff007224 */ /* 0x002fc400078e0079 */
[----:B------:R-:W-:Y:S04]  /*29180*/  STL [R1+0x630], R114 ;  /* 0x0006307201007387 */ /* 0x000fe80000100800 */
[----:B------:R1:W-:Y:S04]  /*29190*/  STL [R1+0x624], R0 ;  /* 0x0006240001007387 */ /* 0x0003e80000100800 */
[----:B------:R-:W3:Y:S01]  /*291a0*/  LDL.LU.64 R120, [R1+0xa80] ;  /* 0x000a800001787983 */ /* 0x000ee20000300a00 */
[----:B-1----:R-:W-:-:S05]  /*291b0*/  IMAD.MOV.U32 R0, RZ, RZ, R115 ;  /* 0x000000ffff007224 */ /* 0x002fca00078e0073 */
[----:B------:R1:W-:Y:S04]  /*291c0*/  STL [R1+0x62c], R0 ;  /* 0x00062c0001007387 */ /* 0x0003e80000100800 */
[----:B--2---:R2:W-:Y:S04]  /*291d0*/  STL [R1+0x638], R124 ;  /* 0x0006387c01007387 */ /* 0x0045e80000100800 */
[----:B------:R-:W3:Y:S01]  /*291e0*/  LDL.LU.64 R114, [R1+0x9c8] ;  /* 0x0009c80001727983 */ /* 0x000ee20000300a00 */
[----:B-1----:R-:W-:-:S05]  /*291f0*/  MOV R0, R125 ;  /* 0x0000007d00007202 */ /* 0x002fca0000000f00 */
[----:B------:R1:W-:Y:S04]  /*29200*/  STL [R1+0x634], R0 ;  /* 0x0006340001007387 */ /* 0x0003e80000100800 */
[----:B------:R-:W-:Y:S04]  /*29210*/  STL [R1+0x640], R12 ;  /* 0x0006400c01007387 */ /* 0x000fe80000100800 */
[----:B------:R-:W-:Y:S04]  /*29220*/  STL [R1+0x63c], R13 ;  /* 0x00063c0d01007387 */ /* 0x000fe80000100800 */
[----:B----4-:R4:W-:Y:S04]  /*29230*/  STL [R1+0x648], R116 ;  /* 0x0006487401007387 */ /* 0x0109e80000100800 */
[----:B--2---:R-:W2:Y:S01]  /*29240*/  LDL.LU.64 R124, [R1+0xad0] ;  /* 0x000ad000017c7983 */ /* 0x004ea20000300a00 */
[----:B-1----:R-:W-:-:S05]  /*29250*/  IMAD.MOV.U32 R0, RZ, RZ, R117 ;  /* 0x000000ffff007224 */ /* 0x002fca00078e0075 */
[----:B------:R3:W-:Y:S04]  /*29260*/  STL [R1+0x644], R0 ;  /* 0x0006440001007387 */ /* 0x0007e80000100800 */
[----:B----4-:R-:W4:Y:S01]  /*29270*/  LDL.LU.64 R116, [R1+0xa58] ;  /* 0x000a580001747983 */ /* 0x010f220000300a00 */
[----:B------:R-:W-:Y:S02]  /*29280*/  IMAD.MOV.U32 R252, RZ, RZ, R111 ;  /* 0x000000fffffc7224 */ /* 0x000fe400078e006f */
[----:B---3--:R-:W-:Y:S01]  /*29290*/  IMAD.MOV.U32 R0, RZ, RZ, R123 ;  /* 0x000000ffff007224 */ /* 0x008fe200078e007b */
[----:B------:R1:W-:Y:S04]  /*292a0*/  STL [R1+0x650], R122 ;  /* 0x0006507a01007387 */ /* 0x0003e80000100800 */
[----:B------:R-:W3:Y:S04]  /*292b0*/  LDL.LU.64 R110, [R1+0xab8] ;  /* 0x000ab800016e7983 */ /* 0x000ee80000300a00 */
[----:B------:R1:W-:Y:S04]  /*292c0*/  STL [R1+0x64c], R0 ;  /* 0x00064c0001007387 */ /* 0x0003e80000100800 */
[----:B------:R1:W-:Y:S04]  /*292d0*/  STL [R1+0x658], R112 ;  /* 0x0006587001007387 */ /* 0x0003e80000100800 */
[----:B-1----:R-:W3:Y:S01]  /*292e0*/  LDL.LU.64 R122, [R1+0xaf0] ;  /* 0x000af000017a7983 */ /* 0x002ee20000300a00 */
[----:B------:R-:W-:-:S03]  /*292f0*/  MOV R0, R113 ;  /* 0x0000007100007202 */ /* 0x000fc60000000f00 */
[----:B------:R-:W-:Y:S04]  /*29300*/  STL [R1+0x660], R118 ;  /* 0x0006607601007387 */ /* 0x000fe80000100800 */
[----:B------:R1:W-:Y:S04]  /*29310*/  STL [R1+0x654], R0 ;  /* 0x0006540001007387 */ /* 0x0003e80000100800 */
[----:B------:R-:W3:Y:S01]  /*29320*/  LDL.LU.64 R112, [R1+0x9c0] ;  /* 0x0009c00001707983 */ /* 0x000ee20000300a00 */
[----:B-1----:R-:W-:-:S05]  /*29330*/  IMAD.MOV.U32 R0, RZ, RZ, R119 ;  /* 0x000000ffff007224 */ /* 0x002fca00078e0077 */
[----:B------:R1:W-:Y:S04]  /*29340*/  STL [R1+0x65c], R0 ;  /* 0x00065c0001007387 */ /* 0x0003e80000100800 */
[----:B------:R1:W-:Y:S02]  /*29350*/  STL [R1+0x668], R120 ;  /* 0x0006687801007387 */ /* 0x0003e40000100800 */
[----:B-1----:R-:W-:Y:S02]  /*29360*/  IMAD.MOV.U32 R0, RZ, RZ, R121 ;  /* 0x000000ffff007224 */ /* 0x002fe400078e0079 */
[----:B------:R-:W3:Y:S04]  /*29370*/  LDL.LU.64 R120, [R1+0x870] ;  /* 0x0008700001787983 */ /* 0x000ee80000300a00 */
[----:B------:R1:W-:Y:S04]  /*29380*/  STL [R1+0x664], R0 ;  /* 0x0006640001007387 */ /* 0x0003e80000100800 */
[----:B------:R-:W-:Y:S04]  /*29390*/  STL [R1+0x670], R114 ;  /* 0x0006707201007387 */ /* 0x000fe80000100800 */
[----:B------:R-:W3:Y:S01]  /*293a0*/  LDL.LU.64 R118, [R1+0xa50] ;  /* 0x000a500001767983 */ /* 0x000ee20000300a00 */
[----:B-1----:R-:W-:-:S05]  /*293b0*/  MOV R0, R115 ;  /* 0x0000007300007202 */ /* 0x002fca0000000f00 */
[----:B------:R2:W-:Y:S02]  /*293c0*/  STL [R1+0x66c], R0 ;  /* 0x00066c0001007387 */ /* 0x0005e40000100800 */
[----:B--2---:R-:W-:Y:S02]  /*293d0*/  IMAD.MOV.U32 R0, RZ, RZ, R125 ;  /* 0x000000ffff007224 */ /* 0x004fe400078e007d */
[----:B------:R1:W-:Y:S04]  /*293e0*/  STL [R1+0x678], R124 ;  /* 0x0006787c01007387 */ /* 0x0003e80000100800 */
[----:B------:R2:W-:Y:S04]  /*293f0*/  STL [R1+0x674], R0 ;  /* 0x0006740001007387 */ /* 0x0005e80000100800 */
[----:B-1----:R-:W3:Y:S04]  /*29400*/  LDL.LU.64 R124, [R1+0x980] ;  /* 0x00098000017c7983 */ /* 0x002ee80000300a00 */
[----:B----4-:R1:W-:Y:S04]  /*29410*/  STL [R1+0x680], R116 ;  /* 0x0006807401007387 */ /* 0x0103e80000100800 */
[----:B------:R-:W4:Y:S01]  /*29420*/  LDL.LU.64 R114, [R1+0xab0] ;  /* 0x000ab00001727983 */ /* 0x000f220000300a00 */
[----:B--2---:R-:W-:-:S03]  /*29430*/  IMAD.MOV.U32 R0, RZ, RZ, R117 ;  /* 0x000000ffff007224 */ /* 0x004fc600078e0075 */
[----:B-1----:R-:W2:Y:S04]  /*29440*/  LDL.LU.64 R116, [R1+0xa28] ;  /* 0x000a280001747983 */ /* 0x002ea80000300a00 */
[----:B------:R3:W-:Y:S02]  /*29450*/  STL [R1+0x67c], R0 ;  /* 0x00067c0001007387 */ /* 0x0007e40000100800 */
[----:B---3--:R-:W-:Y:S02]  /*29460*/  MOV R0, R123 ;  /* 0x0000007b00007202 */ /* 0x008fe40000000f00 */
[----:B------:R1:W-:Y:S04]  /*29470*/  STL [R1+0x688], R122 ;  /* 0x0006887a01007387 */ /* 0x0003e80000100800 */
[----:B------:R-:W-:Y:S04]  /*29480*/  STL [R1+0x690], R110 ;  /* 0x0006906e01007387 */ /* 0x000fe80000100800 */
[----:B------:R3:W-:Y:S04]  /*29490*/  STL [R1+0x684], R0 ;  /* 0x0006840001007387 */ /* 0x0007e80000100800 */
[----:B-1----:R-:W2:Y:S01]  /*294a0*/  LDL.LU.64 R122, [R1+0xae0] ;  /* 0x000ae000017a7983 */ /* 0x002ea20000300a00 */
[----:B---3--:R-:W-:-:S05]  /*294b0*/  IMAD.MOV.U32 R0, RZ, RZ, R111 ;  /* 0x000000ffff007224 */ /* 0x008fca00078e006f */
[----:B------:R1:W-:Y:S04]  /*294c0*/  STL [R1+0x68c], R0 ;  /* 0x00068c0001007387 */ /* 0x0003e80000100800 */
[----:B------:R3:W-:Y:S01]  /*294d0*/  STL [R1+0x698], R112 ;  /* 0x0006987001007387 */ /* 0x0007e20000100800 */
[----:B-1----:R-:W-:-:S03]  /*294e0*/  IMAD.MOV.U32 R0, RZ, RZ, R113 ;  /* 0x000000ffff007224 */ /* 0x002fc600078e0071 */
[----:B---3--:R-:W3:Y:S04]  /*294f0*/  LDL.LU.64 R112, [R1+0xa98] ;  /* 0x000a980001707983 */ /* 0x008ee80000300a00 */
[----:B------:R1:W-:Y:S04]  /*29500*/  STL [R1+0x694], R0 ;  /* 0x0006940001007387 */ /* 0x0003e80000100800 */
[----:B------:R1:W-:Y:S02]  /*29510*/  STL [R1+0x6a0], R120 ;  /* 0x0006a07801007387 */ /* 0x0003e40000100800 */
[----:B-1----:R-:W-:-:S02]  /*29520*/  MOV R0, R121 ;  /* 0x0000007900007202 */ /* 0x002fc40000000f00 */
[----:B------:R-:W-:Y:S04]  /*29530*/  STL [R1+0x6a8], R118 ;  /* 0x0006a87601007387 */ /* 0x000fe80000100800 */
[----:B------:R1:W-:Y:S04]  /*29540*/  STL [R1+0x69c], R0 ;  /* 0x00069c0001007387 */ /* 0x0003e80000100800 */
[----:B------:R-:W3:Y:S01]  /*29550*/  LDL.LU.64 R120, [R1+0x978] ;  /* 0x0009780001787983 */ /* 0x000ee20000300a00 */
[----:B-1----:R-:W-:-:S05]  /*29560*/  IMAD.MOV.U32 R0, RZ, RZ, R119 ;  /* 0x000000ffff007224 */ /* 0x002fca00078e0077 */
[----:B------:R1:W-:Y:S04]  /*29570*/  STL [R1+0x6a4], R0 ;  /* 0x0006a40001007387 */ /* 0x0003e80000100800 */
[----:B------:R-:W3:Y:S01]  /*29580*/  LDL.LU.64 R118, [R1+0x840] ;  /* 0x0008400001767983 */ /* 0x000ee20000300a00 */
[----:B-1----:R-:W-:-:S03]  /*29590*/  IMAD.MOV.U32 R0, RZ, RZ, R125 ;  /* 0x000000ffff007224 */ /* 0x002fc600078e007d */
[----:B------:R1:W-:Y:S04]  /*295a0*/  STL [R1+0x6b0], R124 ;  /* 0x0006b07c01007387 */ /* 0x0003e80000100800 */
[----:B------:R-:W3:Y:S04]  /*295b0*/  LDL.LU.64 R110, [R1+0x920] ;  /* 0x00092000016e7983 */ /* 0x000ee80000300a00 */
[----:B------:R1:W-:Y:S04]  /*295c0*/  STL [R1+0x6ac], R0 ;  /* 0x0006ac0001007387 */ /* 0x0003e80000100800 */
[----:B----4-:R4:W-:Y:S04]  /*295d0*/  STL [R1+0x6b8], R114 ;  /* 0x0006b87201007387 */ /* 0x0109e80000100800 */
[----:B-1----:R-:W3:Y:S01]  /*295e0*/  LDL.LU.64 R124, [R1+0xa20] ;  /* 0x000a2000017c7983 */ /* 0x002ee20000300a00 */
[----:B------:R-:W-:-:S03]  /*295f0*/  MOV R0, R115 ;  /* 0x0000007300007202 */ /* 0x000fc60000000f00 */
[----:B--2---:R-:W-:Y:S04]  /*29600*/  STL [R1+0x6c0], R116 ;  /* 0x0006c07401007387 */ /* 0x004fe80000100800 */
[----:B------:R1:W-:Y:S04]  /*29610*/  STL [R1+0x6b4], R0 ;  /* 0x0006b40001007387 */ /* 0x0003e80000100800 */
[----:B----4-:R-:W2:Y:S01]  /*29620*/  LDL.LU.64 R114, [R1+0xa90] ;  /* 0x000a900001727983 */ /* 0x010ea20000300a00 */
[----:B-1----:R-:W-:-:S05]  /*29630*/  IMAD.MOV.U32 R0, RZ, RZ, R117 ;  /* 0x000000ffff007224 */ /* 0x002fca00078e0075 */
[----:B------:R1:W-:Y:S04]  /*29640*/  STL [R1+0x6bc], R0 ;  /* 0x0006bc0001007387 */ /* 0x0003e80000100800 */
[----:B------:R4:W-:Y:S01]  /*29650*/  STL [R1+0x6c8], R122 ;  /* 0x0006c87a01007387 */ /* 0x0009e20000100800 */
[----:B-1----:R-:W-:-:S03]  /*29660*/  IMAD.MOV.U32 R0, RZ, RZ, R123 ;  /* 0x000000ffff007224 */ /* 0x002fc600078e007b */
[----:B----4-:R-:W4:Y:S04]  /*29670*/  LDL.LU.64 R122, [R1+0x9f8] ;  /* 0x0009f800017a7983 */ /* 0x010f280000300a00 */
[----:B------:R1:W-:Y:S04]  /*29680*/  STL [R1+0x6c4], R0 ;  /* 0x0006c40001007387 */ /* 0x0003e80000100800 */
[----:B---3--:R-:W-:Y:S04]  /*29690*/  STL [R1+0x6d0], R112 ;  /* 0x0006d07001007387 */ /* 0x008fe80000100800 */
[----:B------:R-:W3:Y:S01]  /*296a0*/  LDL.LU.64 R116, [R1+0xad8] ;  /* 0x000ad80001747983 */ /* 0x000ee20000300a00 */
[----:B-1----:R-:W-:-:S05]  /*296b0*/  MOV R0, R113 ;  /* 0x0000007100007202 */ /* 0x002fca0000000f00 */
[----:B------:R1:W-:Y:S02]  /*296c0*/  STL [R1+0x6cc], R0 ;  /* 0x0006cc0001007387 */ /* 0x0003e40000100800 */
[----:B-1----:R-:W-:Y:S02]  /*296d0*/  IMAD.MOV.U32 R0, RZ, RZ, R121 ;  /* 0x000000ffff007224 */ /* 0x002fe400078e0079 */
[----:B------:R1:W-:Y:S04]  /*296e0*/  STL [R1+0x6d8], R120 ;  /* 0x0006d87801007387 */ /* 0x0003e80000100800 */
[----:B------:R1:W-:Y:S04]  /*296f0*/  STL [R1+0x6d4], R0 ;  /* 0x0006d40001007387 */ /* 0x0003e80000100800 */
[----:B-1----:R-:W3:Y:S04]  /*29700*/  LDL.LU.64 R120, [R1+0xa78] ;  /* 0x000a780001787983 */ /* 0x002ee80000300a00 */
[----:B------:R1:W-:Y:S04]  /*29710*/  STL [R1+0x6e0], R118 ;  /* 0x0006e07601007387 */ /* 0x0003e80000100800 */
[----:B------:R-:W3:Y:S01]  /*29720*/  LDL.LU.64 R112, [R1+0x918] ;  /* 0x0009180001707983 */ /* 0x000ee20000300a00 */
[----:B------:R-:W-:-:S03]  /*29730*/  IMAD.MOV.U32 R0, RZ, RZ, R119 ;  /* 0x000000ffff007224 */ /* 0x000fc600078e0077 */
[----:B-1----:R-:W3:Y:S04]  /*29740*/  LDL.LU.64 R118, [R1+0x810] ;  /* 0x0008100001767983 */ /* 0x002ee80000300a00 */
[----:B------:R1:W-:Y:S04]  /*29750*/  STL [R1+0x6dc], R0 ;  /* 0x0006dc0001007387 */ /* 0x0003e80000100800 */
[----:B------:R2:W-:Y:S01]  /*29760*/  STL [R1+0x6e8], R124 ;  /* 0x0006e87c01007387 */ /* 0x0005e20000100800 */
[----:B-1----:R-:W-:-:S03]  /*29770*/  MOV R0, R125 ;  /* 0x0000007d00007202 */ /* 0x002fc60000000f00 */
[----:B------:R-:W-:Y:S04]  /*29780*/  STL [R1+0x6f0], R110 ;  /* 0x0006f06e01007387 */ /* 0x000fe80000100800 */
[----:B------:R1:W-:Y:S04]  /*29790*/  STL [R1+0x6e4], R0 ;  /* 0x0006e40001007387 */ /* 0x0003e80000100800 */
[----:B--2---:R-:W2:Y:S01]  /*297a0*/  LDL.LU.64 R124, [R1+0x9e8] ;  /* 0x0009e800017c7983 */ /* 0x004ea20000300a00 */
[----:B-1----:R-:W-:-:S05]  /*297b0*/  IMAD.MOV.U32 R0, RZ, RZ, R111 ;  /* 0x000000ffff007224 */ /* 0x002fca00078e006f */
[----:B------:R1:W-:Y:S04]  /*297c0*/  STL [R1+0x6ec], R0 ;  /* 0x0006ec0001007387 */ /* 0x0003e80000100800 */
[----:B------:R4:W-:Y:S01]  /*297d0*/  STL [R1+0x6f8], R114 ;  /* 0x0006f87201007387 */ /* 0x0009e20000100800 */
[----:B-1----:R-:W-:-:S03]  /*297e0*/  IMAD.MOV.U32 R0, RZ, RZ, R115 ;  /* 0x000000ffff007224 */ /* 0x002fc600078e0073 */
[----:B----4-:R-:W4:Y:S04]  /*297f0*/  LDL.LU.64 R114, [R1+0x8b8] ;  /* 0x0008b80001727983 */ /* 0x010f280000300a00 */
[----:B------:R1:W-:Y:S04]  /*29800*/  STL [R1+0x6f4], R0 ;  /* 0x0006f40001007387 */ /* 0x0003e80000100800 */
[----:B------:R3:W-:Y:S01]  /*29810*/  STL [R1+0x700], R122 ;  /* 0x0007007a01007387 */ /* 0x0007e20000100800 */
[----:B-1----:R-:W-:-:S03]  /*29820*/  MOV R0, R123 ;  /* 0x0000007b00007202 */ /* 0x002fc60000000f00 */
[----:B---3--:R-:W-:Y:S04]  /*29830*/  STL [R1+0x708], R116 ;  /* 0x0007087401007387 */ /* 0x008fe80000100800 */
        /* <DEDUP_REMOVED lines=17> */
[----:B--2---:R2:W-:Y:S01]  /*29950*/  STL [R1+0x728], R124 ;  /* 0x0007287c01007387 */ /* 0x0045e20000100800 */
[----:B-1----:R-:W-:-:S03]  /*29960*/  IMAD.MOV.U32 R0, RZ, RZ, R125 ;  /* 0x000000ffff007224 */ /* 0x002fc600078e007d */
[----:B--2---:R-:W2:Y:S04]  /*29970*/  LDL.LU.64 R124, [R1+0x800] ;  /* 0x00080000017c7983 */ /* 0x004ea80000300a00 */
[----:B------:R1:W-:Y:S04]  /*29980*/  STL [R1+0x724], R0 ;  /* 0x0007240001007387 */ /* 0x0003e80000100800 */
[----:B----4-:R-:W-:Y:S04]  /*29990*/  STL [R1+0x730], R114 ;  /* 0x0007307201007387 */ /* 0x010fe80000100800 */
[----:B------:R-:W4:Y:S01]  /*299a0*/  LDL.LU.64 R118, [R1+0x9a8] ;  /* 0x0009a80001767983 */ /* 0x000f220000300a00 */
[----:B-1----:R-:W-:-:S05]  /*299b0*/  MOV R0, R115 ;  /* 0x0000007300007202 */ /* 0x002fca0000000f00 */
[----:B------:R3:W-:Y:S02]  /*299c0*/  STL [R1+0x72c], R0 ;  /* 0x00072c0001007387 */ /* 0x0007e40000100800 */
[----:B---3--:R-:W-:Y:S02]  /*299d0*/  IMAD.MOV.U32 R0, RZ, RZ, R123 ;  /* 0x000000ffff007224 */ /* 0x008fe400078e007b */
[----:B------:R1:W-:Y:S04]  /*299e0*/  STL [R1+0x738], R122 ;  /* 0x0007387a01007387 */ /* 0x0003e80000100800 */
[----:B------:R3:W-:Y:S04]  /*299f0*/  STL [R1+0x734], R0 ;  /* 0x0007340001007387 */ /* 0x0007e80000100800 */
[----:B-1----:R-:W4:Y:S04]  /*29a00*/  LDL.LU.64 R122, [R1+0x858] ;  /* 0x00085800017a7983 */ /* 0x002f280000300a00 */
[----:B------:R1:W-:Y:S01]  /*29a10*/  STL [R1+0x740], R116 ;  /* 0x0007407401007387 */ /* 0x0003e20000100800 */
[----:B---3--:R-:W-:-:S03]  /*29a20*/  IMAD.MOV.U32 R0, RZ, RZ, R117 ;  /* 0x000000ffff007224 */ /* 0x008fc600078e0075 */
[----:B------:R-:W3:Y:S04]  /*29a30*/  LDL.LU.64 R114, [R1+0xa40] ;  /* 0x000a400001727983 */ /* 0x000ee80000300a00 */
[----:B-1----:R-:W3:Y:S04]  /*29a40*/  LDL.LU.64 R116, [R1+0x960] ;  /* 0x0009600001747983 */ /* 0x002ee80000300a00 */
[----:B------:R1:W-:Y:S02]  /*29a50*/  STL [R1+0x73c], R0 ;  /* 0x00073c0001007387 */ /* 0x0003e40000100800 */
[----:B-1----:R-:W-:-:S02]  /*29a60*/  MOV R0, R121 ;  /* 0x0000007900007202 */ /* 0x002fc40000000f00 */
[----:B------:R1:W-:Y:S04]  /*29a70*/  STL [R1+0x748], R120 ;  /* 0x0007487801007387 */ /* 0x0003e80000100800 */
[----:B------:R-:W-:Y:S04]  /*29a80*/  STL [R1+0x750], R110 ;  /* 0x0007506e01007387 */ /* 0x000fe80000100800 */
[----:B------:R1:W-:Y:S04]  /*29a90*/  STL [R1+0x744], R0 ;  /* 0x0007440001007387 */ /* 0x0003e80000100800 */
[----:B-1----:R-:W3:Y:S01]  /*29aa0*/  LDL.LU.64 R120, [R1+0xaa8] ;  /* 0x000aa80001787983 */ /* 0x002ee20000300a00 */
[----:B------:R-:W-:-:S05]  /*29ab0*/  IMAD.MOV.U32 R0, RZ, RZ, R111 ;  /* 0x000000ffff007224 */ /* 0x000fca00078e006f */
[----:B------:R1:W-:Y:S04]  /*29ac0*/  STL [R1+0x74c], R0 ;  /* 0x00074c0001007387 */ /* 0x0003e80000100800 */
[----:B------:R-:W-:Y:S04]  /*29ad0*/  STL [R1+0x758], R112 ;  /* 0x0007587001007387 */ /* 0x000fe80000100800 */
[----:B------:R-:W3:Y:S01]  /*29ae0*/  LDL.LU.64 R110, [R1+0xa18] ;  /* 0x000a1800016e7983 */ /* 0x000ee20000300a00 */
[----:B-1----:R-:W-:-:S05]  /*29af0*/  IMAD.MOV.U32 R0, RZ, RZ, R113 ;  /* 0x000000ffff007224 */ /* 0x002fca00078e0071 */
[----:B------:R1:W-:Y:S04]  /*29b00*/  STL [R1+0x754], R0 ;  /* 0x0007540001007387 */ /* 0x0003e80000100800 */
[----:B--2---:R2:W-:Y:S01]  /*29b10*/  STL [R1+0x760], R124 ;  /* 0x0007607c01007387 */ /* 0x0045e20000100800 */
[----:B-1----:R-:W-:-:S03]  /*29b20*/  MOV R0, R125 ;  /* 0x0000007d00007202 */ /* 0x002fc60000000f00 */
[----:B----4-:R-:W-:Y:S04]  /*29b30*/  STL [R1+0x768], R118 ;  /* 0x0007687601007387 */ /* 0x010fe80000100800 */
[----:B------:R1:W-:Y:S04]  /*29b40*/  STL [R1+0x75c], R0 ;  /* 0x00075c0001007387 */ /* 0x0003e80000100800 */
[----:B--2---:R-:W2:Y:S01]  /*29b50*/  LDL.LU.64 R124, [R1+0x850] ;  /* 0x00085000017c7983 */ /* 0x004ea20000300a00 */
[----:B-1----:R-:W-:-:S05]  /*29b60*/  IMAD.MOV.U32 R0, RZ, RZ, R119 ;  /* 0x000000ffff007224 */ /* 0x002fca00078e0077 */
[----:B------:R1:W-:Y:S04]  /*29b70*/  STL [R1+0x764], R0 ;  /* 0x0007640001007387 */ /* 0x0003e80000100800 */
[----:B------:R-:W4:Y:S01]  /*29b80*/  LDL.LU.64 R118, [R1+0x7f8] ;  /* 0x0007f80001767983 */ /* 0x000f220000300a00 */
[----:B-1----:R-:W-:-:S03]  /*29b90*/  IMAD.MOV.U32 R0, RZ, RZ, R123 ;  /* 0x000000ffff007224 */ /* 0x002fc600078e007b */
[----:B------:R1:W-:Y:S04]  /*29ba0*/  STL [R1+0x770], R122 ;  /* 0x0007707a01007387 */ /* 0x0003e80000100800 */
[----:B------:R-:W4:Y:S04]  /*29bb0*/  LDL.LU.64 R112, [R1+0x838] ;  /* 0x0008380001707983 */ /* 0x000f280000300a00 */
[----:B------:R1:W-:Y:S04]  /*29bc0*/  STL [R1+0x76c], R0 ;  /* 0x00076c0001007387 */ /* 0x0003e80000100800 */
[----:B---3--:R3:W-:Y:S04]  /*29bd0*/  STL [R1+0x778], R114 ;  /* 0x0007787201007387 */ /* 0x0087e80000100800 */
[----:B-1----:R-:W4:Y:S01]  /*29be0*/  LDL.LU.64 R122, [R1+0x958] ;  /* 0x00095800017a7983 */ /* 0x002f220000300a00 */
[----:B------:R-:W-:-:S03]  /*29bf0*/  MOV R0, R115 ;  /* 0x0000007300007202 */ /* 0x000fc60000000f00 */
[----:B------:R-:W-:Y:S04]  /*29c00*/  STL [R1+0x780], R116 ;  /* 0x0007807401007387 */ /* 0x000fe80000100800 */
[----:B------:R1:W-:Y:S04]  /*29c10*/  STL [R1+0x774], R0 ;  /* 0x0007740001007387 */ /* 0x0003e80000100800 */
[----:B---3--:R-:W3:Y:S01]  /*29c20*/  LDL.LU.64 R114, [R1+0xa08] ;  /* 0x000a080001727983 */ /* 0x008ee20000300a00 */
[----:B-1----:R-:W-:-:S05]  /*29c30*/  IMAD.MOV.U32 R0, RZ, RZ, R117 ;  /* 0x000000ffff007224 */ /* 0x002fca00078e0075 */
[----:B------:R1:W-:Y:S02]  /*29c40*/  STL [R1+0x77c], R0 ;  /* 0x00077c0001007387 */ /* 0x0003e40000100800 */
[----:B-1----:R-:W-:Y:S02]  /*29c50*/  IMAD.MOV.U32 R0, RZ, RZ, R121 ;  /* 0x000000ffff007224 */ /* 0x002fe400078e0079 */
[----:B------:R1:W-:Y:S04]  /*29c60*/  STL [R1+0x788], R120 ;  /* 0x0007887801007387 */ /* 0x0003e80000100800 */
[----:B------:R-:W3:Y:S04]  /*29c70*/  LDL.LU.64 R116, [R1+0x900] ;  /* 0x0009000001747983 */ /* 0x000ee80000300a00 */
[----:B------:R1:W-:Y:S04]  /*29c80*/  STL [R1+0x784], R0 ;  /* 0x0007840001007387 */ /* 0x0003e80000100800 */
[----:B------:R-:W-:Y:S04]  /*29c90*/  STL [R1+0x790], R110 ;  /* 0x0007906e01007387 */ /* 0x000fe80000100800 */
[----:B-1----:R-:W3:Y:S01]  /*29ca0*/  LDL.LU.64 R120, [R1+0xa88] ;  /* 0x000a880001787983 */ /* 0x002ee20000300a00 */
[----:B------:R-:W-:-:S05]  /*29cb0*/  MOV R0, R111 ;  /* 0x0000006f00007202 */ /* 0x000fca0000000f00 */
[----:B------:R2:W-:Y:S02]  /*29cc0*/  STL [R1+0x78c], R0 ;  /* 0x00078c0001007387 */ /* 0x0005e40000100800 */
[----:B--2---:R-:W-:Y:S02]  /*29cd0*/  IMAD.MOV.U32 R0, RZ, RZ, R125 ;  /* 0x000000ffff007224 */ /* 0x004fe400078e007d */
[----:B------:R1:W-:Y:S04]  /*29ce0*/  STL [R1+0x798], R124 ;  /* 0x0007987c01007387 */ /* 0x0003e80000100800 */
[----:B------:R4:W-:Y:S04]  /*29cf0*/  STL [R1+0x794], R0 ;  /* 0x0007940001007387 */ /* 0x0009e80000100800 */
[----:B-1----:R-:W2:Y:S01]  /*29d00*/  LDL.LU.64 R124, [R1+0x9e0] ;  /* 0x0009e000017c7983 */ /* 0x002ea20000300a00 */
[----:B----4-:R-:W-:-:S03]  /*29d10*/  IMAD.MOV.U32 R0, RZ, RZ, R119 ;  /* 0x000000ffff007224 */ /* 0x010fc600078e0077 */
[----:B------:R1:W-:Y:S04]  /*29d20*/  STL [R1+0x7a0], R118 ;  /* 0x0007a07601007387 */ /* 0x0003e80000100800 */
[----:B-1----:R-:W4:Y:S04]  /*29d30*/  LDL.LU.64 R118, [R1+0x828] ;  /* 0x0008280001767983 */ /* 0x002f280000300a00 */
[----:B------:R-:W4:Y:S04]  /*29d40*/  LDL.LU.64 R110, [R1+0x7f0] ;  /* 0x0007f000016e7983 */ /* 0x000f280000300a00 */
[----:B------:R1:W-:Y:S04]  /*29d50*/  STL [R1+0x79c], R0 ;  /* 0x00079c0001007387 */ /* 0x0003e80000100800 */
[----:B------:R1:W-:Y:S02]  /*29d60*/  STL [R1+0x7a8], R122 ;  /* 0x0007a87a01007387 */ /* 0x0003e40000100800 */
[----:B-1----:R-:W-:-:S02]  /*29d70*/  MOV R0, R123 ;  /* 0x0000007b00007202 */ /* 0x002fc40000000f00 */
[----:B------:R-:W-:Y:S04]  /*29d80*/  STL [R1+0x7b0], R112 ;  /* 0x0007b07001007387 */ /* 0x000fe80000100800 */
[----:B------:R1:W-:Y:S04]  /*29d90*/  STL [R1+0x7a4], R0 ;  /* 0x0007a40001007387 */ /* 0x0003e80000100800 */
[----:B------:R-:W4:Y:S01]  /*29da0*/  LDL.LU.64 R122, [R1+0x8f8] ;  /* 0x0008f800017a7983 */ /* 0x000f220000300a00 */
[----:B-1----:R-:W-:-:S05]  /*29db0*/  IMAD.MOV.U32 R0, RZ, RZ, R113 ;  /* 0x000000ffff007224 */ /* 0x002fca00078e0071 */
[----:B------:R1:W-:Y:S04]  /*29dc0*/  STL [R1+0x7ac], R0 ;  /* 0x0007ac0001007387 */ /* 0x0003e80000100800 */
[----:B---3--:R-:W-:Y:S04]  /*29dd0*/  STL [R1+0x7b8], R114 ;  /* 0x0007b87201007387 */ /* 0x008fe80000100800 */
[----:B------:R-:W3:Y:S01]  /*29de0*/  LDL.LU.64 R112, [R1+0x808] ;  /* 0x0008080001707983 */ /* 0x000ee20000300a00 */
[----:B-1----:R-:W-:-:S05]  /*29df0*/  IMAD.MOV.U32 R0, RZ, RZ, R115 ;  /* 0x000000ffff007224 */ /* 0x002fca00078e0073 */
[----:B------:R1:W-:Y:S02]  /*29e00*/  STL [R1+0x7b4], R0 ;  /* 0x0007b40001007387 */ /* 0x0003e40000100800 */
[----:B-1----:R-:W-:Y:S02]  /*29e10*/  MOV R0, R117 ;  /* 0x0000007500007202 */ /* 0x002fe40000000f00 */
[----:B------:R-:W-:Y:S04]  /*29e20*/  STL [R1+0x7c0], R116 ;  /* 0x0007c07401007387 */ /* 0x000fe80000100800 */
[----:B------:R-:W-:Y:S04]  /*29e30*/  STL [R1+0x7c8], R120 ;  /* 0x0007c87801007387 */ /* 0x000fe80000100800 */
[----:B------:R1:W-:Y:S04]  /*29e40*/  STL [R1+0x7bc], R0 ;  /* 0x0007bc0001007387 */ /* 0x0003e80000100800 */
[----:B------:R-:W3:Y:S01]  /*29e50*/  LDL.LU.64 R114, [R1+0x9d8] ;  /* 0x0009d80001727983 */ /* 0x000ee20000300a00 */
[----:B-1----:R-:W-:-:S05]  /*29e60*/  IMAD.MOV.U32 R0, RZ, RZ, R121 ;  /* 0x000000ffff007224 */ /* 0x002fca00078e0079 */
[----:B------:R2:W-:Y:S04]  /*29e70*/  STL [R1+0x7c4], R0 ;  /* 0x0007c40001007387 */ /* 0x0005e80000100800 */
[----:B------:R-:W3:Y:S01]  /*29e80*/  LDL.LU.64 R116, [R1+0x890] ;  /* 0x0008900001747983 */ /* 0x000ee20000300a00 */
[----:B--2---:R-:W-:-:S03]  /*29e90*/  IMAD.MOV.U32 R0, RZ, RZ, R125 ;  /* 0x000000ffff007224 */ /* 0x004fc600078e007d */
[----:B------:R1:W-:Y:S04]  /*29ea0*/  STL [R1+0x7d0], R124 ;  /* 0x0007d07c01007387 */ /* 0x0003e80000100800 */
[----:B------:R-:W2:Y:S04]  /*29eb0*/  LDL.LU.64 R120, [R1+0x9a0] ;  /* 0x0009a00001787983 */ /* 0x000ea80000300a00 */
[----:B------:R1:W-:Y:S04]  /*29ec0*/  STL [R1+0x7cc], R0 ;  /* 0x0007cc0001007387 */ /* 0x0003e80000100800 */
[----:B----4-:R4:W-:Y:S04]  /*29ed0*/  STL [R1+0x7d8], R118 ;  /* 0x0007d87601007387 */ /* 0x0109e80000100800 */
[----:B-1----:R-:W2:Y:S01]  /*29ee0*/  LDL.LU.64 R124, [R1+0xa68] ;  /* 0x000a6800017c7983 */ /* 0x002ea20000300a00 */
[----:B------:R-:W-:-:S03]  /*29ef0*/  MOV R0, R119 ;  /* 0x0000007700007202 */ /* 0x000fc60000000f00 */
[----:B------:R-:W-:Y:S04]  /*29f00*/  STL [R1+0x7e0], R110 ;  /* 0x0007e06e01007387 */ /* 0x000fe80000100800 */
[----:B------:R1:W-:Y:S04]  /*29f10*/  STL [R1+0x7d4], R0 ;  /* 0x0007d40001007387 */ /* 0x0003e80000100800 */
[----:B----4-:R-:W4:Y:S01]  /*29f20*/  LDL.LU.64 R118, [R1+0x818] ;  /* 0x0008180001767983 */ /* 0x010f220000300a00 */
[----:B-1----:R-:W-:-:S05]  /*29f30*/  IMAD.MOV.U32 R0, RZ, RZ, R111 ;  /* 0x000000ffff007224 */ /* 0x002fca00078e006f */
[----:B------:R1:W-:Y:S04]  /*29f40*/  STL [R1+0x7dc], R0 ;  /* 0x0007dc0001007387 */ /* 0x0003e80000100800 */
[----:B------:R1:W-:Y:S02]  /*29f50*/  STL [R1+0x7e8], R122 ;  /* 0x0007e87a01007387 */ /* 0x0003e40000100800 */
[----:B-1----:R-:W-:Y:S02]  /*29f60*/  IMAD.MOV.U32 R0, RZ, RZ, R123 ;  /* 0x000000ffff007224 */ /* 0x002fe400078e007b */
[----:B------:R-:W4:Y:S04]  /*29f70*/  LDL.LU.64 R122, [R1+0x878] ;  /* 0x00087800017a7983 */ /* 0x000f280000300a00 */
        /* <DEDUP_REMOVED lines=8> */
[----:B-1----:R-:W3:Y:S01]  /*2a000*/  LDL.LU.64 R114, [R1+0x830] ;  /* 0x0008300001727983 */ /* 0x002ee20000300a00 */
[----:B------:R-:W-:-:S03]  /*2a010*/  IMAD.MOV.U32 R0, RZ, RZ, R117 ;  /* 0x000000ffff007224 */ /* 0x000fc600078e0075 */
[----:B------:R1:W-:Y:S04]  /*2a020*/  STL [R1+0x800], R116 ;  /* 0x0008007401007387 */ /* 0x0003e80000100800 */
[----:B-1----:R-:W3:Y:S04]  /*2a030*/  LDL.LU.64 R116, [R1+0x998] ;  /* 0x0009980001747983 */ /* 0x002ee80000300a00 */
[----:B------:R-:W3:Y:S04]  /*2a040*/  LDL.LU.64 R110, [R1+0x848] ;  /* 0x00084800016e7983 */ /* 0x000ee80000300a00 */
[----:B------:R2:W-:Y:S02]  /*2a050*/  STL [R1+0x7fc], R0 ;  /* 0x0007fc0001007387 */ /* 0x0005e40000100800 */
[----:B--2---:R-:W-:-:S02]  /*2a060*/  MOV R0, R125 ;  /* 0x0000007d00007202 */ /* 0x004fc40000000f00 */
[----:B------:R1:W-:Y:S04]  /*2a070*/  STL [R1+0x808], R124 ;  /* 0x0008087c01007387 */ /* 0x0003e80000100800 */
[----:B------:R-:W-:Y:S04]  /*2a080*/  STL [R1+0x810], R120 ;  /* 0x0008107801007387 */ /* 0x000fe80000100800 */
[----:B------:R2:W-:Y:S01]  /*2a090*/  STL [R1+0x804], R0 ;  /* 0x0008040001007387 */ /* 0x0005e20000100800 */
[----:B-1----:R-:W-:Y:S02]  /*2a0a0*/  IMAD.MOV.U32 R124, RZ, RZ, R126 ;  /* 0x000000ffff7c7224 */ /* 0x002fe400078e007e */
[----:B------:R-:W-:-:S02]  /*2a0b0*/  IMAD.MOV.U32 R125, RZ, RZ, R127 ;  /* 0x000000ffff7d7224 */ /* 0x000fc400078e007f */
[----:B------:R-:W3:Y:S01]  /*2a0c0*/  LDL.LU.64 R126, [R1+0xa38] ;  /* 0x000a3800017e7983 */ /* 0x000ee20000300a00 */
[----:B--2---:R-:W-:-:S05]  /*2a0d0*/  MOV R0, R121 ;  /* 0x0000007900007202 */ /* 0x004fca0000000f00 */
[----:B------:R1:W-:Y:S04]  /*2a0e0*/  STL [R1+0x80c], R0 ;  /* 0x00080c0001007387 */ /* 0x0003e80000100800 */
[----:B----4-:R2:W-:Y:S04]  /*2a0f0*/  STL [R1+0x818], R118 ;  /* 0x0008187601007387 */ /* 0x0105e80000100800 */
[----:B------:R-:W4:Y:S01]  /*2a100*/  LDL.LU.64 R112, [R1+0x940] ;  /* 0x0009400001707983 */ /* 0x000f220000300a00 */
[----:B-1----:R-:W-:-:S03]  /*2a110*/  IMAD.MOV.U32 R0, RZ, RZ, R119 ;  /* 0x000000ffff007224 */ /* 0x002fc600078e0077 */
[----:B------:R-:W4:Y:S04]  /*2a120*/  LDL.LU.64 R120, [R1+0x860] ;  /* 0x0008600001787983 */ /* 0x000f280000300a00 */
[----:B--2---:R-:W2:Y:S04]  /*2a130*/  LDL.LU.64 R118, [R1+0x938] ;  /* 0x0009380001767983 */ /* 0x004ea80000300a00 */
[----:B------:R1:W-:Y:S04]  /*2a140*/  STL [R1+0x814], R0 ;  /* 0x0008140001007387 */ /* 0x0003e80000100800 */
[----:B---3--:R-:W-:Y:S01]  /*2a150*/  STL [R1+0x820], R108 ;  /* 0x0008206c01007387 */ /* 0x008fe20000100800 */
[----:B-1----:R-:W-:-:S03]  /*2a160*/  IMAD.MOV.U32 R0, RZ, RZ, R109 ;  /* 0x000000ffff007224 */ /* 0x002fc600078e006d */
[----:B------:R-:W-:Y:S04]  /*2a170*/  STL [R1+0x828], R122 ;  /* 0x0008287a01007387 */ /* 0x000fe80000100800 */
[----:B------:R1:W-:Y:S02]  /*2a180*/  STL [R1+0x81c], R0 ;  /* 0x00081c0001007387 */ /* 0x0003e40000100800 */
[----:B-1----:R-:W-:Y:S02]  /*2a190*/  MOV R0, R123 ;  /* 0x0000007b00007202 */ /* 0x002fe40000000f00 */
[----:B------:R-:W-:Y:S04]  /*2a1a0*/  STL [R1+0x830], R114 ;  /* 0x0008307201007387 */ /* 0x000fe80000100800 */
[----:B------:R1:W-:Y:S04]  /*2a1b0*/  STL [R1+0x824], R0 ;  /* 0x0008240001007387 */ /* 0x0003e80000100800 */
[----:B------:R-:W3:Y:S01]  /*2a1c0*/  LDL.LU.64 R122, [R1+0x868] ;  /* 0x00086800017a7983 */ /* 0x000ee20000300a00 */
[----:B-1----:R-:W-:-:S03]  /*2a1d0*/  IMAD.MOV.U32 R0, RZ, RZ, R115 ;  /* 0x000000ffff007224 */ /* 0x002fc600078e0073 */
[----:B------:R-:W-:Y:S04]  /*2a1e0*/  STL [R1+0x838], R116 ;  /* 0x0008387401007387 */ /* 0x000fe80000100800 */
[----:B------:R1:W-:Y:S02]  /*2a1f0*/  STL [R1+0x82c], R0 ;  /* 0x00082c0001007387 */ /* 0x0003e40000100800 */
[----:B-1----:R-:W-:Y:S02]  /*2a200*/  IMAD.MOV.U32 R0, RZ, RZ, R117 ;  /* 0x000000ffff007224 */ /* 0x002fe400078e0075 */
[----:B------:R-:W3:Y:S04]  /*2a210*/  LDL.LU.64 R116, [R1+0xaa0] ;  /* 0x000aa00001747983 */ /* 0x000ee80000300a00 */
[----:B------:R1:W-:Y:S04]  /*2a220*/  STL [R1+0x834], R0 ;  /* 0x0008340001007387 */ /* 0x0003e80000100800 */
[----:B------:R-:W-:Y:S04]  /*2a230*/  STL [R1+0x840], R110 ;  /* 0x0008406e01007387 */ /* 0x000fe80000100800 */
[----:B------:R-:W3:Y:S01]  /*2a240*/  LDL.LU.64 R114, [R1+0x880] ;  /* 0x0008800001727983 */ /* 0x000ee20000300a00 */
[----:B-1----:R-:W-:-:S05]  /*2a250*/  MOV R0, R111 ;  /* 0x0000006f00007202 */ /* 0x002fca0000000f00 */
[----:B------:R1:W-:Y:S04]  /*2a260*/  STL [R1+0x83c], R0 ;  /* 0x00083c0001007387 */ /* 0x0003e80000100800 */
[----:B------:R1:W-:Y:S02]  /*2a270*/  STL [R1+0x848], R126 ;  /* 0x0008487e01007387 */ /* 0x0003e40000100800 */
[----:B-1----:R-:W-:Y:S02]  /*2a280*/  IMAD.MOV.U32 R0, RZ, RZ, R127 ;  /* 0x000000ffff007224 */ /* 0x002fe400078e007f */
[----:B------:R-:W3:Y:S04]  /*2a290*/  LDL.LU.64 R126, [R1+0x888] ;  /* 0x00088800017e7983 */ /* 0x000ee80000300a00 */
[----:B------:R1:W-:Y:S04]  /*2a2a0*/  STL [R1+0x844], R0 ;  /* 0x0008440001007387 */ /* 0x0003e80000100800 */
[----:B----4-:R-:W-:Y:S01]  /*2a2b0*/  STL [R1+0x850], R112 ;  /* 0x0008507001007387 */ /* 0x010fe20000100800 */
[----:B-1----:R-:W-:-:S03]  /*2a2c0*/  MOV R0, R113 ;  /* 0x0000007100007202 */ /* 0x002fc60000000f00 */
[----:B--2---:R-:W-:Y:S04]  /*2a2d0*/  STL [R1+0x858], R118 ;  /* 0x0008587601007387 */ /* 0x004fe80000100800 */
[----:B------:R1:W-:Y:S04]  /*2a2e0*/  STL [R1+0x84c], R0 ;  /* 0x00084c0001007387 */ /* 0x0003e80000100800 */
[----:B------:R-:W-:Y:S01]  /*2a2f0*/  STL [R1+0x860], R120 ;  /* 0x0008607801007387 */ /* 0x000fe20000100800 */
[----:B-1----:R-:W-:-:S05]  /*2a300*/  IMAD.MOV.U32 R0, RZ, RZ, R119 ;  /* 0x000000ffff007224 */ /* 0x002fca00078e0077 */
[----:B------:R1:W-:Y:S04]  /*2a310*/  STL [R1+0x854], R0 ;  /* 0x0008540001007387 */ /* 0x0003e80000100800 */
[----:B------:R-:W2:Y:S01]  /*2a320*/  LDL.LU.64 R118, [R1+0xb00] ;  /* 0x000b000001767983 */ /* 0x000ea20000300a00 */
[----:B-1----:R-:W-:-:S05]  /*2a330*/  MOV R0, R121 ;  /* 0x0000007900007202 */ /* 0x002fca0000000f00 */
[----:B------:R1:W-:Y:S04]  /*2a340*/  STL [R1+0x85c], R0 ;  /* 0x00085c0001007387 */ /* 0x0003e80000100800 */
[----:B---3--:R3:W-:Y:S01]  /*2a350*/  STL [R1+0x868], R122 ;  /* 0x0008687a01007387 */ /* 0x0087e20000100800 */
[----:B-1----:R-:W-:-:S03]  /*2a360*/  IMAD.MOV.U32 R0, RZ, RZ, R123 ;  /* 0x000000ffff007224 */ /* 0x002fc600078e007b */
[----:B---3--:R-:W3:Y:S04]  /*2a370*/  LDL.LU.64 R122, [R1+0x8a0] ;  /* 0x0008a000017a7983 */ /* 0x008ee80000300a00 */
[----:B------:R1:W-:Y:S04]  /*2a380*/  STL [R1+0x864], R0 ;  /* 0x0008640001007387 */ /* 0x0003e80000100800 */
[----:B------:R-:W-:Y:S04]  /*2a390*/  STL [R1+0x870], R10 ;  /* 0x0008700a01007387 */ /* 0x000fe80000100800 */
[----:B------:R-:W4:Y:S01]  /*2a3a0*/  LDL.LU.64 R120, [R1+0x8a8] ;  /* 0x0008a80001787983 */ /* 0x000f220000300a00 */
[----:B-1----:R-:W-:-:S03]  /*2a3b0*/  MOV R0, R117 ;  /* 0x0000007500007202 */ /* 0x002fc60000000f00 */
[----:B------:R-:W-:Y:S04]  /*2a3c0*/  STL [R1+0x86c], R11 ;  /* 0x00086c0b01007387 */ /* 0x000fe80000100800 */
[----:B------:R1:W-:Y:S04]  /*2a3d0*/  STL [R1+0x878], R116 ;  /* 0x0008787401007387 */ /* 0x0003e80000100800 */
[----:B------:R1:W-:Y:S04]  /*2a3e0*/  STL [R1+0x874], R0 ;  /* 0x0008740001007387 */ /* 0x0003e80000100800 */
[----:B------:R-:W-:Y:S04]  /*2a3f0*/  STL [R1+0x880], R114 ;  /* 0x0008807201007387 */ /* 0x000fe80000100800 */
[----:B-1----:R-:W4:Y:S01]  /*2a400*/  LDL.LU.64 R116, [R1+0xb20] ;  /* 0x000b200001747983 */ /* 0x002f220000300a00 */
[----:B------:R-:W-:-:S03]  /*2a410*/  IMAD.MOV.U32 R0, RZ, RZ, R115 ;  /* 0x000000ffff007224 */ /* 0x000fc600078e0073 */
[----:B------:R-:W-:Y:S04]  /*2a420*/  STL [R1+0x888], R126 ;  /* 0x0008887e01007387 */ /* 0x000fe80000100800 */
[----:B------:R1:W-:Y:S02]  /*2a430*/  STL [R1+0x87c], R0 ;  /* 0x00087c0001007387 */ /* 0x0003e40000100800 */
[----:B-1----:R-:W-:Y:S02]  /*2a440*/  MOV R0, R127 ;  /* 0x0000007f00007202 */ /* 0x002fe40000000f00 */
[----:B------:R-:W4:Y:S04]  /*2a450*/  LDL.LU.64 R126, [R1+0x8c0] ;  /* 0x0008c000017e7983 */ /* 0x000f280000300a00 */
[----:B------:R1:W-:Y:S04]  /*2a460*/  STL [R1+0x884], R0 ;  /* 0x0008840001007387 */ /* 0x0003e80000100800 */
[----:B------:R-:W4:Y:S04]  /*2a470*/  LDL.LU.64 R114, [R1+0x8c8] ;  /* 0x0008c80001727983 */ /* 0x000f280000300a00 */
[----:B------:R-:W-:Y:S04]  /*2a480*/  STL [R1+0x890], R16 ;  /* 0x0008901001007387 */ /* 0x000fe80000100800 */
[----:B------:R-:W-:Y:S04]  /*2a490*/  STL [R1+0x88c], R17 ;  /* 0x00088c1101007387 */ /* 0x000fe80000100800 */
[----:B--2---:R2:W-:Y:S01]  /*2a4a0*/  STL [R1+0x898], R118 ;  /* 0x0008987601007387 */ /* 0x0045e20000100800 */
[----:B-1----:R-:W-:-:S03]  /*2a4b0*/  IMAD.MOV.U32 R0, RZ, RZ, R119 ;  /* 0x000000ffff007224 */ /* 0x002fc600078e0077 */
[----:B--2---:R-:W2:Y:S04]  /*2a4c0*/  LDL.LU.64 R118, [R1+0xb40] ;  /* 0x000b400001767983 */ /* 0x004ea80000300a00 */
[----:B------:R1:W-:Y:S04]  /*2a4d0*/  STL [R1+0x894], R0 ;  /* 0x0008940001007387 */ /* 0x0003e80000100800 */
[----:B---3--:R3:W-:Y:S01]  /*2a4e0*/  STL [R1+0x8a0], R122 ;  /* 0x0008a07a01007387 */ /* 0x0087e20000100800 */
[----:B-1----:R-:W-:-:S03]  /*2a4f0*/  MOV R0, R123 ;  /* 0x0000007b00007202 */ /* 0x002fc60000000f00 */
[----:B---3--:R-:W3:Y:S04]  /*2a500*/  LDL.LU.64 R122, [R1+0x8e0] ;  /* 0x0008e000017a7983 */ /* 0x008ee80000300a00 */
[----:B------:R1:W-:Y:S04]  /*2a510*/  STL [R1+0x89c], R0 ;  /* 0x00089c0001007387 */ /* 0x0003e80000100800 */
[----:B----4-:R4:W-:Y:S01]  /*2a520*/  STL [R1+0x8a8], R120 ;  /* 0x0008a87801007387 */ /* 0x0109e20000100800 */
[----:B-1----:R-:W-:-:S03]  /*2a530*/  IMAD.MOV.U32 R0, RZ, RZ, R121 ;  /* 0x000000ffff007224 */ /* 0x002fc600078e0079 */
[----:B----4-:R-:W4:Y:S04]  /*2a540*/  LDL.LU.64 R120, [R1+0x8e8] ;  /* 0x0008e80001787983 */ /* 0x010f280000300a00 */
[----:B------:R1:W-:Y:S04]  /*2a550*/  STL [R1+0x8a4], R0 ;  /* 0x0008a40001007387 */ /* 0x0003e80000100800 */
[----:B------:R1:W-:Y:S02]  /*2a560*/  STL [R1+0x8b0], R124 ;  /* 0x0008b07c01007387 */ /* 0x0003e40000100800 */
[----:B-1----:R-:W-:-:S05]  /*2a570*/  MOV R0, R125 ;  /* 0x0000007d00007202 */ /* 0x002fca0000000f00 */
[----:B------:R1:W-:Y:S04]  /*2a580*/  STL [R1+0x8ac], R0 ;  /* 0x0008ac0001007387 */ /* 0x0003e80000100800 */
[----:B------:R1:W-:Y:S04]  /*2a590*/  STL [R1+0x8b8], R116 ;  /* 0x0008b87401007387 */ /* 0x0003e80000100800 */
[----:B------:R-:W4:Y:S01]  /*2a5a0*/  LDL.LU.64 R124, [R1+0xb60] ;  /* 0x000b6000017c7983 */ /* 0x000f220000300a00 */
[----:B-1----:R-:W-:-:S03]  /*2a5b0*/  IMAD.MOV.U32 R0, RZ, RZ, R117 ;  /* 0x000000ffff007224 */ /* 0x002fc600078e0075 */
[----:B------:R-:W4:Y:S04]  /*2a5c0*/  LDL.LU.64 R116, [R1+0xa30] ;  /* 0x000a300001747983 */ /* 0x000f280000300a00 */
[----:B------:R1:W-:Y:S04]  /*2a5d0*/  STL [R1+0x8b4], R0 ;  /* 0x0008b40001007387 */ /* 0x0003e80000100800 */
[----:B------:R1:W-:Y:S02]  /*2a5e0*/  STL [R1+0x8c0], R126 ;  /* 0x0008c07e01007387 */ /* 0x0003e40000100800 */
[----:B-1----:R-:W-:-:S05]  /*2a5f0*/  MOV R0, R127 ;  /* 0x0000007f00007202 */ /* 0x002fca0000000f00 */
[----:B------:R1:W-:Y:S04]  /*2a600*/  STL [R1+0x8bc], R0 ;  /* 0x0008bc0001007387 */ /* 0x0003e80000100800 */
[----:B------:R-:W-:Y:S04]  /*2a610*/  STL [R1+0x8c8], R114 ;  /* 0x0008c87201007387 */ /* 0x000fe80000100800 */
[----:B------:R-:W4:Y:S01]  /*2a620*/  LDL.LU.64 R126, [R1+0x908] ;  /* 0x00090800017e7983 */ /* 0x000f220000300a00 */
[----:B-1----:R-:W-:-:S05]  /*2a630*/  IMAD.MOV.U32 R0, RZ, RZ, R115 ;  /* 0x000000ffff007224 */ /* 0x002fca00078e0073 */
[----:B------:R1:W-:Y:S04]  /*2a640*/  STL [R1+0x8c4], R0 ;  /* 0x0008c40001007387 */ /* 0x0003e80000100800 */
[----:B------:R2:W-:Y:S01]  /*2a650*/  STL [R1+0x8d0], R136 ;  /* 0x0008d08801007387 */ /* 0x0005e20000100800 */
[----:B-1----:R-:W-:-:S03]  /*2a660*/  MOV R0, R137 ;  /* 0x0000008900007202 */ /* 0x002fc60000000f00 */
[----:B--2---:R-:W-:Y:S04]  /*2a670*/  STL [R1+0x8d8], R118 ;  /* 0x0008d87601007387 */ /* 0x004fe80000100800 */
[----:B------:R1:W-:Y:S04]  /*2a680*/  STL [R1+0x8cc], R0 ;  /* 0x0008cc0001007387 */ /* 0x0003e80000100800 */
[----:B------:R-:W2:Y:S01]  /*2a690*/  LDL.LU.64 R136, [R1+0xb80] ;  /* 0x000b800001887983 */ /* 0x000ea20000300a00 */
[----:B-1----:R-:W-:-:S03]  /*2a6a0*/  IMAD.MOV.U32 R0, RZ, RZ, R119 ;  /* 0x000000ffff007224 */ /* 0x002fc600078e0077 */
[----:B------:R-:W2:Y:S04]  /*2a6b0*/  LDL.LU.64 R118, [R1+0xae8] ;  /* 0x000ae80001767983 */ /* 0x000ea80000300a00 */
[----:B------:R1:W-:Y:S04]  /*2a6c0*/  STL [R1+0x8d4], R0 ;  /* 0x0008d40001007387 */ /* 0x0003e80000100800 */
[----:B---3--:R3:W-:Y:S01]  /*2a6d0*/  STL [R1+0x8e0], R122 ;  /* 0x0008e07a01007387 */ /* 0x0087e20000100800 */
[----:B-1----:R-:W-:-:S03]  /*2a6e0*/  MOV R0, R123 ;  /* 0x0000007b00007202 */ /* 0x002fc60000000f00 */
[----:B---3--:R-:W3:Y:S04]  /*2a6f0*/  LDL.LU.64 R122, [R1+0x928] ;  /* 0x00092800017a7983 */ /* 0x008ee80000300a00 */
[----:B------:R1:W-:Y:S04]  /*2a700*/  STL [R1+0x8dc], R0 ;  /* 0x0008dc0001007387 */ /* 0x0003e80000100800 */
[----:B----4-:R-:W-:Y:S01]  /*2a710*/  STL [R1+0x8e8], R120 ;  /* 0x0008e87801007387 */ /* 0x010fe20000100800 */
[----:B-1----:R-:W-:-:S05]  /*2a720*/  IMAD.MOV.U32 R0, RZ, RZ, R121 ;  /* 0x000000ffff007224 */ /* 0x002fca00078e0079 */
[----:B------:R1:W-:Y:S04]  /*2a730*/  STL [R1+0x8e4], R0 ;  /* 0x0008e40001007387 */ /* 0x0003e80000100800 */
[----:B------:R4:W-:Y:S01]  /*2a740*/  STL [R1+0x8f0], R138 ;  /* 0x0008f08a01007387 */ /* 0x0009e20000100800 */
[----:B-1----:R-:W-:-:S03]  /*2a750*/  MOV R0, R139 ;  /* 0x0000008b00007202 */ /* 0x002fc60000000f00 */
[----:B----4-:R-:W4:Y:S04]  /*2a760*/  LDL.LU.64 R138, [R1+0xba0] ;  /* 0x000ba000018a7983 */ /* 0x010f280000300a00 */
[----:B------:R1:W-:Y:S04]  /*2a770*/  STL [R1+0x8ec], R0 ;  /* 0x0008ec0001007387 */ /* 0x0003e80000100800 */
[----:B------:R1:W-:Y:S02]  /*2a780*/  STL [R1+0x8f8], R124 ;  /* 0x0008f87c01007387 */ /* 0x0003e40000100800 */
[----:B-1----:R-:W-:-:S02]  /*2a790*/  IMAD.MOV.U32 R0, RZ, RZ, R125 ;  /* 0x000000ffff007224 */ /* 0x002fc400078e007d */
[----:B------:R-:W-:Y:S04]  /*2a7a0*/  STL [R1+0x900], R116 ;  /* 0x0009007401007387 */ /* 0x000fe80000100800 */
[----:B------:R1:W-:Y:S04]  /*2a7b0*/  STL [R1+0x8f4], R0 ;  /* 0x0008f40001007387 */ /* 0x0003e80000100800 */
[----:B------:R-:W4:Y:S04]  /*2a7c0*/  LDL.LU.64 R120, [R1+0xb10] ;  /* 0x000b100001787983 */ /* 0x000f280000300a00 */
[----:B------:R-:W4:Y:S01]  /*2a7d0*/  LDL.LU.64 R124, [R1+0x948] ;  /* 0x00094800017c7983 */ /* 0x000f220000300a00 */
[----:B-1----:R-:W-:-:S05]  /*2a7e0*/  MOV R0, R117 ;  /* 0x0000007500007202 */ /* 0x002fca0000000f00 */
[----:B------:R1:W-:Y:S04]  /*2a7f0*/  STL [R1+0x8fc], R0 ;  /* 0x0008fc0001007387 */ /* 0x0003e80000100800 */
[----:B------:R-:W-:Y:S01]  /*2a800*/  STL [R1+0x908], R126 ;  /* 0x0009087e01007387 */ /* 0x000fe20000100800 */
[----:B-1----:R-:W-:-:S03]  /*2a810*/  IMAD.MOV.U32 R0, RZ, RZ, R127 ;  /* 0x000000ffff007224 */ /* 0x002fc600078e007f */
[----:B------:R-:W-:Y:S04]  /*2a820*/  STL [R1+0x910], R144 ;  /* 0x0009109001007387 */ /* 0x000fe80000100800 */
[----:B------:R1:W-:Y:S02]  /*2a830*/  STL [R1+0x904], R0 ;  /* 0x0009040001007387 */ /* 0x0003e40000100800 */
[----:B-1----:R-:W-:Y:S02]  /*2a840*/  MOV R0, R145 ;  /* 0x0000009100007202 */ /* 0x002fe40000000f00 */
[----:B------:R-:W4:Y:S04]  /*2a850*/  LDL.LU.64 R144, [R1+0xbc0] ;  /* 0x000bc00001907983 */ /* 0x000f280000300a00 */
[----:B------:R1:W-:Y:S04]  /*2a860*/  STL [R1+0x90c], R0 ;  /* 0x00090c0001007387 */ /* 0x0003e80000100800 */
[----:B--2---:R2:W-:Y:S04]  /*2a870*/  STL [R1+0x918], R136 ;  /* 0x0009188801007387 */ /* 0x0045e80000100800 */
[----:B------:R-:W4:Y:S01]  /*2a880*/  LDL.LU.64 R126, [R1+0xb30] ;  /* 0x000b3000017e7983 */ /* 0x000f220000300a00 */
[----:B-1----:R-:W-:-:S05]  /*2a890*/  IMAD.MOV.U32 R0, RZ, RZ, R137 ;  /* 0x000000ffff007224 */ /* 0x002fca00078e0089 */
[----:B------:R1:W-:Y:S04]  /*2a8a0*/  STL [R1+0x914], R0 ;  /* 0x0009140001007387 */ /* 0x0003e80000100800 */
[----:B------:R-:W-:Y:S04]  /*2a8b0*/  STL [R1+0x920], R118 ;  /* 0x0009207601007387 */ /* 0x000fe80000100800 */
[----:B--2---:R-:W2:Y:S01]  /*2a8c0*/  LDL.LU.64 R136, [R1+0x968] ;  /* 0x0009680001887983 */ /* 0x004ea20000300a00 */
[----:B-1----:R-:W-:-:S05]  /*2a8d0*/  MOV R0, R119 ;  /* 0x0000007700007202 */ /* 0x002fca0000000f00 */
[----:B------:R3:W-:Y:S02]  /*2a8e0*/  STL [R1+0x91c], R0 ;  /* 0x00091c0001007387 */ /* 0x0007e40000100800 */
[----:B---3--:R-:W-:Y:S02]  /*2a8f0*/  IMAD.MOV.U32 R0, RZ, RZ, R123 ;  /* 0x000000ffff007224 */ /* 0x008fe400078e007b */
[----:B------:R1:W-:Y:S04]  /*2a900*/  STL [R1+0x928], R122 ;  /* 0x0009287a01007387 */ /* 0x0003e80000100800 */
[----:B------:R-:W-:Y:S04]  /*2a910*/  STL [R1+0x930], R128 ;  /* 0x0009308001007387 */ /* 0x000fe80000100800 */
[----:B------:R3:W-:Y:S04]  /*2a920*/  STL [R1+0x924], R0 ;  /* 0x0009240001007387 */ /* 0x0007e80000100800 */
[----:B-1----:R-:W2:Y:S01]  /*2a930*/  LDL.LU.64 R122, [R1+0xbe0] ;  /* 0x000be000017a7983 */ /* 0x002ea20000300a00 */
[----:B---3--:R-:W-:-:S03]  /*2a940*/  MOV R0, R129 ;  /* 0x0000008100007202 */ /* 0x008fc60000000f00 */
[----:B------:R-:W3:Y:S04]  /*2a950*/  LDL.LU.64 R128, [R1+0xb50] ;  /* 0x000b500001807983 */ /* 0x000ee80000300a00 */
[----:B------:R1:W-:Y:S04]  /*2a960*/  STL [R1+0x92c], R0 ;  /* 0x00092c0001007387 */ /* 0x0003e80000100800 */
[----:B----4-:R4:W-:Y:S01]  /*2a970*/  STL [R1+0x938], R138 ;  /* 0x0009388a01007387 */ /* 0x0109e20000100800 */
[----:B-1----:R-:W-:-:S03]  /*2a980*/  IMAD.MOV.U32 R0, RZ, RZ, R139 ;  /* 0x000000ffff007224 */ /* 0x002fc600078e008b */
[----:B----4-:R-:W4:Y:S04]  /*2a990*/  LDL.LU.64 R138, [R1+0x988] ;  /* 0x00098800018a7983 */ /* 0x010f280000300a00 */
[----:B------:R1:W-:Y:S02]  /*2a9a0*/  STL [R1+0x934], R0 ;  /* 0x0009340001007387 */ /* 0x0003e40000100800 */
[----:B-1----:R-:W-:Y:S02]  /*2a9b0*/  MOV R0, R121 ;  /* 0x0000007900007202 */ /* 0x002fe40000000f00 */
[----:B------:R-:W-:Y:S04]  /*2a9c0*/  STL [R1+0x940], R120 ;  /* 0x0009407801007387 */ /* 0x000fe80000100800 */
[----:B------:R1:W-:Y:S04]  /*2a9d0*/  STL [R1+0x93c], R0 ;  /* 0x00093c0001007387 */ /* 0x0003e80000100800 */
[----:B------:R1:W-:Y:S02]  /*2a9e0*/  STL [R1+0x948], R124 ;  /* 0x0009487c01007387 */ /* 0x0003e40000100800 */
[----:B-1----:R-:W-:-:S02]  /*2a9f0*/  IMAD.MOV.U32 R0, RZ, RZ, R125 ;  /* 0x000000ffff007224 */ /* 0x002fc400078e007d */
[----:B------:R1:W-:Y:S04]  /*2aa00*/  STL [R1+0x950], R134 ;  /* 0x0009508601007387 */ /* 0x0003e80000100800 */
[----:B------:R1:W-:Y:S04]  /*2aa10*/  STL [R1+0x944], R0 ;  /* 0x0009440001007387 */ /* 0x0003e80000100800 */
[----:B------:R-:W4:Y:S01]  /*2aa20*/  LDL.LU.64 R124, [R1+0xc00] ;  /* 0x000c0000017c7983 */ /* 0x000f220000300a00 */
[----:B-1----:R-:W-:Y:S01]  /*2aa30*/  IMAD.MOV.U32 R134, RZ, RZ, R142 ;  /* 0x000000ffff867224 */ /* 0x002fe200078e008e */
[----:B------:R-:W-:-:S02]  /*2aa40*/  MOV R0, R135 ;  /* 0x0000008700007202 */ /* 0x000fc40000000f00 */
[----:B------:R-:W-:Y:S02]  /*2aa50*/  MOV R135, R143 ;  /* 0x0000008f00877202 */ /* 0x000fe40000000f00 */
[----:B------:R-:W4:Y:S04]  /*2aa60*/  LDL.LU.64 R142, [R1+0xb70] ;  /* 0x000b7000018e7983 */ /* 0x000f280000300a00 */
[----:B------:R1:W-:Y:S04]  /*2aa70*/  STL [R1+0x94c], R0 ;  /* 0x00094c0001007387 */ /* 0x0003e80000100800 */
[----:B------:R1:W-:Y:S02]  /*2aa80*/  STL [R1+0x958], R144 ;  /* 0x0009589001007387 */ /* 0x0003e40000100800 */
[----:B-1----:R-:W-:-:S02]  /*2aa90*/  IMAD.MOV.U32 R0, RZ, RZ, R145 ;  /* 0x000000ffff007224 */ /* 0x002fc400078e0091 */
[----:B------:R-:W4:Y:S04]  /*2aaa0*/  LDL.LU.64 R144, [R1+0xac0] ;  /* 0x000ac00001907983 */ /* 0x000f280000300a00 */
[----:B------:R1:W-:Y:S04]  /*2aab0*/  STL [R1+0x954], R0 ;  /* 0x0009540001007387 */ /* 0x0003e80000100800 */
[----:B------:R2:W-:Y:S01]  /*2aac0*/  STL [R1+0x960], R126 ;  /* 0x0009607e01007387 */ /* 0x0005e20000100800 */
[----:B-1----:R-:W-:-:S05]  /*2aad0*/  MOV R0, R127 ;  /* 0x0000007f00007202 */ /* 0x002fca0000000f00 */
[----:B------:R1:W-:Y:S04]  /*2aae0*/  STL [R1+0x95c], R0 ;  /* 0x00095c0001007387 */ /* 0x0003e80000100800 */
[----:B--2---:R2:W-:Y:S04]  /*2aaf0*/  STL [R1+0x968], R136 ;  /* 0x0009688801007387 */ /* 0x0045e80000100800 */
[----:B------:R-:W4:Y:S01]  /*2ab00*/  LDL.LU.64 R126, [R1+0xc20] ;  /* 0x000c2000017e7983 */ /* 0x000f220000300a00 */
[----:B-1----:R-:W-:-:S05]  /*2ab10*/  IMAD.MOV.U32 R0, RZ, RZ, R137 ;  /* 0x000000ffff007224 */ /* 0x002fca00078e0089 */
[----:B------:R1:W-:Y:S04]  /*2ab20*/  STL [R1+0x964], R0 ;  /* 0x0009640001007387 */ /* 0x0003e80000100800 */
[----:B------:R3:W-:Y:S04]  /*2ab30*/  STL [R1+0x970], R150 ;  /* 0x0009709601007387 */ /* 0x0007e80000100800 */
[----:B--2---:R-:W2:Y:S01]  /*2ab40*/  LDL.LU.64 R136, [R1+0xb90] ;  /* 0x000b900001887983 */ /* 0x004ea20000300a00 */
[----:B-1----:R-:W-:-:S03]  /*2ab50*/  MOV R0, R151 ;  /* 0x0000009700007202 */ /* 0x002fc60000000f00 */
[----:B------:R-:W-:Y:S04]  /*2ab60*/  STL [R1+0x978], R122 ;  /* 0x0009787a01007387 */ /* 0x000fe80000100800 */
[----:B------:R1:W-:Y:S04]  /*2ab70*/  STL [R1+0x96c], R0 ;  /* 0x00096c0001007387 */ /* 0x0003e80000100800 */
[----:B---3--:R-:W3:Y:S01]  /*2ab80*/  LDL.LU.64 R150, [R1+0xb08] ;  /* 0x000b080001967983 */ /* 0x008ee20000300a00 */
[----:B-1----:R-:W-:-:S03]  /*2ab90*/  IMAD.MOV.U32 R0, RZ, RZ, R123 ;  /* 0x000000ffff007224 */ /* 0x002fc600078e007b */
[----:B------:R-:W-:Y:S04]  /*2aba0*/  STL [R1+0x980], R128 ;  /* 0x0009808001007387 */ /* 0x000fe80000100800 */
[----:B------:R1:W-:Y:S02]  /*2abb0*/  STL [R1+0x974], R0 ;  /* 0x0009740001007387 */ /* 0x0003e40000100800 */
[----:B-1----:R-:W-:Y:S02]  /*2abc0*/  MOV R0, R129 ;  /* 0x0000008100007202 */ /* 0x002fe40000000f00 */
[----:B----4-:R1:W-:Y:S04]  /*2abd0*/  STL [R1+0x988], R138 ;  /* 0x0009888a01007387 */ /* 0x0103e80000100800 */
[----:B------:R4:W-:Y:S04]  /*2abe0*/  STL [R1+0x97c], R0 ;  /* 0x00097c0001007387 */ /* 0x0009e80000100800 */
[----:B------:R-:W3:Y:S01]  /*2abf0*/  LDL.LU.64 R128, [R1+0xc40] ;  /* 0x000c400001807983 */ /* 0x000ee20000300a00 */
[----:B-1----:R-:W-:Y:S01]  /*2ac00*/  MOV R138, R140 ;  /* 0x0000008c008a7202 */ /* 0x002fe20000000f00 */
[----:B----4-:R-:W-:-:S02]  /*2ac10*/  IMAD.MOV.U32 R0, RZ, RZ, R139 ;  /* 0x000000ffff007224 */ /* 0x010fc400078e008b */
[----:B------:R-:W-:Y:S02]  /*2ac20*/  IMAD.MOV.U32 R139, RZ, RZ, R141 ;  /* 0x000000ffff8b7224 */ /* 0x000fe400078e008d */
[----:B------:R-:W4:Y:S04]  /*2ac30*/  LDL.LU.64 R140, [R1+0xbb0] ;  /* 0x000bb000018c7983 */ /* 0x000f280000300a00 */
[----:B------:R1:W-:Y:S04]  /*2ac40*/  STL [R1+0x984], R0 ;  /* 0x0009840001007387 */ /* 0x0003e80000100800 */
[----:B------:R1:W-:Y:S02]  /*2ac50*/  STL [R1+0x990], R132 ;  /* 0x0009908401007387 */ /* 0x0003e40000100800 */
[----:B-1----:R-:W-:-:S02]  /*2ac60*/  MOV R0, R133 ;  /* 0x0000008500007202 */ /* 0x002fc40000000f00 */
[----:B------:R-:W4:Y:S04]  /*2ac70*/  LDL.LU.64 R132, [R1+0xb28] ;  /* 0x000b280001847983 */ /* 0x000f280000300a00 */
[----:B------:R1:W-:Y:S04]  /*2ac80*/  STL [R1+0x98c], R0 ;  /* 0x00098c0001007387 */ /* 0x0003e80000100800 */
[----:B------:R-:W-:Y:S01]  /*2ac90*/  STL [R1+0x998], R124 ;  /* 0x0009987c01007387 */ /* 0x000fe20000100800 */
[----:B-1----:R-:W-:-:S05]  /*2aca0*/  IMAD.MOV.U32 R0, RZ, RZ, R125 ;  /* 0x000000ffff007224 */ /* 0x002fca00078e007d */
[----:B------:R1:W-:Y:S04]  /*2acb0*/  STL [R1+0x994], R0 ;  /* 0x0009940001007387 */ /* 0x0003e80000100800 */
[----:B------:R1:W-:Y:S02]  /*2acc0*/  STL [R1+0x9a0], R142 ;  /* 0x0009a08e01007387 */ /* 0x0003e40000100800 */
[----:B-1----:R-:W-:Y:S02]  /*2acd0*/  MOV R0, R143 ;  /* 0x0000008f00007202 */ /* 0x002fe40000000f00 */
[----:B------:R-:W4:Y:S04]  /*2ace0*/  LDL.LU.64 R142, [R1+0xc68] ;  /* 0x000c6800018e7983 */ /* 0x000f280000300a00 */
[----:B------:R1:W-:Y:S04]  /*2acf0*/  STL [R1+0x99c], R0 ;  /* 0x00099c0001007387 */ /* 0x0003e80000100800 */
[----:B------:R1:W-:Y:S02]  /*2ad00*/  STL [R1+0x9a8], R144 ;  /* 0x0009a89001007387 */ /* 0x0003e40000100800 */
[----:B-1----:R-:W-:-:S02]  /*2ad10*/  IMAD.MOV.U32 R0, RZ, RZ, R145 ;  /* 0x000000ffff007224 */ /* 0x002fc400078e0091 */
[----:B------:R-:W4:Y:S04]  /*2ad20*/  LDL.LU.64 R144, [R1+0xbd0] ;  /* 0x000bd00001907983 */ /* 0x000f280000300a00 */
[----:B------:R1:W-:Y:S04]  /*2ad30*/  STL [R1+0x9a4], R0 ;  /* 0x0009a40001007387 */ /* 0x0003e80000100800 */
[----:B------:R2:W-:Y:S01]  /*2ad40*/  STL [R1+0x9b0], R146 ;  /* 0x0009b09201007387 */ /* 0x0005e20000100800 */
[----:B-1----:R-:W-:-:S03]  /*2ad50*/  MOV R0, R147 ;  /* 0x0000009300007202 */ /* 0x002fc60000000f00 */
[----:B--2---:R-:W2:Y:S04]  /*2ad60*/  LDL.LU.64 R146, [R1+0xb48] ;  /* 0x000b480001927983 */ /* 0x004ea80000300a00 */
[----:B------:R1:W-:Y:S04]  /*2ad70*/  STL [R1+0x9ac], R0 ;  /* 0x0009ac0001007387 */ /* 0x0003e80000100800 */
[----:B------:R-:W-:Y:S01]  /*2ad80*/  STL [R1+0x9b8], R126 ;  /* 0x0009b87e01007387 */ /* 0x000fe20000100800 */
[----:B-1----:R-:W-:-:S05]  /*2ad90*/  IMAD.MOV.U32 R0, RZ, RZ, R127 ;  /* 0x000000ffff007224 */ /* 0x002fca00078e007f */
[----:B------:R1:W-:Y:S04]  /*2ada0*/  STL [R1+0x9b4], R0 ;  /* 0x0009b40001007387 */ /* 0x0003e80000100800 */
[----:B------:R1:W-:Y:S02]  /*2adb0*/  STL [R1+0x9c0], R136 ;  /* 0x0009c08801007387 */ /* 0x0003e40000100800 */
[----:B-1----:R-:W-:Y:S02]  /*2adc0*/  MOV R0, R137 ;  /* 0x0000008900007202 */ /* 0x002fe40000000f00 */
[----:B------:R-:W2:Y:S04]  /*2add0*/  LDL.LU.64 R136, [R1+0xc88] ;  /* 0x000c880001887983 */ /* 0x000ea80000300a00 */
[----:B------:R1:W-:Y:S04]  /*2ade0*/  STL [R1+0x9bc], R0 ;  /* 0x0009bc0001007387 */ /* 0x0003e80000100800 */
[----:B---3--:R3:W-:Y:S01]  /*2adf0*/  STL [R1+0x9c8], R150 ;  /* 0x0009c89601007387 */ /* 0x0087e20000100800 */
[----:B-1----:R-:W-:-:S03]  /*2ae00*/  IMAD.MOV.U32 R0, RZ, RZ, R151 ;  /* 0x000000ffff007224 */ /* 0x002fc600078e0097 */
[----:B---3--:R-:W3:Y:S04]  /*2ae10*/  LDL.LU.64 R150, [R1+0xbf0] ;  /* 0x000bf00001967983 */ /* 0x008ee80000300a00 */
[----:B------:R1:W-:Y:S04]  /*2ae20*/  STL [R1+0x9c4], R0 ;  /* 0x0009c40001007387 */ /* 0x0003e80000100800 */
[----:B------:R1:W-:Y:S02]  /*2ae30*/  STL [R1+0x9d0], R130 ;  /* 0x0009d08201007387 */ /* 0x0003e40000100800 */
[----:B-1----:R-:W-:-:S02]  /*2ae40*/  MOV R0, R131 ;  /* 0x0000008300007202 */ /* 0x002fc40000000f00 */
[----:B------:R-:W3:Y:S04]  /*2ae50*/  LDL.LU.64 R130, [R1+0xb68] ;  /* 0x000b680001827983 */ /* 0x000ee80000300a00 */
[----:B------:R1:W-:Y:S04]  /*2ae60*/  STL [R1+0x9cc], R0 ;  /* 0x0009cc0001007387 */ /* 0x0003e80000100800 */
[----:B------:R-:W-:Y:S01]  /*2ae70*/  STL [R1+0x9d8], R128 ;  /* 0x0009d88001007387 */ /* 0x000fe20000100800 */
[----:B-1----:R-:W-:-:S05]  /*2ae80*/  IMAD.MOV.U32 R0, RZ, RZ, R129 ;  /* 0x000000ffff007224 */ /* 0x002fca00078e0081 */
[----:B------:R1:W-:Y:S04]  /*2ae90*/  STL [R1+0x9d4], R0 ;  /* 0x0009d40001007387 */ /* 0x0003e80000100800 */
[----:B----4-:R4:W-:Y:S01]  /*2aea0*/  STL [R1+0x9e0], R140 ;  /* 0x0009e08c01007387 */ /* 0x0109e20000100800 */
[----:B-1----:R-:W-:-:S03]  /*2aeb0*/  MOV R0, R141 ;  /* 0x0000008d00007202 */ /* 0x002fc60000000f00 */
[----:B----4-:R-:W4:Y:S04]  /*2aec0*/  LDL.LU.64 R140, [R1+0xca8] ;  /* 0x000ca800018c7983 */ /* 0x010f280000300a00 */
[----:B------:R1:W-:Y:S04]  /*2aed0*/  STL [R1+0x9dc], R0 ;  /* 0x0009dc0001007387 */ /* 0x0003e80000100800 */
[----:B------:R1:W-:Y:S02]  /*2aee0*/  STL [R1+0x9e8], R132 ;  /* 0x0009e88401007387 */ /* 0x0003e40000100800 */
[----:B-1----:R-:W-:-:S02]  /*2aef0*/  IMAD.MOV.U32 R0, RZ, RZ, R133 ;  /* 0x000000ffff007224 */ /* 0x002fc400078e0085 */
[----:B------:R-:W4:Y:S04]  /*2af00*/  LDL.LU.64 R132, [R1+0xc10] ;  /* 0x000c100001847983 */ /* 0x000f280000300a00 */
[----:B------:R1:W-:Y:S04]  /*2af10*/  STL [R1+0x9e4], R0 ;  /* 0x0009e40001007387 */ /* 0x0003e80000100800 */
[----:B------:R1:W-:Y:S02]  /*2af20*/  STL [R1+0x9f0], R134 ;  /* 0x0009f08601007387 */ /* 0x0003e40000100800 */
[----:B-1----:R-:W-:-:S02]  /*2af30*/  MOV R0, R135 ;  /* 0x0000008700007202 */ /* 0x002fc40000000f00 */
[----:B------:R-:W4:Y:S04]  /*2af40*/  LDL.LU.64 R134, [R1+0xb88] ;  /* 0x000b880001867983 */ /* 0x000f280000300a00 */
        /* <DEDUP_REMOVED lines=9> */
[----:B--2---:R2:W-:Y:S01]  /*2afe0*/  STL [R1+0xa08], R146 ;  /* 0x000a089201007387 */ /* 0x0045e20000100800 */
[----:B-1----:R-:W-:-:S03]  /*2aff0*/  IMAD.MOV.U32 R0, RZ, RZ, R147 ;  /* 0x000000ffff007224 */ /* 0x002fc600078e0093 */
[----:B--2---:R-:W2:Y:S04]  /*2b000*/  LDL.LU.64 R146, [R1+0xc30] ;  /* 0x000c300001927983 */ /* 0x004ea80000300a00 */
[----:B------:R1:W-:Y:S04]  /*2b010*/  STL [R1+0xa04], R0 ;  /* 0x000a040001007387 */ /* 0x0003e80000100800 */
[----:B------:R1:W-:Y:S02]  /*2b020*/  STL [R1+0xa10], R148 ;  /* 0x000a109401007387 */ /* 0x0003e40000100800 */
[----:B-1----:R-:W-:-:S02]  /*2b030*/  MOV R0, R149 ;  /* 0x0000009500007202 */ /* 0x002fc40000000f00 */
[----:B------:R-:W2:Y:S04]  /*2b040*/  LDL.LU.64 R148, [R1+0xba8] ;  /* 0x000ba80001947983 */ /* 0x000ea80000300a00 */
[----:B------:R1:W-:Y:S04]  /*2b050*/  STL [R1+0xa0c], R0 ;  /* 0x000a0c0001007387 */ /* 0x0003e80000100800 */
[----:B------:R1:W-:Y:S02]  /*2b060*/  STL [R1+0xa18], R136 ;  /* 0x000a188801007387 */ /* 0x0003e40000100800 */
[----:B-1----:R-:W-:-:S02]  /*2b070*/  IMAD.MOV.U32 R0, RZ, RZ, R137 ;  /* 0x000000ffff007224 */ /* 0x002fc400078e0089 */
[----:B------:R-:W2:Y:S04]  /*2b080*/  LDL.LU.64 R136, [R1+0xb18] ;  /* 0x000b180001887983 */ /* 0x000ea80000300a00 */
[----:B------:R1:W-:Y:S04]  /*2b090*/  STL [R1+0xa14], R0 ;  /* 0x000a140001007387 */ /* 0x0003e80000100800 */
[----:B---3--:R3:W-:Y:S01]  /*2b0a0*/  STL [R1+0xa20], R150 ;  /* 0x000a209601007387 */ /* 0x0087e20000100800 */
[----:B-1----:R-:W-:-:S03]  /*2b0b0*/  MOV R0, R151 ;  /* 0x0000009700007202 */ /* 0x002fc60000000f00 */
[----:B---3--:R-:W3:Y:S04]  /*2b0c0*/  LDL.LU.64 R150, [R1+0xce8] ;  /* 0x000ce80001967983 */ /* 0x008ee80000300a00 */
[----:B------:R1:W-:Y:S04]  /*2b0d0*/  STL [R1+0xa1c], R0 ;  /* 0x000a1c0001007387 */ /* 0x0003e80000100800 */
[----:B------:R1:W-:Y:S02]  /*2b0e0*/  STL [R1+0xa28], R130 ;  /* 0x000a288201007387 */ /* 0x0003e40000100800 */
[----:B-1----:R-:W-:-:S02]  /*2b0f0*/  IMAD.MOV.U32 R0, RZ, RZ, R131 ;  /* 0x000000ffff007224 */ /* 0x002fc400078e0083 */
[----:B------:R-:W3:Y:S04]  /*2b100*/  LDL.LU.64 R130, [R1+0xc50] ;  /* 0x000c500001827983 */ /* 0x000ee80000300a00 */
[----:B------:R1:W-:Y:S04]  /*2b110*/  STL [R1+0xa24], R0 ;  /* 0x000a240001007387 */ /* 0x0003e80000100800 */
[----:B------:R1:W-:Y:S02]  /*2b120*/  STL [R1+0xa30], R138 ;  /* 0x000a308a01007387 */ /* 0x0003e40000100800 */
[----:B-1----:R-:W-:-:S02]  /*2b130*/  MOV R0, R139 ;  /* 0x0000008b00007202 */ /* 0x002fc40000000f00 */
[----:B------:R-:W3:Y:S04]  /*2b140*/  LDL.LU.64 R138, [R1+0xbc8] ;  /* 0x000bc800018a7983 */ /* 0x000ee80000300a00 */
[----:B------:R1:W-:Y:S04]  /*2b150*/  STL [R1+0xa2c], R0 ;  /* 0x000a2c0001007387 */ /* 0x0003e80000100800 */
[----:B----4-:R4:W-:Y:S01]  /*2b160*/  STL [R1+0xa38], R140 ;  /* 0x000a388c01007387 */ /* 0x0109e20000100800 */
[----:B-1----:R-:W-:-:S03]  /*2b170*/  IMAD.MOV.U32 R0, RZ, RZ, R141 ;  /* 0x000000ffff007224 */ /* 0x002fc600078e008d */
[----:B----4-:R-:W4:Y:S04]  /*2b180*/  LDL.LU.64 R140, [R1+0xb38] ;  /* 0x000b3800018c7983 */ /* 0x010f280000300a00 */
[----:B------:R1:W-:Y:S04]  /*2b190*/  STL [R1+0xa34], R0 ;  /* 0x000a340001007387 */ /* 0x0003e80000100800 */
[----:B------:R1:W-:Y:S02]  /*2b1a0*/  STL [R1+0xa40], R132 ;  /* 0x000a408401007387 */ /* 0x0003e40000100800 */
[----:B-1----:R-:W-:-:S02]  /*2b1b0*/  MOV R0, R133 ;  /* 0x0000008500007202 */ /* 0x002fc40000000f00 */
[----:B------:R-:W4:Y:S04]  /*2b1c0*/  LDL.LU.64 R132, [R1+0xd08] ;  /* 0x000d080001847983 */ /* 0x000f280000300a00 */
[----:B------:R1:W-:Y:S04]  /*2b1d0*/  STL [R1+0xa3c], R0 ;  /* 0x000a3c0001007387 */ /* 0x0003e80000100800 */
[----:B------:R-:W-:Y:S04]  /*2b1e0*/  STL [R1+0xa48], R134 ;  /* 0x000a488601007387 */ /* 0x000fe80000100800 */
[----:B------:R-:W4:Y:S01]  /*2b1f0*/  LDL.LU.64 R128, [R1+0xc78] ;  /* 0x000c780001807983 */ /* 0x000f220000300a00 */
        /* <DEDUP_REMOVED lines=10> */
[----:B--2---:R2:W-:Y:S01]  /*2b2a0*/  STL [R1+0xa60], R146 ;  /* 0x000a609201007387 */ /* 0x0045e20000100800 */
[----:B-1----:R-:W-:-:S03]  /*2b2b0*/  MOV R0, R147 ;  /* 0x0000009300007202 */ /* 0x002fc60000000f00 */
[----:B--2---:R-:W2:Y:S04]  /*2b2c0*/  LDL.LU.64 R146, [R1+0xd20] ;  /* 0x000d200001927983 */ /* 0x004ea80000300a00 */
[----:B------:R1:W-:Y:S04]  /*2b2d0*/  STL [R1+0xa5c], R0 ;  /* 0x000a5c0001007387 */ /* 0x0003e80000100800 */
[----:B------:R1:W-:Y:S02]  /*2b2e0*/  STL [R1+0xa68], R148 ;  /* 0x000a689401007387 */ /* 0x0003e40000100800 */
[----:B-1----:R-:W-:-:S02]  /*2b2f0*/  IMAD.MOV.U32 R0, RZ, RZ, R149 ;  /* 0x000000ffff007224 */ /* 0x002fc400078e0095 */
[----:B------:R-:W2:Y:S04]  /*2b300*/  LDL.LU.64 R148, [R1+0xc98] ;  /* 0x000c980001947983 */ /* 0x000ea80000300a00 */
[----:B------:R1:W-:Y:S04]  /*2b310*/  STL [R1+0xa64], R0 ;  /* 0x000a640001007387 */ /* 0x0003e80000100800 */
[----:B------:R-:W-:Y:S04]  /*2b320*/  STL [R1+0xa70], R136 ;  /* 0x000a708801007387 */ /* 0x000fe80000100800 */
[----:B------:R-:W2:Y:S01]  /*2b330*/  LDL.LU.64 R134, [R1+0xc08] ;  /* 0x000c080001867983 */ /* 0x000ea20000300a00 */
[----:B-1----:R-:W-:-:S05]  /*2b340*/  MOV R0, R137 ;  /* 0x0000008900007202 */ /* 0x002fca0000000f00 */
[----:B------:R3:W-:Y:S02]  /*2b350*/  STL [R1+0xa6c], R0 ;  /* 0x000a6c0001007387 */ /* 0x0007e40000100800 */
[----:B---3--:R-:W-:Y:S02]  /*2b360*/  IMAD.MOV.U32 R0, RZ, RZ, R151 ;  /* 0x000000ffff007224 */ /* 0x008fe400078e0097 */
[----:B------:R1:W-:Y:S04]  /*2b370*/  STL [R1+0xa78], R150 ;  /* 0x000a789601007387 */ /* 0x0003e80000100800 */
[----:B-1----:R-:W3:Y:S04]  /*2b380*/  LDL.LU.64 R150, [R1+0xb78] ;  /* 0x000b780001967983 */ /* 0x002ee80000300a00 */
[----:B------:R1:W-:Y:S04]  /*2b390*/  STL [R1+0xa74], R0 ;  /* 0x000a740001007387 */ /* 0x0003e80000100800 */
[----:B------:R1:W-:Y:S04]  /*2b3a0*/  STL [R1+0xa80], R130 ;  /* 0x000a808201007387 */ /* 0x0003e80000100800 */
[----:B------:R-:W3:Y:S01]  /*2b3b0*/  LDL.LU.64 R136, [R1+0xd38] ;  /* 0x000d380001887983 */ /* 0x000ee20000300a00 */
[----:B-1----:R-:W-:-:S03]  /*2b3c0*/  MOV R0, R131 ;  /* 0x0000008300007202 */ /* 0x002fc60000000f00 */
[----:B------:R-:W-:Y:S04]  /*2b3d0*/  STL [R1+0xa88], R138 ;  /* 0x000a888a01007387 */ /* 0x000fe80000100800 */
[----:B------:R1:W-:Y:S04]  /*2b3e0*/  STL [R1+0xa7c], R0 ;  /* 0x000a7c0001007387 */ /* 0x0003e80000100800 */
[----:B------:R-:W3:Y:S01]  /*2b3f0*/  LDL.LU.64 R130, [R1+0xcb8] ;  /* 0x000cb80001827983 */ /* 0x000ee20000300a00 */
[----:B-1----:R-:W-:-:S03]  /*2b400*/  IMAD.MOV.U32 R0, RZ, RZ, R139 ;  /* 0x000000ffff007224 */ /* 0x002fc600078e008b */
[----:B----4-:R-:W-:Y:S04]  /*2b410*/  STL [R1+0xa90], R140 ;  /* 0x000a908c01007387 */ /* 0x010fe80000100800 */
[----:B------:R1:W-:Y:S04]  /*2b420*/  STL [R1+0xa84], R0 ;  /* 0x000a840001007387 */ /* 0x0003e80000100800 */
[----:B------:R-:W4:Y:S01]  /*2b430*/  LDL.LU.64 R138, [R1+0xc28] ;  /* 0x000c2800018a7983 */ /* 0x000f220000300a00 */
[----:B-1----:R-:W-:-:S03]  /*2b440*/  MOV R0, R141 ;  /* 0x0000008d00007202 */ /* 0x002fc60000000f00 */
[----:B------:R-:W-:Y:S04]  /*2b450*/  STL [R1+0xa98], R132 ;  /* 0x000a988401007387 */ /* 0x000fe80000100800 */
[----:B------:R1:W-:Y:S04]  /*2b460*/  STL [R1+0xa8c], R0 ;  /* 0x000a8c0001007387 */ /* 0x0003e80000100800 */
[----:B------:R-:W4:Y:S01]  /*2b470*/  LDL.LU.64 R140, [R1+0xb98] ;  /* 0x000b9800018c7983 */ /* 0x000f220000300a00 */
[----:B-1----:R-:W-:-:S03]  /*2b480*/  IMAD.MOV.U32 R0, RZ, RZ, R133 ;  /* 0x000000ffff007224 */ /* 0x002fc600078e0085 */
[----:B------:R-:W-:Y:S04]  /*2b490*/  STL [R1+0xaa0], R128 ;  /* 0x000aa08001007387 */ /* 0x000fe80000100800 */
[----:B------:R1:W-:Y:S04]  /*2b4a0*/  STL [R1+0xa94], R0 ;  /* 0x000a940001007387 */ /* 0x0003e80000100800 */
[----:B------:R-:W4:Y:S01]  /*2b4b0*/  LDL.LU.64 R132, [R1+0xd50] ;  /* 0x000d500001847983 */ /* 0x000f220000300a00 */
[----:B-1----:R-:W-:-:S03]  /*2b4c0*/  MOV R0, R129 ;  /* 0x0000008100007202 */ /* 0x002fc60000000f00 */
[----:B------:R-:W-:Y:S04]  /*2b4d0*/  STL [R1+0xaa8], R142 ;  /* 0x000aa88e01007387 */ /* 0x000fe80000100800 */
[----:B------:R1:W-:Y:S02]  /*2b4e0*/  STL [R1+0xa9c], R0 ;  /* 0x000a9c0001007387 */ /* 0x0003e40000100800 */
[----:B-1----:R-:W-:Y:S02]  /*2b4f0*/  IMAD.MOV.U32 R0, RZ, RZ, R143 ;  /* 0x000000ffff007224 */ /* 0x002fe400078e008f */
        /* <DEDUP_REMOVED lines=17> */
[----:B------:R3:W-:Y:S02]  /*2b610*/  STL [R1+0xac4], R0 ;  /* 0x000ac40001007387 */ /* 0x0007e40000100800 */
[----:B---3--:R-:W-:Y:S02]  /*2b620*/  MOV R0, R151 ;  /* 0x0000009700007202 */ /* 0x008fe40000000f00 */
[----:B------:R1:W-:Y:S04]  /*2b630*/  STL [R1+0xad0], R150 ;  /* 0x000ad09601007387 */ /* 0x0003e80000100800 */
[----:B------:R-:W-:Y:S04]  /*2b640*/  STL [R1+0xad8], R136 ;  /* 0x000ad88801007387 */ /* 0x000fe80000100800 */
[----:B------:R3:W-:Y:S04]  /*2b650*/  STL [R1+0xacc], R0 ;  /* 0x000acc0001007387 */ /* 0x0007e80000100800 */
[----:B-1----:R-:W2:Y:S01]  /*2b660*/  LDL.LU.64 R150, [R1+0xc70] ;  /* 0x000c700001967983 */ /* 0x002ea20000300a00 */
[----:B---3--:R-:W-:-:S03]  /*2b670*/  IMAD.MOV.U32 R0, RZ, RZ, R137 ;  /* 0x000000ffff007224 */ /* 0x008fc600078e0089 */
[----:B------:R-:W-:Y:S04]  /*2b680*/  STL [R1+0xae0], R130 ;  /* 0x000ae08201007387 */ /* 0x000fe80000100800 */
[----:B------:R1:W-:Y:S04]  /*2b690*/  STL [R1+0xad4], R0 ;  /* 0x000ad40001007387 */ /* 0x0003e80000100800 */
[----:B------:R-:W3:Y:S01]  /*2b6a0*/  LDL.LU.64 R136, [R1+0xbd8] ;  /* 0x000bd80001887983 */ /* 0x000ee20000300a00 */
[----:B-1----:R-:W-:-:S03]  /*2b6b0*/  MOV R0, R131 ;  /* 0x0000008300007202 */ /* 0x002fc60000000f00 */
[----:B----4-:R-:W-:Y:S04]  /*2b6c0*/  STL [R1+0xae8], R138 ;  /* 0x000ae88a01007387 */ /* 0x010fe80000100800 */
        /* <DEDUP_REMOVED lines=8> */
[----:B------:R1:W-:Y:S04]  /*2b750*/  STL [R1+0xaec], R0 ;  /* 0x000aec0001007387 */ /* 0x0003e80000100800 */
[----:B------:R-:W4:Y:S04]  /*2b760*/  LDL.LU.64 R140, [R1+0xc90] ;  /* 0x000c9000018c7983 */ /* 0x000f280000300a00 */
        /* <DEDUP_REMOVED lines=11> */
[----:B--2---:R2:W-:Y:S04]  /*2b820*/  STL [R1+0xb10], R146 ;  /* 0x000b109201007387 */ /* 0x0045e80000100800 */
[----:B------:R-:W4:Y:S01]  /*2b830*/  LDL.LU.64 R130, [R1+0xcb0] ;  /* 0x000cb00001827983 */ /* 0x000f220000300a00 */
[----:B-1----:R-:W-:-:S03]  /*2b840*/  MOV R0, R147 ;  /* 0x0000009300007202 */ /* 0x002fc60000000f00 */
[----:B------:R-:W-:Y:S04]  /*2b850*/  STL [R1+0xb18], R148 ;  /* 0x000b189401007387 */ /* 0x000fe80000100800 */
[----:B------:R1:W-:Y:S04]  /*2b860*/  STL [R1+0xb0c], R0 ;  /* 0x000b0c0001007387 */ /* 0x0003e80000100800 */
[----:B--2---:R-:W2:Y:S01]  /*2b870*/  LDL.LU.64 R146, [R1+0xc18] ;  /* 0x000c180001927983 */ /* 0x004ea20000300a00 */
[----:B-1----:R-:W-:-:S03]  /*2b880*/  IMAD.MOV.U32 R0, RZ, RZ, R149 ;  /* 0x000000ffff007224 */ /* 0x002fc600078e0095 */
[----:B------:R-:W-:Y:S04]  /*2b890*/  STL [R1+0xb20], R134 ;  /* 0x000b208601007387 */ /* 0x000fe80000100800 */
[----:B------:R1:W-:Y:S04]  /*2b8a0*/  STL [R1+0xb14], R0 ;  /* 0x000b140001007387 */ /* 0x0003e80000100800 */
[----:B------:R-:W2:Y:S04]  /*2b8b0*/  LDL.LU.64 R148, [R1+0xda0] ;  /* 0x000da00001947983 */ /* 0x000ea80000300a00 */
[----:B------:R-:W2:Y:S01]  /*2b8c0*/  LDL.LU.64 R132, [R1+0xd48] ;  /* 0x000d480001847983 */ /* 0x000ea20000300a00 */
[----:B-1----:R-:W-:-:S05]  /*2b8d0*/  MOV R0, R135 ;  /* 0x0000008700007202 */ /* 0x002fca0000000f00 */
[----:B------:R1:W-:Y:S04]  /*2b8e0*/  STL [R1+0xb1c], R0 ;  /* 0x000b1c0001007387 */ /* 0x0003e80000100800 */
[----:B------:R1:W-:Y:S02]  /*2b8f0*/  STL [R1+0xb28], R150 ;  /* 0x000b289601007387 */ /* 0x0003e40000100800 */
[----:B-1----:R-:W-:Y:S02]  /*2b900*/  IMAD.MOV.U32 R0, RZ, RZ, R151 ;  /* 0x000000ffff007224 */ /* 0x002fe400078e0097 */
[----:B------:R-:W2:Y:S04]  /*2b910*/  LDL.LU.64 R150, [R1+0xcd0] ;  /* 0x000cd00001967983 */ /* 0x000ea80000300a00 */
[----:B------:R1:W-:Y:S04]  /*2b920*/  STL [R1+0xb24], R0 ;  /* 0x000b240001007387 */ /* 0x0003e80000100800 */
[----:B---3--:R3:W-:Y:S01]  /*2b930*/  STL [R1+0xb30], R136 ;  /* 0x000b308801007387 */ /* 0x0087e20000100800 */
[----:B-1----:R-:W-:-:S03]  /*2b940*/  MOV R0, R137 ;  /* 0x0000008900007202 */ /* 0x002fc60000000f00 */
[----:B------:R-:W2:Y:S04]  /*2b950*/  LDL.LU.64 R134, [R1+0xc38] ;  /* 0x000c380001867983 */ /* 0x000ea80000300a00 */
[----:B------:R1:W-:Y:S04]  /*2b960*/  STL [R1+0xb2c], R0 ;  /* 0x000b2c0001007387 */ /* 0x0003e80000100800 */
[----:B----4-:R-:W-:Y:S04]  /*2b970*/  STL [R1+0xb38], R126 ;  /* 0x000b387e01007387 */ /* 0x010fe80000100800 */
[----:B---3--:R-:W3:Y:S01]  /*2b980*/  LDL.LU.64 R136, [R1+0xdb0] ;  /* 0x000db00001887983 */ /* 0x008ee20000300a00 */
[----:B-1----:R-:W-:-:S03]  /*2b990*/  IMAD.MOV.U32 R0, RZ, RZ, R127 ;  /* 0x000000ffff007224 */ /* 0x002fc600078e007f */
[----:B------:R-:W-:Y:S04]  /*2b9a0*/  STL [R1+0xb40], R138 ;  /* 0x000b408a01007387 */ /* 0x000fe80000100800 */
[----:B------:R1:W-:Y:S02]  /*2b9b0*/  STL [R1+0xb34], R0 ;  /* 0x000b340001007387 */ /* 0x0003e40000100800 */
[----:B-1----:R-:W-:Y:S02]  /*2b9c0*/  MOV R0, R139 ;  /* 0x0000008b00007202 */ /* 0x002fe40000000f00 */
[----:B------:R-:W4:Y:S04]  /*2b9d0*/  LDL.LU.64 R138, [R1+0xd60] ;  /* 0x000d6000018a7983 */ /* 0x000f280000300a00 */
[----:B------:R1:W-:Y:S04]  /*2b9e0*/  STL [R1+0xb3c], R0 ;  /* 0x000b3c0001007387 */ /* 0x0003e80000100800 */
[----:B------:R1:W-:Y:S02]  /*2b9f0*/  STL [R1+0xb48], R140 ;  /* 0x000b488c01007387 */ /* 0x0003e40000100800 */
[----:B-1----:R-:W-:-:S02]  /*2ba00*/  IMAD.MOV.U32 R0, RZ, RZ, R141 ;  /* 0x000000ffff007224 */ /* 0x002fc400078e008d */
        /* <DEDUP_REMOVED lines=11> */
[----:B------:R-:W-:Y:S04]  /*2bac0*/  STL [R1+0xb68], R130 ;  /* 0x000b688201007387 */ /* 0x000fe80000100800 */
[----:B------:R1:W-:Y:S04]  /*2bad0*/  STL [R1+0xb5c], R0 ;  /* 0x000b5c0001007387 */ /* 0x0003e80000100800 */
[----:B------:R-:W4:Y:S01]  /*2bae0*/  LDL.LU.64 R144, [R1+0xdc0] ;  /* 0x000dc00001907983 */ /* 0x000f220000300a00 */
[----:B-1----:R-:W-:-:S03]  /*2baf0*/  IMAD.MOV.U32 R0, RZ, RZ, R131 ;  /* 0x000000ffff007224 */ /* 0x002fc600078e0083 */
[----:B--2---:R-:W-:Y:S04]  /*2bb00*/  STL [R1+0xb70], R146 ;  /* 0x000b709201007387 */ /* 0x004fe80000100800 */
[----:B------:R1:W-:Y:S02]  /*2bb10*/  STL [R1+0xb64], R0 ;  /* 0x000b640001007387 */ /* 0x0003e40000100800 */
[----:B-1----:R-:W-:Y:S02]  /*2bb20*/  MOV R0, R147 ;  /* 0x0000009300007202 */ /* 0x002fe40000000f00 */
[----:B------:R-:W2:Y:S04]  /*2bb30*/  LDL.LU.64 R146, [R1+0xd78] ;  /* 0x000d780001927983 */ /* 0x000ea80000300a00 */
[----:B------:R1:W-:Y:S04]  /*2bb40*/  STL [R1+0xb6c], R0 ;  /* 0x000b6c0001007387 */ /* 0x0003e80000100800 */
[----:B------:R1:W-:Y:S02]  /*2bb50*/  STL [R1+0xb78], R148 ;  /* 0x000b789401007387 */ /* 0x0003e40000100800 */
[----:B-1----:R-:W-:-:S02]  /*2bb60*/  IMAD.MOV.U32 R0, RZ, RZ, R149 ;  /* 0x000000ffff007224 */ /* 0x002fc400078e0095 */
[----:B------:R-:W-:Y:S04]  /*2bb70*/  STL [R1+0xb80], R132 ;  /* 0x000b808401007387 */ /* 0x000fe80000100800 */
[----:B------:R1:W-:Y:S04]  /*2bb80*/  STL [R1+0xb74], R0 ;  /* 0x000b740001007387 */ /* 0x0003e80000100800 */
[----:B------:R-:W2:Y:S01]  /*2bb90*/  LDL.LU.64 R148, [R1+0xd10] ;  /* 0x000d100001947983 */ /* 0x000ea20000300a00 */
[----:B-1----:R-:W-:-:S03]  /*2bba0*/  MOV R0, R133 ;  /* 0x0000008500007202 */ /* 0x002fc60000000f00 */
[----:B------:R-:W-:Y:S04]  /*2bbb0*/  STL [R1+0xb88], R150 ;  /* 0x000b889601007387 */ /* 0x000fe80000100800 */
[----:B------:R1:W-:Y:S02]  /*2bbc0*/  STL [R1+0xb7c], R0 ;  /* 0x000b7c0001007387 */ /* 0x0003e40000100800 */
[----:B-1----:R-:W-:Y:S02]  /*2bbd0*/  IMAD.MOV.U32 R0, RZ, RZ, R151 ;  /* 0x000000ffff007224 */ /* 0x002fe400078e0097 */
[----:B------:R-:W2:Y:S04]  /*2bbe0*/  LDL.LU.64 R150, [R1+0xc80] ;  /* 0x000c800001967983 */ /* 0x000ea80000300a00 */
[----:B------:R1:W-:Y:S04]  /*2bbf0*/  STL [R1+0xb84], R0 ;  /* 0x000b840001007387 */ /* 0x0003e80000100800 */
[----:B------:R-:W-:Y:S01]  /*2bc00*/  STL [R1+0xb90], R134 ;  /* 0x000b908601007387 */ /* 0x000fe20000100800 */
[----:B-1----:R-:W-:-:S03]  /*2bc10*/  MOV R0, R135 ;  /* 0x0000008700007202 */ /* 0x002fc60000000f00 */
[----:B---3--:R-:W-:Y:S04]  /*2bc20*/  STL [R1+0xb98], R136 ;  /* 0x000b988801007387 */ /* 0x008fe80000100800 */
[----:B------:R1:W-:Y:S04]  /*2bc30*/  STL [R1+0xb8c], R0 ;  /* 0x000b8c0001007387 */ /* 0x0003e80000100800 */
[----:B------:R-:W3:Y:S04]  /*2bc40*/  LDL.LU.64 R120, [R1+0xdc8] ;  /* 0x000dc80001787983 */ /* 0x000ee80000300a00 */
[----:B------:R-:W3:Y:S01]  /*2bc50*/  LDL.LU.64 R122, [R1+0xd88] ;  /* 0x000d8800017a7983 */ /* 0x000ee20000300a00 */
[----:B-1----:R-:W-:-:S05]  /*2bc60*/  IMAD.MOV.U32 R0, RZ, RZ, R137 ;  /* 0x000000ffff007224 */ /* 0x002fca00078e0089 */
[----:B------:R1:W-:Y:S04]  /*2bc70*/  STL [R1+0xb94], R0 ;  /* 0x000b940001007387 */ /* 0x0003e80000100800 */
[----:B----4-:R-:W-:Y:S04]  /*2bc80*/  STL [R1+0xba0], R138 ;  /* 0x000ba08a01007387 */ /* 0x010fe80000100800 */
[----:B------:R-:W4:Y:S01]  /*2bc90*/  LDL.LU.64 R124, [R1+0xd28] ;  /* 0x000d2800017c7983 */ /* 0x000f220000300a00 */
[----:B-1----:R-:W-:-:S03]  /*2bca0*/  MOV R0, R139 ;  /* 0x0000008b00007202 */ /* 0x002fc60000000f00 */
[----:B------:R-:W4:Y:S04]  /*2bcb0*/  LDL.LU.64 R126, [R1+0xca0] ;  /* 0x000ca000017e7983 */ /* 0x000f280000300a00 */
[----:B------:R1:W-:Y:S04]  /*2bcc0*/  STL [R1+0xb9c], R0 ;  /* 0x000b9c0001007387 */ /* 0x0003e80000100800 */
[----:B------:R-:W-:Y:S04]  /*2bcd0*/  STL [R1+0xba8], R140 ;  /* 0x000ba88c01007387 */ /* 0x000fe80000100800 */
[----:B------:R-:W4:Y:S01]  /*2bce0*/  LDL.LU.64 R128, [R1+0xdd0] ;  /* 0x000dd00001807983 */ /* 0x000f220000300a00 */
[----:B-1----:R-:W-:-:S03]  /*2bcf0*/  IMAD.MOV.U32 R0, RZ, RZ, R141 ;  /* 0x000000ffff007224 */ /* 0x002fc600078e008d */
[----:B------:R-:W4:Y:S04]  /*2bd00*/  LDL.LU.64 R130, [R1+0xd98] ;  /* 0x000d980001827983 */ /* 0x000f280000300a00 */
[----:B------:R1:W-:Y:S04]  /*2bd10*/  STL [R1+0xba4], R0 ;  /* 0x000ba40001007387 */ /* 0x0003e80000100800 */
[----:B------:R-:W-:Y:S04]  /*2bd20*/  STL [R1+0xbb0], R142 ;  /* 0x000bb08e01007387 */ /* 0x000fe80000100800 */
        /* <DEDUP_REMOVED lines=9> */
[----:B--2---:R-:W-:Y:S04]  /*2bdc0*/  STL [R1+0xbc0], R146 ;  /* 0x000bc09201007387 */ /* 0x004fe80000100800 */
[----:B------:R-:W2:Y:S01]  /*2bdd0*/  LDL.LU.64 R140, [R1+0xd58] ;  /* 0x000d5800018c7983 */ /* 0x000ea20000300a00 */
[----:B-1----:R-:W-:-:S03]  /*2bde0*/  MOV R0, R147 ;  /* 0x0000009300007202 */ /* 0x002fc60000000f00 */
[----:B------:R-:W2:Y:S04]  /*2bdf0*/  LDL.LU.64 R142, [R1+0xce0] ;  /* 0x000ce000018e7983 */ /* 0x000ea80000300a00 */
[----:B------:R1:W-:Y:S04]  /*2be00*/  STL [R1+0xbbc], R0 ;  /* 0x000bbc0001007387 */ /* 0x0003e80000100800 */
[----:B------:R-:W-:Y:S04]  /*2be10*/  STL [R1+0xbc8], R148 ;  /* 0x000bc89401007387 */ /* 0x000fe80000100800 */
[----:B------:R-:W2:Y:S01]  /*2be20*/  LDL.LU.64 R144, [R1+0xde0] ;  /* 0x000de00001907983 */ /* 0x000ea20000300a00 */
[----:B-1----:R-:W-:-:S03]  /*2be30*/  IMAD.MOV.U32 R0, RZ, RZ, R149 ;  /* 0x000000ffff007224 */ /* 0x002fc600078e0095 */
[----:B------:R-:W2:Y:S04]  /*2be40*/  LDL.LU.64 R146, [R1+0xdb8] ;  /* 0x000db80001927983 */ /* 0x000ea80000300a00 */
[----:B------:R1:W-:Y:S04]  /*2be50*/  STL [R1+0xbc4], R0 ;  /* 0x000bc40001007387 */ /* 0x0003e80000100800 */
[----:B------:R1:W-:Y:S02]  /*2be60*/  STL [R1+0xbd0], R150 ;  /* 0x000bd09601007387 */ /* 0x0003e40000100800 */
[----:B-1----:R-:W-:-:S02]  /*2be70*/  MOV R0, R151 ;  /* 0x0000009700007202 */ /* 0x002fc40000000f00 */
[----:B------:R-:W2:Y:S04]  /*2be80*/  LDL.LU.64 R148, [R1+0xd70] ;  /* 0x000d700001947983 */ /* 0x000ea80000300a00 */
[----:B------:R-:W2:Y:S04]  /*2be90*/  LDL.LU.64 R150, [R1+0xd00] ;  /* 0x000d000001967983 */ /* 0x000ea80000300a00 */
[----:B------:R3:W-:Y:S02]  /*2bea0*/  STL [R1+0xbcc], R0 ;  /* 0x000bcc0001007387 */ /* 0x0007e40000100800 */
[----:B---3--:R-:W-:-:S02]  /*2beb0*/  IMAD.MOV.U32 R0, RZ, RZ, R121 ;  /* 0x000000ffff007224 */ /* 0x008fc400078e0079 */
[----:B------:R-:W-:Y:S04]  /*2bec0*/  STL [R1+0xbd8], R120 ;  /* 0x000bd87801007387 */ /* 0x000fe80000100800 */
[----:B------:R-:W-:Y:S04]  /*2bed0*/  STL [R1+0xbe0], R122 ;  /* 0x000be07a01007387 */ /* 0x000fe80000100800 */
[----:B------:R1:W-:Y:S02]  /*2bee0*/  STL [R1+0xbd4], R0 ;  /* 0x000bd40001007387 */ /* 0x0003e40000100800 */
[----:B-1----:R-:W-:-:S02]  /*2bef0*/  MOV R0, R123 ;  /* 0x0000007b00007202 */ /* 0x002fc40000000f00 */
[----:B----4-:R-:W-:Y:S04]  /*2bf00*/  STL [R1+0xbe8], R124 ;  /* 0x000be87c01007387 */ /* 0x010fe80000100800 */
[----:B------:R1:W-:Y:S04]  /*2bf10*/  STL [R1+0xbdc], R0 ;  /* 0x000bdc0001007387 */ /* 0x0003e80000100800 */
[----:B------:R-:W-:Y:S01]  /*2bf20*/  STL [R1+0xbf0], R126 ;  /* 0x000bf07e01007387 */ /* 0x000fe20000100800 */
[----:B-1----:R-:W-:-:S05]  /*2bf30*/  IMAD.MOV.U32 R0, RZ, RZ, R125 ;  /* 0x000000ffff007224 */ /* 0x002fca00078e007d */
[----:B------:R1:W-:Y:S04]  /*2bf40*/  STL [R1+0xbe4], R0 ;  /* 0x000be40001007387 */ /* 0x0003e80000100800 */
[----:B------:R-:W-:Y:S01]  /*2bf50*/  STL [R1+0xbf8], R128 ;  /* 0x000bf88001007387 */ /* 0x000fe20000100800 */
[----:B-1----:R-:W-:-:S05]  /*2bf60*/  MOV R0, R127 ;  /* 0x0000007f00007202 */ /* 0x002fca0000000f00 */
        /* <DEDUP_REMOVED lines=16> */
[----:B--2---:R-:W-:Y:S01]  /*2c070*/  STL [R1+0xc28], R140 ;  /* 0x000c288c01007387 */ /* 0x004fe20000100800 */
        /* <DEDUP_REMOVED lines=10> */
[----:B------:R1:W-:Y:S02]  /*2c120*/  STL [R1+0xc34], R0 ;  /* 0x000c340001007387 */ /* 0x0003e40000100800 */
[----:B-1----:R-:W-:Y:S02]  /*2c130*/  MOV R0, R147 ;  /* 0x0000009300007202 */ /* 0x002fe40000000f00 */
[----:B------:R-:W-:Y:S04]  /*2c140*/  STL [R1+0xc48], R148 ;  /* 0x000c489401007387 */ /* 0x000fe80000100800 */
[----:B------:R1:W-:Y:S01]  /*2c150*/  STL [R1+0xc3c], R0 ;  /* 0x000c3c0001007387 */ /* 0x0003e20000100800 */
[----:B------:R-:W-:-:S03]  /*2c160*/  MOV R9, R151 ;  /* 0x0000009700097202 */ /* 0x000fc60000000f00 */
[----:B------:R-:W-:Y:S01]  /*2c170*/  STL [R1+0xc50], R150 ;  /* 0x000c509601007387 */ /* 0x000fe20000100800 */
[----:B-1----:R-:W-:-:S05]  /*2c180*/  IMAD.MOV.U32 R0, RZ, RZ, R149 ;  /* 0x000000ffff007224 */ /* 0x002fca00078e0095 */
[----:B------:R1:W-:Y:S04]  /*2c190*/  STL [R1+0xc44], R0 ;  /* 0x000c440001007387 */ /* 0x0003e80000100800 */
[----:B------:R2:W-:Y:S04]  /*2c1a0*/  STL [R1+0xc4c], R9 ;  /* 0x000c4c0901007387 */ /* 0x0005e80000100800 */
        /* <DEDUP_REMOVED lines=367> */
[----:B------:R2:W-:Y:S01]  /*2d8a0*/  STL [R1+0x1bc], RZ ;  /* 0x0001bcff01007387 */ /* 0x0005e20000100800 */
[----:B------:R-:W-:-:S03]  /*2d8b0*/  SHF.R.S32.HI R5, RZ, 0x1f, R15 ;  /* 0x0000001fff057819 */ /* 0x000fc6000001140f */
[----:B------:R2:W-:Y:S04]  /*2d8c0*/  STL [R1+0x1c0], RZ ;  /* 0x0001c0ff01007387 */ /* 0x0005e80000100800 */
[----:B------:R2:W-:Y:S04]  /*2d8d0*/  STL [R1+0x1c4], RZ ;  /* 0x0001c4ff01007387 */ /* 0x0005e80000100800 */
[----:B------:R2:W-:Y:S04]  /*2d8e0*/  STL [R1+0x1c8], RZ ;  /* 0x0001c8ff01007387 */ /* 0x0005e80000100800 */
[----:B------:R2:W-:Y:S01]  /*2d8f0*/  STL [R1+0x1cc], RZ ;  /* 0x0001ccff01007387 */ /* 0x0005e20000100800 */
[----:B------:R-:W-:-:S03]  /*2d900*/  LEA.HI R5, R5, R15, RZ, 0x6 ;  /* 0x0000000f05057211 */ /* 0x000fc600078f30ff */
        /* <DEDUP_REMOVED lines=13> */
[----:B------:R2:W-:Y:S01]  /*2d9e0*/  STL [R1+0xc54], R5 ;  /* 0x000c540501007387 */ /* 0x0005e20000100800 */
[----:B-1----:R-:W-:-:S02]  /*2d9f0*/  SHF.R.S32.HI R0, RZ, 0x1f, R2 ;  /* 0x0000001fff007819 */ /* 0x002fc40000011402 */
[----:B------:R-:W-:Y:S01]  /*2da00*/  SHF.R.S32.HI R3, RZ, 0x1f, R4 ;  /* 0x0000001fff037819 */ /* 0x000fe20000011404 */
[----:B------:R-:W-:Y:S01]  /*2da10*/  IMAD.MOV.U32 R17, RZ, RZ, 0x6 ;  /* 0x00000006ff117424 */ /* 0x000fe200078e00ff */
[C---:B------:R-:W-:Y:S01]  /*2da20*/  SHF.L.U64.HI R0, R2.reuse, 0x2, R0 ;  /* 0x0000000202007819 */ /* 0x040fe20000010200 */
[----:B------:R-:W-:Y:S01]  /*2da30*/  IMAD.SHL.U32 R2, R2, 0x4, RZ ;  /* 0x0000000402027824 */ /* 0x000fe200078e00ff */
[C---:B------:R-:W-:Y:S02]  /*2da40*/  SHF.L.U64.HI R3, R4.reuse, 0x2, R3 ;  /* 0x0000000204037819 */ /* 0x040fe40000010203 */
[----:B------:R-:W-:Y:S02]  /*2da50*/  CS2R R24, SRZ ;  /* 0x0000000000187805 */ /* 0x000fe4000001ff00 */
[----:B------:R-:W-:Y:S02]  /*2da60*/  SHF.L.U32 R4, R4, 0x2, RZ ;  /* 0x0000000204047819 */ /* 0x000fe400000006ff */
[----:B------:R-:W-:-:S02]  /*2da70*/  CS2R R26, SRZ ;  /* 0x00000000001a7805 */ /* 0x000fc4000001ff00 */
[----:B------:R-:W-:Y:S02]  /*2da80*/  MOV R16, RZ ;  /* 0x000000ff00107202 */ /* 0x000fe40000000f00 */
        /* <DEDUP_REMOVED lines=61> */
[----:B------:R-:W-:Y:S01]  /*2de60*/  CS2R R150, SRZ ;  /* 0x0000000000967805 */ /* 0x000fe2000001ff00 */
[----:B--2---:R-:W-:-:S06]  /*2de70*/  UMOV UR9, 0xffffffff ;  /* 0xffffffff00097882 */ /* 0x004fcc0000000000 */
.L_x_1:
[----:B------:R-:W-:Y:S01]  /*2de80*/  STL.64 [R1+0x1008], R250 ;  /* 0x001008fa01007387 */ /* 0x000fe20000100a00 */
[----:B------:R-:W-:Y:S01]  /*2de90*/  UIADD3 UR9, UR9, 0x1, URZ ;  /* 0x0000000109097890 */ /* 0x000fe2000fffe03f */
[----:B------:R-:W-:-:S04]  /*2dea0*/  DEPBAR.LE SB0, 0xc ;  /* 0x000083000000791a */ /* 0x000fc80000000000 */
[----:B------:R-:W-:Y:S01]  /*2deb0*/  STL.64 [R1+0x1000], R248 ;  /* 0x001000f801007387 */ /* 0x000fe20000100a00 */
[----:B------:R-:W-:Y:S01]  /*2dec0*/  UMOV UR7, 0x40000040 ;  /* 0x4000004000077882 */ /* 0x000fe20000000000 */
[----:B-1----:R-:W1:Y:S02]  /*2ded0*/  LDC R5, c[0x0][0x230] ;  /* 0x00008c00ff057b82 */ /* 0x002e640000000800 */
        /* <DEDUP_REMOVED lines=48> */
[----:B-----5:R-:W-:Y:S04]  /*2e1e0*/  STL.64 [R1+0xe78], R150 ;  /* 0x000e789601007387 */ /* 0x020fe80000100a00 */
        /* <DEDUP_REMOVED lines=13> */
[----:B--2---:R-:W2:Y:S04]  /*2e2c0*/  LDL.LU.64 R124, [R1+0x400] ;  /* 0x00040000017c7983 */ /* 0x004ea80000300a00 */
        /* <DEDUP_REMOVED lines=62> */
[----:B------:R-:W2:Y:S01]  /*2e6b0*/  LDL.LU.64 R250, [R1+0x5f8] ;  /* 0x0005f80001fa7983 */ /* 0x000ea20000300a00 */
[----:B------:R-:W-:Y:S01]  /*2e6c0*/  UISETP.GT.AND UP0, UPT, UR9, 0x7, UPT ;  /* 0x000000070900788c */ /* 0x000fe2000bf04270 */
[----:B------:R-:W-:Y:S03]  /*2e6d0*/  BAR.SYNC.DEFER_BLOCKING 0x0 ;  /* 0x0000000000007b1d */ /* 0x000fe60000010000 */
[----:B------:R-:W-:-:S04]  /*2e6e0*/  USEL UR9, UR9, URZ, !UP0 ;  /* 0x0000003f09097287 */ /* 0x000fc8000c000000 */
[----:B------:R-:W-:Y:S01]  /*2e6f0*/  ULEA UR4, UR9, UR8, 0x10 ;  /* 0x0000000809047291 */ /* 0x000fe2000f8e803f */
[----:B------:R-:W-:Y:S03]  /*2e700*/  STL [R1+0xe08], R3 ;  /* 0x000e080301007387 */ /* 0x000fe60000100800 */
[----:B------:R-:W-:Y:S02]  /*2e710*/  UIADD3 UR5, UR4, 0x80000, URZ ;  /* 0x0008000004057890 */ /* 0x000fe4000fffe03f */
[----:B------:R-:W-:Y:S01]  /*2e720*/  USHF.R.U32.HI UR4, URZ, 0x4, UR4 ;  /* 0x000000043f047899 */ /* 0x000fe20008011604 */
[----:B------:R-:W-:Y:S01]  /*2e730*/  STL [R1+0xe04], R14 ;  /* 0x000e040e01007387 */ /* 0x000fe20000100800 */
[----:B------:R-:W-:Y:S02]  /*2e740*/  USHF.R.U32.HI UR5, URZ, 0x4, UR5 ;  /* 0x000000043f057899 */ /* 0x000fe40008011605 */
[----:B------:R-:W-:Y:S01]  /*2e750*/  USGXT.U32 UR4, UR4, 0xe ;  /* 0x0000000e0404789a */ /* 0x000fe20008000000 */
[----:B------:R-:W-:Y:S01]  /*2e760*/  STL [R1+0xdf0], R8 ;  /* 0x000df00801007387 */ /* 0x000fe20000100800 */
[----:B------:R-:W-:-:S02]  /*2e770*/  USGXT.U32 UR6, UR5, 0xe ;  /* 0x0000000e0506789a */ /* 0x000fc40008000000 */
[----:B------:R-:W-:Y:S01]  /*2e780*/  UIADD3 UR12, UP0, UR4, 0x2, URZ ;  /* 0x00000002040c7890 */ /* 0x000fe2000ff1e03f */
[----:B-----5:R-:W-:Y:S01]  /*2e790*/  STL [R1+0xdec], R7 ;  /* 0x000dec0701007387 */ /* 0x020fe20000100800 */
[----:B------:R-:W-:Y:S01]  /*2e7a0*/  UMOV UR5, 0x40000040 ;  /* 0x4000004000057882 */ /* 0x000fe20000000000 */
[----:B------:R-:W-:Y:S02]  /*2e7b0*/  UIADD3 UR14, UP1, UR6, 0x2, URZ ;  /* 0x00000002060e7890 */ /* 0x000fe4000ff3e03f */
[----:B------:R-:W-:Y:S01]  /*2e7c0*/  STL [R1+0xde8], R6 ;  /* 0x000de80601007387 */ /* 0x000fe20000100800 */
[----:B--2---:R-:W-:-:S06]  /*2e7d0*/  WARPGROUP.ARRIVE ;  /* 0x00000000000079c5 */ /* 0x004fcc0000000000 */
[----:B------:R-:W-:Y:S01]  /*2e7e0*/  HGMMA.64x256x8.F32.TF32 R124, gdesc[UR4], R124, gsb0 ;  /* 0x07e00000047c79f0 */ /* 0x000fe2000800287c */
[----:B------:R-:W-:Y:S01]  /*2e7f0*/  UMOV UR4, URZ ;  /* 0x0000003f00047c82 */ /* 0x000fe20008000000 */
[----:B------:R-:W-:Y:S01]  /*2e800*/  UMOV UR5, URZ ;  /* 0x0000003f00057c82 */ /* 0x000fe20008000000 */
[----:B------:R-:W-:Y:S02]  /*2e810*/  UIADD3.X UR13, UR4, 0x40000040, URZ, UP0, !UPT ;  /* 0x40000040040d7890 */ /* 0x000fe400087fe43f */
[----:B------:R-:W-:Y:S02]  /*2e820*/  UIADD3.X UR15, UR5, 0x40000040, URZ, UP1, !UPT ;  /* 0x40000040050f7890 */ /* 0x000fe40008ffe43f */
[----:B------:R-:W-:Y:S02]  /*2e830*/  UIADD3.64 UR36, UR12, 0x2, URZ ;  /* 0x000000020c247897 */ /* 0x000fe4000fffe03f */
[----:B------:R-:W-:Y:S02]  /*2e840*/  UIADD3.64 UR38, UR14, 0x2, URZ ;  /* 0x000000020e267897 */ /* 0x000fe4000fffe03f */
[----:B------:R-:W-:-:S02]  /*2e850*/  UIADD3.64 UR32, UR12, 0x4, URZ ;  /* 0x000000040c207897 */ /* 0x000fc4000fffe03f */
[----:B------:R-:W-:Y:S02]  /*2e860*/  UIADD3.64 UR34, UR14, 0x4, URZ ;  /* 0x000000040e227897 */ /* 0x000fe4000fffe03f */
[----:B------:R-:W-:Y:S02]  /*2e870*/  UIADD3.64 UR28, UR12, 0x7fe, URZ ;  /* 0x000007fe0c1c7897 */ /* 0x000fe4000fffe03f */
[----:B------:R-:W-:Y:S02]  /*2e880*/  UIADD3.64 UR30, UR14, 0x7fe, URZ ;  /* 0x000007fe0e1e7897 */ /* 0x000fe4000fffe03f */
[----:B------:R-:W-:Y:S02]  /*2e890*/  UIADD3.64 UR24, UR12, 0x800, URZ ;  /* 0x000008000c187897 */ /* 0x000fe4000fffe03f */
[----:B------:R-:W-:Y:S02]  /*2e8a0*/  UIADD3.64 UR26, UR14, 0x800, URZ ;  /* 0x000008000e1a7897 */ /* 0x000fe4000fffe03f */
[----:B------:R-:W-:-:S02]  /*2e8b0*/  UIADD3.64 UR20, UR12, 0x802, URZ ;  /* 0x000008020c147897 */ /* 0x000fc4000fffe03f */
[----:B------:R-:W-:Y:S02]  /*2e8c0*/  UIADD3.64 UR22, UR14, 0x802, URZ ;  /* 0x000008020e167897 */ /* 0x000fe4000fffe03f */
[----:B------:R-:W-:Y:S02]  /*2e8d0*/  UIADD3.64 UR16, UR12, 0x804, URZ ;  /* 0x000008040c107897 */ /* 0x000fe4000fffe03f */
[----:B------:R-:W-:Y:S01]  /*2e8e0*/  UIADD3.64 UR18, UR14, 0x804, URZ ;  /* 0x000008040e127897 */ /* 0x000fe2000fffe03f */
[----:B------:R-:W-:Y:S02]  /*2e8f0*/  WARPGROUP.DEPBAR.LE gsb0, 0x0 ;  /* 0x00008000000079c5 */ /* 0x000fe40000010000 */
[----:B------:R-:W-:-:S06]  /*2e900*/  WARPGROUP.ARRIVE ;  /* 0x00000000000079c5 */ /* 0x000fcc0000000000 */
[----:B------:R-:W-:Y:S03]  /*2e910*/  HGMMA.64x256x8.F32.TF32 R124, gdesc[UR12], R124, gsb0 ;  /* 0x07e000000c7c79f0 */ /* 0x000fe6000800287c */
[----:B------:R-:W-:Y:S02]  /*2e920*/  WARPGROUP.DEPBAR.LE gsb0, 0x0 ;  /* 0x00008000000079c5 */ /* 0x000fe40000010000 */
[----:B------:R-:W-:-:S15]  /*2e930*/  WARPGROUP.ARRIVE ;  /* 0x00000000000079c5 */ /* 0x000fde0000000000 */
[----:B------:R-:W-:-:S08]  /*2e940*/  NOP ;  /* 0x0000000000007918 */ /* 0x000fd00000000000 */
        /* <DEDUP_REMOVED lines=86> */
[----:B--2---:R-:W2:Y:S04]  /*2eeb0*/  LDL.LU.64 R124, [R1] ;  /* 0x00000000017c7983 */ /* 0x004ea80000300a00 */
[----:B---3--:R-:W3:Y:S04]  /*2eec0*/  LDL.LU.64 R126, [R1+0x8] ;  /* 0x00000800017e7983 */ /* 0x008ee80000300a00 */
[----:B----4-:R-:W4:Y:S04]  /*2eed0*/  LDL.LU.64 R128, [R1+0x10] ;  /* 0x0000100001807983 */ /* 0x010f280000300a00 */
[----:B-1----:R-:W2:Y:S04]  /*2eee0*/  LDL.LU.64 R130, [R1+0x18] ;  /* 0x0000180001827983 */ /* 0x002ea80000300a00 */
[----:B------:R-:W3:Y:S04]  /*2eef0*/  LDL.LU.64 R132, [R1+0x20] ;  /* 0x0000200001847983 */ /* 0x000ee80000300a00 */
[----:B------:R-:W4:Y:S04]  /*2ef00*/  LDL.LU.64 R134, [R1+0x28] ;  /* 0x0000280001867983 */ /* 0x000f280000300a00 */
[----:B------:R-:W2:Y:S04]  /*2ef10*/  LDL.LU.64 R136, [R1+0x30] ;  /* 0x0000300001887983 */ /* 0x000ea80000300a00 */
[----:B------:R-:W3:Y:S04]  /*2ef20*/  LDL.LU.64 R138, [R1+0x38] ;  /* 0x00003800018a7983 */ /* 0x000ee80000300a00 */
[----:B------:R-:W4:Y:S04]  /*2ef30*/  LDL.LU.64 R140, [R1+0x40] ;  /* 0x00004000018c7983 */ /* 0x000f280000300a00 */
[----:B------:R-:W2:Y:S04]  /*2ef40*/  LDL.LU.64 R142, [R1+0x48] ;  /* 0x00004800018e7983 */ /* 0x000ea80000300a00 */
[----:B------:R-:W3:Y:S04]  /*2ef50*/  LDL.LU.64 R144, [R1+0x50] ;  /* 0x0000500001907983 */ /* 0x000ee80000300a00 */
[----:B------:R-:W4:Y:S04]  /*2ef60*/  LDL.LU.64 R146, [R1+0x58] ;  /* 0x0000580001927983 */ /* 0x000f280000300a00 */
[----:B------:R-:W2:Y:S04]  /*2ef70*/  LDL.LU.64 R148, [R1+0x60] ;  /* 0x0000600001947983 */ /* 0x000ea80000300a00 */
[----:B------:R-:W3:Y:S04]  /*2ef80*/  LDL.LU.64 R150, [R1+0x68] ;  /* 0x0000680001967983 */ /* 0x000ee80000300a00 */
[----:B---3--:R-:W-:Y:S04]  /*2ef90*/  STL.64 [R1+0x1208], R150 ;  /* 0x0012089601007387 */ /* 0x008fe80000100a00 */
[----:B--2---:R-:W-:Y:S04]  /*2efa0*/  STL.64 [R1+0x1200], R148 ;  /* 0x0012009401007387 */ /* 0x004fe80000100a00 */
[----:B----4-:R-:W-:Y:S04]  /*2efb0*/  STL.64 [R1+0x11f8], R146 ;  /* 0x0011f89201007387 */ /* 0x010fe80000100a00 */
        /* <DEDUP_REMOVED lines=61> */
[----:B-1----:R-:W2:Y:S04]  /*2f390*/  LDL.LU.64 R24, [R1+0x200] ;  /* 0x0002000001187983 */ /* 0x002ea80000300a00 */
        /* <DEDUP_REMOVED lines=63> */
[----:B------:R-:W-:-:S02]  /*2f790*/  UIADD3.64 UR4, UR12, 0x1fe, URZ ;  /* 0x000001fe0c047897 */ /* 0x000fc4000fffe03f */
[----:B------:R-:W-:Y:S01]  /*2f7a0*/  UIADD3.64 UR40, UR12, 0x200, URZ ;  /* 0x000002000c287897 */ /* 0x000fe2000fffe03f */
[----:B------:R-:W3:Y:S01]  /*2f7b0*/  LDL.LU.64 R152, [R1+0x70] ;  /* 0x0000700001987983 */ /* 0x000ee20000300a00 */
[----:B------:R-:W-:Y:S01]  /*2f7c0*/  UMOV UR42, UR14 ;  /* 0x0000000e002a7c82 */ /* 0x000fe20008000000 */
[----:B------:R-:W-:Y:S01]  /*2f7d0*/  UMOV UR43, UR15 ;  /* 0x0000000f002b7c82 */ /* 0x000fe20008000000 */
[----:B------:R-:W-:Y:S01]  /*2f7e0*/  UIADD3.64 UR36, UR12, 0x202, URZ ;  /* 0x000002020c247897 */ /* 0x000fe2000fffe03f */
[----:B------:R-:W3:Y:S01]  /*2f7f0*/  LDL.LU.64 R154, [R1+0x78] ;  /* 0x00007800019a7983 */ /* 0x000ee20000300a00 */
[----:B------:R-:W-:Y:S02]  /*2f800*/  UIADD3.64 UR32, UR12, 0x204, URZ ;  /* 0x000002040c207897 */ /* 0x000fe4000fffe03f */
[----:B------:R-:W-:Y:S01]  /*2f810*/  UIADD3.64 UR28, UR12, 0x9fe, URZ ;  /* 0x000009fe0c1c7897 */ /* 0x000fe2000fffe03f */
[----:B------:R-:W3:Y:S01]  /*2f820*/  LDL.LU.64 R156, [R1+0x80] ;  /* 0x00008000019c7983 */ /* 0x000ee20000300a00 */
[----:B------:R-:W-:-:S02]  /*2f830*/  UIADD3.64 UR24, UR12, 0xa00, URZ ;  /* 0x00000a000c187897 */ /* 0x000fc4000fffe03f */
[----:B------:R-:W-:Y:S01]  /*2f840*/  UIADD3.64 UR20, UR12, 0xa02, URZ ;  /* 0x00000a020c147897 */ /* 0x000fe2000fffe03f */
[----:B------:R-:W3:Y:S01]  /*2f850*/  LDL.LU.64 R158, [R1+0x88] ;  /* 0x00008800019e7983 */ /* 0x000ee20000300a00 */
[----:B------:R-:W-:-:S03]  /*2f860*/  UIADD3.64 UR16, UR12, 0xa04, URZ ;  /* 0x00000a040c107897 */ /* 0x000fc6000fffe03f */
[----:B------:R-:W3:Y:S04]  /*2f870*/  LDL.LU.64 R160, [R1+0x90] ;  /* 0x0000900001a07983 */ /* 0x000ee80000300a00 */
        /* <DEDUP_REMOVED lines=44> */
[----:B------:R-:W3:Y:S01]  /*2fb40*/  LDL.LU.64 R250, [R1+0x1f8] ;  /* 0x0001f80001fa7983 */ /* 0x000ee20000300a00 */
[----:B--2---:R-:W-:-:S06]  /*2fb50*/  WARPGROUP.ARRIVE ;  /* 0x00000000000079c5 */ /* 0x004fcc0000000000 */
        /* <DEDUP_REMOVED lines=94> */
[----:B-1----:R-:W3:Y:S04]  /*30140*/  LDL.LU.64 R150, [R1+0x1208] ;  /* 0x0012080001967983 */ /* 0x002ee80000300a00 */
        /* <DEDUP_REMOVED lines=13> */
[----:B------:R-:W-:-:S02]  /*30220*/  UIADD3.64 UR4, UR12, 0x3fe, URZ ;  /* 0x000003fe0c047897 */ /* 0x000fc4000fffe03f */
[----:B------:R-:W-:Y:S01]  /*30230*/  UIADD3.64 UR40, UR12, 0x400, URZ ;  /* 0x000004000c287897 */ /* 0x000fe2000fffe03f */
[----:B------:R-:W2:Y:S01]  /*30240*/  LDL.LU.64 R122, [R1+0x1198] ;  /* 0x00119800017a7983 */ /* 0x000ea20000300a00 */
[----:B------:R-:W-:Y:S01]  /*30250*/  UMOV UR42, UR14 ;  /* 0x0000000e002a7c82 */ /* 0x000fe20008000000 */
[----:B------:R-:W-:Y:S01]  /*30260*/  UMOV UR43, UR15 ;  /* 0x0000000f002b7c82 */ /* 0x000fe20008000000 */
[----:B------:R-:W-:Y:S01]  /*30270*/  UIADD3.64 UR36, UR12, 0x402, URZ ;  /* 0x000004020c247897 */ /* 0x000fe2000fffe03f */
[----:B------:R-:W2:Y:S01]  /*30280*/  LDL.LU.64 R120, [R1+0x1190] ;  /* 0x0011900001787983 */ /* 0x000ea20000300a00 */
[----:B------:R-:W-:Y:S02]  /*30290*/  UIADD3.64 UR32, UR12, 0x404, URZ ;  /* 0x000004040c207897 */ /* 0x000fe4000fffe03f */
[----:B------:R-:W-:Y:S01]  /*302a0*/  UIADD3.64 UR28, UR12, 0xbfe, URZ ;  /* 0x00000bfe0c1c7897 */ /* 0x000fe2000fffe03f */
[----:B------:R-:W2:Y:S01]  /*302b0*/  LDL.LU.64 R118, [R1+0x1188] ;  /* 0x0011880001767983 */ /* 0x000ea20000300a00 */
[----:B------:R-:W-:-:S02]  /*302c0*/  UIADD3.64 UR24, UR12, 0xc00, URZ ;  /* 0x00000c000c187897 */ /* 0x000fc4000fffe03f */
[----:B------:R-:W-:Y:S01]  /*302d0*/  UIADD3.64 UR20, UR12, 0xc02, URZ ;  /* 0x00000c020c147897 */ /* 0x000fe2000fffe03f */
[----:B------:R-:W2:Y:S01]  /*302e0*/  LDL.LU.64 R116, [R1+0x1180] ;  /* 0x0011800001747983 */ /* 0x000ea20000300a00 */
[----:B------:R-:W-:-:S03]  /*302f0*/  UIADD3.64 UR16, UR12, 0xc04, URZ ;  /* 0x00000c040c107897 */ /* 0x000fc6000fffe03f */
        /* <DEDUP_REMOVED lines=46> */
[----:B---3--:R-:W-:-:S06]  /*305e0*/  WARPGROUP.ARRIVE ;  /* 0x00000000000079c5 */ /* 0x008fcc0000000000 */
        /* <DEDUP_REMOVED lines=30> */
[----:B------:R-:W-:Y:S04]  /*307d0*/  STL.64 [R1], R124 ;  /* 0x0000007c01007387 */ /* 0x000fe80000100a00 */
        /* <DEDUP_REMOVED lines=64> */
[----:B------:R-:W4:Y:S04]  /*30be0*/  LDL.LU.64 R248, [R1+0x1000] ;  /* 0x0010000001f87983 */ /* 0x000f280000300a00 */
[----:B------:R-:W3:Y:S04]  /*30bf0*/  LDL.LU.64 R246, [R1+0xff8] ;  /* 0x000ff80001f67983 */ /* 0x000ee80000300a00 */
        /* <DEDUP_REMOVED lines=63> */
[----:B------:R-:W3:Y:S01]  /*30ff0*/  LDL R6, [R1+0xc54] ;  /* 0x000c540001067983 */ /* 0x000ee20000100800 */
[----:B------:R-:W-:Y:S01]  /*31000*/  UIADD3.64 UR32, UR12, 0x604, URZ ;  /* 0x000006040c207897 */ /* 0x000fe2000fffe03f */
[----:B------:R-:W-:Y:S01]  /*31010*/  VIADD R3, R5, 0xfffffe40 ;  /* 0xfffffe4005037836 */ /* 0x000fe20000000000 */
[----:B------:R-:W-:Y:S01]  /*31020*/  UIADD3.64 UR28, UR12, 0xdfe, URZ ;  /* 0x00000dfe0c1c7897 */ /* 0x000fe2000fffe03f */
[----:B------:R-:W1:Y:S01]  /*31030*/  S2R R8, SR_TID.X ;  /* 0x0000000000087919 */ /* 0x000e620000002100 */
[----:B------:R-:W-:Y:S01]  /*31040*/  UIADD3.64 UR24, UR12, 0xe00, URZ ;  /* 0x00000e000c187897 */ /* 0x000fe2000fffe03f */
[----:B------:R-:W-:Y:S01]  /*31050*/  IMAD R5, R16, -0x40, R3 ;  /* 0xffffffc010057824 */ /* 0x000fe200078e0203 */
[----:B------:R-:W-:Y:S01]  /*31060*/  UIADD3.64 UR20, UR12, 0xe02, URZ ;  /* 0x00000e020c147897 */ /* 0x000fe2000fffe03f */
[----:B------:R-:W1:Y:S03]  /*31070*/  S2R R11, SR_TID.X ;  /* 0x00000000000b7919 */ /* 0x000e660000002100 */
[----:B------:R-:W-:-:S04]  /*31080*/  ISETP.GT.AND P1, PT, R5, RZ, PT ;  /* 0x000000ff0500720c */ /* 0x000fc80003f24270 */
[----:B------:R-:W-:Y:S02]  /*31090*/  SEL R10, RZ, 0x4, !P1 ;  /* 0x00000004ff0a7807 */ /* 0x000fe40004800000 */
[----:B-1----:R-:W-:Y:S01]  /*310a0*/  LOP3.LUT R3, R11, 0x7f, RZ, 0xc0, !PT ;  /* 0x0000007f0b037812 */ /* 0x002fe200078ec0ff */
[----:B--2---:R-:W-:Y:S01]  /*310b0*/  WARPGROUP.ARRIVE ;  /* 0x00000000000079c5 */ /* 0x004fe20000000000 */
[----:B---3--:R-:W-:Y:S01]  /*310c0*/  IADD3 R9, R6, -0x7, RZ ;  /* 0xfffffff906097810 */ /* 0x008fe20007ffe0ff */
[----:B------:R-:W-:Y:S04]  /*310d0*/  STL [R1+0xdf4], R6 ;  /* 0x000df40601007387 */ /* 0x000fe80000100800 */
[----:B------:R-:W-:Y:S01]  /*310e0*/  HGMMA.64x256x8.F32.TF32 R24, gdesc[UR4], R24, gsb0 ;  /* 0x07e00000041879f0 */ /* 0x000fe20008002818 */
[----:B------:R-:W-:Y:S01]  /*310f0*/  UIADD3.64 UR4, UR12, 0x600, URZ ;  /* 0x000006000c047897 */ /* 0x000fe2000fffe03f */
[----:B------:R-:W-:Y:S01]  /*31100*/  ISETP.GE.AND P0, PT, R16, R9, PT ;  /* 0x000000091000720c */ /* 0x000fe20003f06270 */
[----:B------:R-:W-:Y:S01]  /*31110*/  UMOV UR6, UR14 ;  /* 0x0000000e00067c82 */ /* 0x000fe20008000000 */
[----:B------:R-:W-:Y:S01]  /*31120*/  UMOV UR7, UR15 ;  /* 0x0000000f00077c82 */ /* 0x000fe20008000000 */
[----:B------:R-:W-:Y:S01]  /*31130*/  VIADD R9, R17, 0x1 ;  /* 0x0000000111097836 */ /* 0x000fe20000000000 */
[----:B------:R-:W-:Y:S01]  /*31140*/  SEL R10, R10, RZ, !P0 ;  /* 0x000000ff0a0a7207 */ /* 0x000fe20004000000 */
[----:B------:R1:W-:Y:S01]  /*31150*/  STL [R1+0xdf8], R16 ;  /* 0x000df81001007387 */ /* 0x0003e20000100800 */
[----:B------:R-:W-:-:S02]  /*31160*/  UIADD3.64 UR12, UR12, 0xe04, URZ ;  /* 0x00000e040c0c7897 */ /* 0x000fc4000fffe03f */
[----:B------:R-:W-:Y:S02]  /*31170*/  ISETP.NE.U32.AND P1, PT, R10, RZ, PT ;  /* 0x000000ff0a00720c */ /* 0x000fe40003f25070 */
[----:B------:R-:W-:Y:S02]  /*31180*/  SHF.L.U32 R10, R8, 0x4, RZ ;  /* 0x00000004080a7819 */ /* 0x000fe400000006ff */
[C---:B------:R-:W-:Y:S02]  /*31190*/  ISETP.GT.AND P2, PT, R9.reuse, 0x7, PT ;  /* 0x000000070900780c */ /* 0x040fe40003f44270 */
[----:B------:R-:W-:Y:S01]  /*311a0*/  LOP3.LUT R10, R10, 0x70, RZ, 0xc0, !PT ;  /* 0x000000700a0a7812 */ /* 0x000fe200078ec0ff */
[----:B-1----:R-:W2:Y:S01]  /*311b0*/  LDL.LU R16, [R1+0x658] ;  /* 0x0006580001107983 */ /* 0x002ea20000300800 */
[----:B------:R-:W-:Y:S01]  /*311c0*/  SEL R17, R9, RZ, !P2 ;  /* 0x000000ff09117207 */ /* 0x000fe20005000000 */
[----:B------:R-:W-:Y:S02]  /*311d0*/  WARPGROUP.DEPBAR.LE gsb0, 0x0 ;  /* 0x00008000000079c5 */ /* 0x000fe40000010000 */
[----:B------:R-:W-:Y:S01]  /*311e0*/  WARPGROUP.ARRIVE ;  /* 0x00000000000079c5 */ /* 0x000fe20000000000 */
[----:B------:R-:W3:Y:S01]  /*311f0*/  LDL.LU R14, [R1+0x65c] ;  /* 0x00065c00010e7983 */ /* 0x000ee20000300800 */
[----:B------:R-:W-:Y:S01]  /*31200*/  IMAD R10, R3, 0x80, R10 ;  /* 0x00000080030a7824 */ /* 0x000fe200078e020a */
[----:B------:R-:W-:Y:S01]  /*31210*/  UMOV UR14, UR18 ;  /* 0x00000012000e7c82 */ /* 0x000fe20008000000 */
[----:B------:R-:W-:Y:S01]  /*31220*/  UMOV UR15, UR19 ;  /* 0x00000013000f7c82 */ /* 0x000fe20008000000 */
[----:B------:R-:W3:Y:S02]  /*31230*/  LDL.LU R7, [R1+0x660] ;  /* 0x0006600001077983 */ /* 0x000ee40000300800 */
[----:B------:R-:W-:Y:S01]  /*31240*/  HGMMA.64x256x8.F32.TF32 R24, gdesc[UR4], R24, gsb0 ;  /* 0x07e00000041879f0 */ /* 0x000fe20008002818 */
[----:B------:R-:W-:Y:S01]  /*31250*/  LEA R15, R17, UR8, 0x10 ;  /* 0x00000008110f7c11 */ /* 0x000fe2000f8e80ff */
[----:B------:R-:W3:Y:S01]  /*31260*/  LDL.LU R6, [R1+0x664] ;  /* 0x0006640001067983 */ /* 0x000ee20000300800 */
[----:B------:R-:W-:-:S03]  /*31270*/  IADD3 R19, P2, R19, R2, RZ ;  /* 0x0000000213137210 */ /* 0x000fc60007f5e0ff */
[----:B------:R-:W3:Y:S01]  /*31280*/  LDL.LU R3, [R1+0x668] ;  /* 0x0006680001037983 */ /* 0x000ee20000300800 */
[----:B------:R-:W-:Y:S02]  /*31290*/  WARPGROUP.DEPBAR.LE gsb0, 0x0 ;  /* 0x00008000000079c5 */ /* 0x000fe40000010000 */
[----:B------:R-:W-:-:S15]  /*312a0*/  WARPGROUP.ARRIVE ;  /* 0x00000000000079c5 */ /* 0x000fde0000000000 */
[----:B------:R-:W-:-:S04]  /*312b0*/  NOP ;  /* 0x0000000000007918 */ /* 0x000fc80000000000 */
        /* <DEDUP_REMOVED lines=12> */
[----:B------:R-:W-:Y:S01]  /*31380*/  HGMMA.64x256x8.F32.TF32 R24, gdesc[UR24], R24, gsb0 ;  /* 0x07e00000181879f0 */ /* 0x000fe20008002818 */
[----:B------:R1:W-:Y:S04]  /*31390*/  STL [R1+0xdfc], R17 ;  /* 0x000dfc1101007387 */ /* 0x0003e80000100800 */
[----:B-1----:R-:W3:Y:S01]  /*313a0*/  LDL.LU R17, [R1+0x654] ;  /* 0x0006540001117983 */ /* 0x002ee20000300800 */
[----:B------:R-:W-:Y:S02]  /*313b0*/  WARPGROUP.DEPBAR.LE gsb0, 0x0 ;  /* 0x00008000000079c5 */ /* 0x000fe40000010000 */
[----:B------:R-:W-:-:S15]  /*313c0*/  WARPGROUP.ARRIVE ;  /* 0x00000000000079c5 */ /* 0x000fde0000000000 */
[----:B------:R-:W-:-:S05]  /*313d0*/  NOP ;  /* 0x0000000000007918 */ /* 0x000fca0000000000 */
[----:B------:R-:W-:Y:S01]  /*313e0*/  HGMMA.64x256x8.F32.TF32 R24, gdesc[UR20], R24, gsb0 ;  /* 0x07e00000141879f0 */ /* 0x000fe20008002818 */
[----:B------:R-:W-:Y:S02]  /*313f0*/  IADD3.X R18, R18, R0, RZ, P2, !PT ;  /* 0x0000000012127210 */ /* 0x000fe400017fe4ff */
[----:B------:R-:W-:Y:S02]  /*31400*/  ISETP.GT.AND P2, PT, R5, 0x1, PT ;  /* 0x000000010500780c */ /* 0x000fe40003f44270 */
[----:B------:R-:W-:Y:S02]  /*31410*/  IADD3 R21, P3, R21, R2, RZ ;  /* 0x0000000215157210 */ /* 0x000fe40007f7e0ff */
[----:B------:R-:W-:Y:S01]  /*31420*/  SEL R11, RZ, 0x4, !P2 ;  /* 0x00000004ff0b7807 */ /* 0x000fe20005000000 */
[----:B------:R-:W-:Y:S01]  /*31430*/  IMAD.IADD R9, R10, 0x1, R15 ;  /* 0x000000010a097824 */ /* 0x000fe200078e020f */
[----:B------:R-:W-:Y:S01]  /*31440*/  MOV R12, R19 ;  /* 0x00000013000c7202 */ /* 0x000fe20000000f00 */
[----:B------:R-:W-:Y:S01]  /*31450*/  IMAD.MOV.U32 R13, RZ, RZ, R18 ;  /* 0x000000ffff0d7224 */ /* 0x000fe200078e0012 */
[----:B------:R-:W-:-:S02]  /*31460*/  SEL R11, R11, RZ, !P0 ;  /* 0x000000ff0b0b7207 */ /* 0x000fc40004000000 */
[----:B------:R-:W-:Y:S02]  /*31470*/  IADD3.X R20, R20, R0, RZ, P3, !PT ;  /* 0x0000000014147210 */ /* 0x000fe40001ffe4ff */
[-C--:B------:R-:W-:Y:S02]  /*31480*/  IADD3 R23, P4, R23, R2.reuse, RZ ;  /* 0x0000000217177210 */ /* 0x080fe40007f9e0ff */
[----:B------:R-:W-:Y:S02]  /*31490*/  ISETP.NE.U32.AND P2, PT, R11, RZ, PT ;  /* 0x000000ff0b00720c */ /* 0x000fe40003f45070 */
[----:B----4-:R-:W-:Y:S01]  /*314a0*/  IADD3 R153, P3, R153, R2, RZ ;  /* 0x0000000299997210 */ /* 0x010fe20007f7e0ff */
[----:B------:R-:W-:-:S03]  /*314b0*/  IMAD.X R22, R22, 0x1, R0, P4 ;  /* 0x0000000116167824 */ /* 0x000fc600020e0600 */
[----:B------:R-:W-:Y:S02]  /*314c0*/  IADD3.X R152, R152, R0, RZ, P3, !PT ;  /* 0x0000000098987210 */ /* 0x000fe40001ffe4ff */
[-C--:B------:R-:W-:Y:S02]  /*314d0*/  IADD3 R155, P4, R155, R2.reuse, RZ ;  /* 0x000000029b9b7210 */ /* 0x080fe40007f9e0ff */
[----:B------:R-:W-:-:S03]  /*314e0*/  IADD3 R157, P3, R157, R2, RZ ;  /* 0x000000029d9d7210 */ /* 0x000fc60007f7e0ff */
[----:B------:R-:W-:Y:S01]  /*314f0*/  IMAD.X R154, R154, 0x1, R0, P4 ;  /* 0x000000019a9a7824 */ /* 0x000fe200020e0600 */
[----:B------:R-:W-:Y:S02]  /*31500*/  WARPGROUP.DEPBAR.LE gsb0, 0x0 ;  /* 0x00008000000079c5 */ /* 0x000fe40000010000 */
[----:B------:R-:W-:-:S06]  /*31510*/  WARPGROUP.ARRIVE ;  /* 0x00000000000079c5 */ /* 0x000fcc0000000000 */
[----:B------:R-:W-:Y:S01]  /*31520*/  HGMMA.64x256x8.F32.TF32 R24, gdesc[UR12], R24, gsb0 ;  /* 0x07e000000c1879f0 */ /* 0x000fe20008002818 */
[----:B------:R-:W-:Y:S02]  /*31530*/  IADD3.X R156, R156, R0, RZ, P3, !PT ;  /* 0x000000009c9c7210 */ /* 0x000fe40001ffe4ff */
[-C--:B------:R-:W-:Y:S02]  /*31540*/  IADD3 R159, P4, R159, R2.reuse, RZ ;  /* 0x000000029f9f7210 */ /* 0x080fe40007f9e0ff */
[----:B------:R-:W-:-:S03]  /*31550*/  IADD3 R161, P3, R161, R2, RZ ;  /* 0x00000002a1a17210 */ /* 0x000fc60007f7e0ff */
[----:B------:R-:W-:Y:S01]  /*31560*/  IMAD.X R158, R158, 0x1, R0, P4 ;  /* 0x000000019e9e7824 */ /* 0x000fe200020e0600 */
[----:B------:R-:W-:Y:S02]  /*31570*/  IADD3.X R160, R160, R0, RZ, P3, !PT ;  /* 0x00000000a0a07210 */ /* 0x000fe40001ffe4ff */
[-C--:B--2---:R-:W-:Y:S02]  /*31580*/  IADD3 R16, P4, R16, R2.reuse, RZ ;  /* 0x0000000210107210 */ /* 0x084fe40007f9e0ff */
[----:B---3--:R-:W-:-:S03]  /*31590*/  IADD3 R7, P3, R7, R2, RZ ;  /* 0x0000000207077210 */ /* 0x008fc60007f7e0ff */
[----:B------:R-:W-:Y:S01]  /*315a0*/  IMAD.X R17, R17, 0x1, R0, P4 ;  /* 0x0000000111117824 */ /* 0x000fe200020e0600 */
[----:B------:R-:W-:Y:S02]  /*315b0*/  IADD3 R3, P4, R3, R2, RZ ;  /* 0x0000000203037210 */ /* 0x000fe40007f9e0ff */
[----:B------:R-:W-:-:S03]  /*315c0*/  IADD3.X R14, R14, R0, RZ, P3, !PT ;  /* 0x000000000e0e7210 */ /* 0x000fc60001ffe4ff */
[----:B------:R-:W-:Y:S01]  /*315d0*/  IMAD.X R6, R6, 0x1, R0, P4 ;  /* 0x0000000106067824 */ /* 0x000fe200020e0600 */
[----:B------:R-:W-:Y:S02]  /*315e0*/  WARPGROUP.DEPBAR.LE gsb0, 0x0 ;  /* 0x00008000000079c5 */ /* 0x000fe40000010000 */
[----:B------:R-:W-:Y:S06]  /*315f0*/  BAR.SYNC.DEFER_BLOCKING 0x0 ;  /* 0x0000000000007b1d */ /* 0x000fec0000010000 */
[----:B------:R-:W-:Y:S01]  /*31600*/  @!PT LDS RZ, [RZ] ;  /* 0x00000000fffff984 */ /* 0x000fe20000000800 */
[----:B------:R-:W-:Y:S01]  /*31610*/  @!PT LDS RZ, [RZ] ;  /* 0x00000000fffff984 */ /* 0x000fe20000000800 */
[----:B------:R-:W-:Y:S01]  /*31620*/  @!PT LDS RZ, [RZ] ;  /* 0x00000000fffff984 */ /* 0x000fe20000000800 */
[----:B------:R1:W-:Y:S02]  /*31630*/  LDGSTS.E [R9], desc[UR10][R12.64], P1 ;  /* 0x000000000c097fae */ /* 0x0003e4000892184a */
[----:B-1----:R-:W-:Y:S01]  /*31640*/  MOV R12, R21 ;  /* 0x00000015000c7202 */ /* 0x002fe20000000f00 */
[----:B------:R-:W-:-:S05]  /*31650*/  IMAD.MOV.U32 R13, RZ, RZ, R20 ;  /* 0x000000ffff0d7224 */ /* 0x000fca00078e0014 */
[----:B------:R1:W-:Y:S01]  /*31660*/  LDGSTS.E [R9+0x4000], desc[UR10][R12.64], P1 ;  /* 0x040000000c097fae */ /* 0x0003e2000892184a */
[----:B------:R-:W-:-:S04]  /*31670*/  ISETP.GT.AND P1, PT, R5, 0x2, PT ;  /* 0x000000020500780c */ /* 0x000fc80003f24270 */
[----:B------:R-:W-:Y:S02]  /*31680*/  SEL R11, RZ, 0x4, !P1 ;  /* 0x00000004ff0b7807 */ /* 0x000fe40004800000 */
[----:B-1----:R-:W-:Y:S01]  /*31690*/  MOV R12, R23 ;  /* 0x00000017000c7202 */ /* 0x002fe20000000f00 */
[----:B------:R-:W-:Y:S01]  /*316a0*/  IMAD.MOV.U32 R13, RZ, RZ, R22 ;  /* 0x000000ffff0d7224 */ /* 0x000fe200078e0016 */
[----:B------:R-:W-:-:S04]  /*316b0*/  SEL R11, R11, RZ, !P0 ;  /* 0x000000ff0b0b7207 */ /* 0x000fc80004000000 */
[----:B------:R1:W-:Y:S01]  /*316c0*/  LDGSTS.E [R9+0x4], desc[UR10][R12.64], P2 ;  /* 0x000040000c097fae */ /* 0x0003e2000912184a */
[----:B------:R-:W-:Y:S02]  /*316d0*/  ISETP.NE.U32.AND P1, PT, R11, RZ, PT ;  /* 0x000000ff0b00720c */ /* 0x000fe40003f25070 */
[----:B-1----:R-:W-:Y:S01]  /*316e0*/  MOV R12, R153 ;  /* 0x00000099000c7202 */ /* 0x002fe20000000f00 */
[----:B------:R-:W-:-:S05]  /*316f0*/  IMAD.MOV.U32 R13, RZ, RZ, R152 ;  /* 0x000000ffff0d7224 */ /* 0x000fca00078e0098 */
[----:B------:R1:W-:Y:S01]  /*31700*/  LDGSTS.E [R9+0x4004], desc[UR10][R12.64], P2 ;  /* 0x040040000c097fae */ /* 0x0003e2000912184a */
[----:B------:R-:W-:-:S04]  /*31710*/  ISETP.GT.AND P2, PT, R5, 0x3, PT ;  /* 0x000000030500780c */ /* 0x000fc80003f44270 */
[----:B------:R-:W-:-:S04]  /*31720*/  SEL R11, RZ, 0x4, !P2 ;  /* 0x00000004ff0b7807 */ /* 0x000fc80005000000 */
[----:B------:R-:W-:Y:S02]  /*31730*/  SEL R11, R11, RZ, !P0 ;  /* 0x000000ff0b0b7207 */ /* 0x000fe40004000000 */
[----:B-1----:R-:W-:Y:S01]  /*31740*/  MOV R12, R155 ;  /* 0x0000009b000c7202 */ /* 0x002fe20000000f00 */
[----:B------:R-:W-:Y:S01]  /*31750*/  IMAD.MOV.U32 R13, RZ, RZ, R154 ;  /* 0x000000ffff0d7224 */ /* 0x000fe200078e009a */
[----:B------:R-:W-:-:S04]  /*31760*/  ISETP.NE.U32.AND P2, PT, R11, RZ, PT ;  /* 0x000000ff0b00720c */ /* 0x000fc80003f45070 */
[----:B------:R1:W-:Y:S02]  /*31770*/  LDGSTS.E [R9+0x8], desc[UR10][R12.64], P1 ;  /* 0x000080000c097fae */ /* 0x0003e4000892184a */
        /* <DEDUP_REMOVED lines=18> */
[----:B------:R1:W-:Y:S01]  /*318a0*/  STL [R1+0xe00], R151 ;  /* 0x000e009701007387 */ /* 0x0003e20000100800 */
[----:B------:R-:W-:-:S03]  /*318b0*/  ISETP.NE.U32.AND P2, PT, R11, RZ, PT ;  /* 0x000000ff0b00720c */ /* 0x000fc60003f45070 */
[----:B------:R-:W-:Y:S04]  /*318c0*/  STL [R1+0x658], R16 ;  /* 0x0006581001007387 */ /* 0x000fe80000100800 */
[----:B------:R2:W-:Y:S04]  /*318d0*/  LDGSTS.E [R9+0x8000], desc[UR10][R12.64], P1 ;  /* 0x080000000c097fae */ /* 0x0005e8000892184a */
[----:B------:R3:W-:Y:S04]  /*318e0*/  STL [R1+0x654], R17 ;  /* 0x0006541101007387 */ /* 0x0007e80000100800 */
[----:B-1----:R-:W4:Y:S01]  /*318f0*/  LDL.LU R151, [R1+0x678] ;  /* 0x0006780001977983 */ /* 0x002f220000300800 */
[----:B--2---:R-:W-:Y:S01]  /*31900*/  MOV R12, R7 ;  /* 0x00000007000c7202 */ /* 0x004fe20000000f00 */
[----:B------:R-:W-:-:S02]  /*31910*/  IMAD.MOV.U32 R13, RZ, RZ, R14 ;  /* 0x000000ffff0d7224 */ /* 0x000fc400078e000e */
[----:B------:R-:W-:Y:S04]  /*31920*/  STL [R1+0x660], R7 ;  /* 0x0006600701007387 */ /* 0x000fe80000100800 */
[----:B------:R1:W-:Y:S04]  /*31930*/  STL [R1+0x65c], R14 ;  /* 0x00065c0e01007387 */ /* 0x0003e80000100800 */
[----:B------:R-:W-:Y:S04]  /*31940*/  STL [R1+0x668], R3 ;  /* 0x0006680301007387 */ /* 0x000fe80000100800 */
[----:B------:R2:W-:Y:S04]  /*31950*/  LDGSTS.E [R9+0xc000], desc[UR10][R12.64], P1 ;  /* 0x0c0000000c097fae */ /* 0x0005e8000892184a */
[----:B------:R1:W-:Y:S04]  /*31960*/  STL [R1+0x664], R6 ;  /* 0x0006640601007387 */ /* 0x0003e80000100800 */
[----:B---3--:R-:W3:Y:S01]  /*31970*/  LDL.LU R17, [R1+0x67c] ;  /* 0x00067c0001117983 */ /* 0x008ee20000300800 */
[----:B--2---:R-:W-:Y:S01]  /*31980*/  MOV R12, R3 ;  /* 0x00000003000c7202 */ /* 0x004fe20000000f00 */
[----:B------:R-:W-:-:S02]  /*31990*/  IMAD.MOV.U32 R13, RZ, RZ, R6 ;  /* 0x000000ffff0d7224 */ /* 0x000fc400078e0006 */
[----:B------:R-:W2:Y:S04]  /*319a0*/  LDL.LU R16, [R1+0x680] ;  /* 0x0006800001107983 */ /* 0x000ea80000300800 */
[----:B-1----:R-:W3:Y:S04]  /*319b0*/  LDL.LU R14, [R1+0x684] ;  /* 0x00068400010e7983 */ /* 0x002ee80000300800 */
[----:B------:R-:W3:Y:S04]  /*319c0*/  LDL.LU R7, [R1+0x688] ;  /* 0x0006880001077983 */ /* 0x000ee80000300800 */
[----:B------:R-:W3:Y:S04]  /*319d0*/  LDL.LU R6, [R1+0x68c] ;  /* 0x00068c0001067983 */ /* 0x000ee80000300800 */
[----:B------:R-:W3:Y:S04]  /*319e0*/  LDL.LU R3, [R1+0x690] ;  /* 0x0006900001037983 */ /* 0x000ee80000300800 */
[----:B------:R1:W-:Y:S01]  /*319f0*/  LDGSTS.E [R9+0x8004], desc[UR10][R12.64], P2 ;  /* 0x080040000c097fae */ /* 0x0003e2000912184a */
[----:B------:R-:W-:-:S03]  /*31a00*/  ISETP.GT.AND P1, PT, R5, 0x22, PT ;  /* 0x000000220500780c */ /* 0x000fc60003f24270 */
[----:B------:R-:W2:Y:S04]  /*31a10*/  LDL.LU R12, [R1+0x66c] ;  /* 0x00066c00010c7983 */ /* 0x000ea80000300800 */
[----:B------:R-:W1:Y:S01]  /*31a20*/  LDL.LU R13, [R1+0x670] ;  /* 0x00067000010d7983 */ /* 0x000e620000300800 */
[----:B------:R-:W-:-:S04]  /*31a30*/  SEL R11, RZ, 0x4, !P1 ;  /* 0x00000004ff0b7807 */ /* 0x000fc80004800000 */
[----:B------:R-:W-:-:S04]  /*31a40*/  SEL R11, R11, RZ, !P0 ;  /* 0x000000ff0b0b7207 */ /* 0x000fc80004000000 */
[----:B------:R-:W-:Y:S02]  /*31a50*/  ISETP.NE.U32.AND P1, PT, R11, RZ, PT ;  /* 0x000000ff0b00720c */ /* 0x000fe40003f25070 */
[----:B------:R-:W3:Y:S01]  /*31a60*/  LDL.LU R11, [R1+0x674] ;  /* 0x00067400010b7983 */ /* 0x000ee20000300800 */
[-C--:B----4-:R-:W-:Y:S02]  /*31a70*/  IADD3 R151, P4, R151, R2.reuse, RZ ;  /* 0x0000000297977210 */ /* 0x090fe40007f9e0ff */
[----:B-1----:R-:W-:-:S04]  /*31a80*/  IADD3 R13, P3, R13, R2, RZ ;  /* 0x000000020d0d7210 */ /* 0x002fc80007f7e0ff */
[----:B--2---:R-:W-:Y:S01]  /*31a90*/  IADD3.X R12, R12, R0, RZ, P3, !PT ;  /* 0x000000000c0c7210 */ /* 0x004fe20001ffe4ff */
[----:B------:R1:W-:Y:S04]  /*31aa0*/  STL [R1+0x670], R13 ;  /* 0x0006700d01007387 */ /* 0x0003e80000100800 */
[----:B------:R2:W-:Y:S01]  /*31ab0*/  STL [R1+0x66c], R12 ;  /* 0x00066c0c01007387 */ /* 0x0005e20000100800 */
[----:B-1----:R-:W-:-:S04]  /*31ac0*/  LOP3.LUT R13, R13, R12, RZ, 0x3c, !PT ;  /* 0x0000000c0d0d7212 */ /* 0x002fc800078e3cff */
[----:B--2---:R-:W-:Y:S01]  /*31ad0*/  LOP3.LUT R12, R13, R12, RZ, 0x3c, !PT ;  /* 0x0000000c0d0c7212 */ /* 0x004fe200078e3cff */
[----:B---3--:R-:W-:-:S03]  /*31ae0*/  IMAD.X R11, R11, 0x1, R0, P4 ;  /* 0x000000010b0b7824 */ /* 0x008fc600020e0600 */
[----:B------:R-:W-:Y:S02]  /*31af0*/  LOP3.LUT R13, R13, R12, RZ, 0x3c, !PT ;  /* 0x0000000c0d0d7212 */ /* 0x000fe400078e3cff */
[----:B------:R-:W-:-:S03]  /*31b00*/  IADD3 R16, P3, R16, R2, RZ ;  /* 0x0000000210107210 */ /* 0x000fc60007f7e0ff */
[----:B------:R1:W-:Y:S01]  /*31b10*/  LDGSTS.E [R9+0xc004], desc[UR10][R12.64], P2 ;  /* 0x0c0040000c097fae */ /* 0x0003e2000912184a */
[----:B------:R-:W-:Y:S02]  /*31b20*/  IADD3.X R17, R17, R0, RZ, P3, !PT ;  /* 0x0000000011117210 */ /* 0x000fe40001ffe4ff */
[----:B------:R-:W-:Y:S02]  /*31b30*/  ISETP.GT.AND P2, PT, R5, 0x23, PT ;  /* 0x000000230500780c */ /* 0x000fe40003f44270 */
[----:B-1----:R-:W-:Y:S01]  /*31b40*/  MOV R12, R151 ;  /* 0x00000097000c7202 */ /* 0x002fe20000000f00 */
[----:B------:R-:W-:-:S05]  /*31b50*/  IMAD.MOV.U32 R13, RZ, RZ, R11 ;  /* 0x000000ffff0d7224 */ /* 0x000fca00078e000b */
[----:B------:R1:W-:Y:S04]  /*31b60*/  LDGSTS.E [R9+0x8008], desc[UR10][R12.64], P1 ;  /* 0x080080000c097fae */ /* 0x0003e8000892184a */
[----:B------:R-:W-:Y:S01]  /*31b70*/  STL [R1+0x678], R151 ;  /* 0x0006789701007387 */ /* 0x000fe20000100800 */
[----:B-1----:R-:W-:Y:S01]  /*31b80*/  IMAD.MOV.U32 R12, RZ, RZ, R16 ;  /* 0x000000ffff0c7224 */ /* 0x002fe200078e0010 */
[----:B------:R-:W-:Y:S02]  /*31b90*/  MOV R13, R17 ;  /* 0x00000011000d7202 */ /* 0x000fe40000000f00 */
[----:B------:R1:W-:Y:S04]  /*31ba0*/  STL [R1+0x674], R11 ;  /* 0x0006740b01007387 */ /* 0x0003e80000100800 */
[----:B------:R2:W-:Y:S01]  /*31bb0*/  LDGSTS.E [R9+0xc008], desc[UR10][R12.64], P1 ;  /* 0x0c0080000c097fae */ /* 0x0005e2000892184a */
[----:B------:R-:W-:-:S02]  /*31bc0*/  IADD3 R7, P1, R7, R2, RZ ;  /* 0x0000000207077210 */ /* 0x000fc40007f3e0ff */
[----:B------:R-:W-:Y:S02]  /*31bd0*/  IADD3 R3, P3, R3, R2, RZ ;  /* 0x0000000203037210 */ /* 0x000fe40007f7e0ff */
[----:B-1----:R-:W-:Y:S01]  /*31be0*/  SEL R11, RZ, 0x4, !P2 ;  /* 0x00000004ff0b7807 */ /* 0x002fe20005000000 */
[----:B------:R-:W-:-:S03]  /*31bf0*/  IMAD.X R14, R14, 0x1, R0, P1 ;  /* 0x000000010e0e7824 */ /* 0x000fc600008e0600 */
[----:B------:R-:W-:Y:S01]  /*31c00*/  SEL R11, R11, RZ, !P0 ;  /* 0x000000ff0b0b7207 */ /* 0x000fe20004000000 */
[----:B------:R-:W-:Y:S01]  /*31c10*/  STL [R1+0x680], R16 ;  /* 0x0006801001007387 */ /* 0x000fe20000100800 */
[----:B------:R-:W-:Y:S02]  /*31c20*/  IADD3.X R6, R6, R0, RZ, P3, !PT ;  /* 0x0000000006067210 */ /* 0x000fe40001ffe4ff */
[----:B------:R-:W-:Y:S01]  /*31c30*/  ISETP.NE.U32.AND P2, PT, R11, RZ, PT ;  /* 0x000000ff0b00720c */ /* 0x000fe20003f45070 */
[----:B------:R1:W-:Y:S04]  /*31c40*/  STL [R1+0x67c], R17 ;  /* 0x00067c1101007387 */ /* 0x0003e80000100800 */
[----:B------:R-:W-:Y:S04]  /*31c50*/  STL [R1+0x688], R7 ;  /* 0x0006880701007387 */ /* 0x000fe80000100800 */
[----:B------:R3:W-:Y:S04]  /*31c60*/  STL [R1+0x684], R14 ;  /* 0x0006840e01007387 */ /* 0x0007e80000100800 */
[----:B------:R-:W-:Y:S04]  /*31c70*/  STL [R1+0x690], R3 ;  /* 0x0006900301007387 */ /* 0x000fe80000100800 */
[----:B------:R4:W-:Y:S01]  /*31c80*/  STL [R1+0x68c], R6 ;  /* 0x00068c0601007387 */ /* 0x0009e20000100800 */
[----:B--2---:R-:W-:-:S03]  /*31c90*/  IMAD.MOV.U32 R12, RZ, RZ, R7 ;  /* 0x000000ffff0c7224 */ /* 0x004fc600078e0007 */
[----:B-1----:R-:W2:Y:S01]  /*31ca0*/  LDL.LU R17, [R1+0x694] ;  /* 0x0006940001117983 */ /* 0x002ea20000300800 */
[----:B------:R-:W-:-:S03]  /*31cb0*/  MOV R13, R14 ;  /* 0x0000000e000d7202 */ /* 0x000fc60000000f00 */
[----:B------:R-:W2:Y:S04]  /*31cc0*/  LDL.LU R16, [R1+0x698] ;  /* 0x0006980001107983 */ /* 0x000ea80000300800 */
[----:B---3--:R-:W3:Y:S04]  /*31cd0*/  LDL.LU R14, [R1+0x69c] ;  /* 0x00069c00010e7983 */ /* 0x008ee80000300800 */
[----:B------:R-:W3:Y:S04]  /*31ce0*/  LDL.LU R7, [R1+0x6a0] ;  /* 0x0006a00001077983 */ /* 0x000ee80000300800 */
[----:B------:R1:W-:Y:S02]  /*31cf0*/  LDGSTS.E [R9+0x800c], desc[UR10][R12.64], P2 ;  /* 0x0800c0000c097fae */ /* 0x0003e4000912184a */
[----:B-1----:R-:W-:Y:S01]  /*31d00*/  MOV R13, R6 ;  /* 0x00000006000d7202 */ /* 0x002fe20000000f00 */
[----:B------:R-:W-:Y:S01]  /*31d10*/  IMAD.MOV.U32 R12, RZ, RZ, R3 ;  /* 0x000000ffff0c7224 */ /* 0x000fe200078e0003 */
[----:B----4-:R-:W4:Y:S04]  /*31d20*/  LDL.LU R6, [R1+0x6a4] ;  /* 0x0006a40001067983 */ /* 0x010f280000300800 */
[----:B------:R-:W4:Y:S01]  /*31d30*/  LDL.LU R3, [R1+0x6a8] ;  /* 0x0006a80001037983 */ /* 0x000f220000300800 */
[----:B------:R-:W-:-:S03]  /*31d40*/  ISETP.GT.AND P1, PT, R5, 0x4, PT ;  /* 0x000000040500780c */ /* 0x000fc60003f24270 */
[----:B------:R1:W-:Y:S02]  /*31d50*/  LDGSTS.E [R9+0xc00c], desc[UR10][R12.64], P2 ;  /* 0x0c00c0000c097fae */ /* 0x0003e4000912184a */
[----:B-1----:R-:W-:Y:S02]  /*31d60*/  SEL R9, RZ, 0x4, !P1 ;  /* 0x00000004ff097807 */ /* 0x002fe40004800000 */
[----:B------:R-:W-:Y:S02]  /*31d70*/  IADD3 R163, P1, R163, R2, RZ ;  /* 0x00000002a3a37210 */ /* 0x000fe40007f3e0ff */
[----:B------:R-:W-:-:S03]  /*31d80*/  SEL R9, R9, RZ, !P0 ;  /* 0x000000ff09097207 */ /* 0x000fc60004000000 */
[----:B------:R-:W-:Y:S01]  /*31d90*/  IMAD.X R162, R162, 0x1, R0, P1 ;  /* 0x00000001a2a27824 */ /* 0x000fe200008e0600 */
[----:B------:R-:W-:Y:S02]  /*31da0*/  ISETP.NE.U32.AND P2, PT, R9, RZ, PT ;  /* 0x000000ff0900720c */ /* 0x000fe40003f45070 */
[----:B------:R-:W-:Y:S02]  /*31db0*/  ISETP.GT.AND P1, PT, R5, 0x5, PT ;  /* 0x000000050500780c */ /* 0x000fe40003f24270 */
[----:B------:R-:W-:Y:S02]  /*31dc0*/  LOP3.LUT R9, R10, 0x10, RZ, 0x3c, !PT ;  /* 0x000000100a097812 */ /* 0x000fe400078e3cff */
[----:B------:R-:W-:Y:S02]  /*31dd0*/  SEL R11, RZ, 0x4, !P1 ;  /* 0x00000004ff0b7807 */ /* 0x000fe40004800000 */
[----:B------:R-:W-:Y:S01]  /*31de0*/  IADD3 R165, P3, R165, R2, RZ ;  /* 0x00000002a5a57210 */ /* 0x000fe20007f7e0ff */
[----:B------:R-:W-:Y:S01]  /*31df0*/  IMAD.MOV.U32 R12, RZ, RZ, R163 ;  /* 0x000000ffff0c7224 */ /* 0x000fe200078e00a3 */
[----:B------:R-:W-:-:S02]  /*31e00*/  IADD3 R9, R9, R15, RZ ;  /* 0x0000000f09097210 */ /* 0x000fc40007ffe0ff */
[----:B------:R-:W-:Y:S01]  /*31e10*/  MOV R13, R162 ;  /* 0x000000a2000d7202 */ /* 0x000fe20000000f00 */
[----:B------:R-:W-:Y:S01]  /*31e20*/  IMAD.X R164, R164, 0x1, R0, P3 ;  /* 0x00000001a4a47824 */ /* 0x000fe200018e0600 */
[----:B------:R-:W-:Y:S02]  /*31e30*/  SEL R11, R11, RZ, !P0 ;  /* 0x000000ff0b0b7207 */ /* 0x000fe40004000000 */
[----:B------:R-:W-:Y:S01]  /*31e40*/  IADD3 R167, P4, R167, R2, RZ ;  /* 0x00000002a7a77210 */ /* 0x000fe20007f9e0ff */
[----:B------:R1:W-:Y:S01]  /*31e50*/  LDGSTS.E [R9], desc[UR10][R12.64], P2 ;  /* 0x000000000c097fae */ /* 0x0003e2000912184a */
[----:B------:R-:W-:Y:S02]  /*31e60*/  ISETP.NE.U32.AND P1, PT, R11, RZ, PT ;  /* 0x000000ff0b00720c */ /* 0x000fe40003f25070 */
[----:B------:R-:W-:Y:S02]  /*31e70*/  IADD3.X R166, R166, R0, RZ, P4, !PT ;  /* 0x00000000a6a67210 */ /* 0x000fe400027fe4ff */
[----:B------:R-:W-:Y:S01]  /*31e80*/  IADD3 R169, P3, R169, R2, RZ ;  /* 0x00000002a9a97210 */ /* 0x000fe20007f7e0ff */
[----:B-1----:R-:W-:Y:S01]  /*31e90*/  IMAD.MOV.U32 R12, RZ, RZ, R165 ;  /* 0x000000ffff0c7224 */ /* 0x002fe200078e00a5 */
[----:B------:R-:W-:-:S03]  /*31ea0*/  MOV R13, R164 ;  /* 0x000000a4000d7202 */ /* 0x000fc60000000f00 */
[----:B------:R-:W-:Y:S02]  /*31eb0*/  IMAD.X R168, R168, 0x1, R0, P3 ;  /* 0x00000001a8a87824 */ /* 0x000fe400018e0600 */
[----:B------:R1:W-:Y:S01]  /*31ec0*/  LDGSTS.E [R9+0x4000], desc[UR10][R12.64], P2 ;  /* 0x040000000c097fae */ /* 0x0003e2000912184a */
[----:B------:R-:W-:-:S04]  /*31ed0*/  ISETP.GT.AND P2, PT, R5, 0x6, PT ;  /* 0x000000060500780c */ /* 0x000fc80003f44270 */
[----:B------:R-:W-:Y:S01]  /*31ee0*/  SEL R11, RZ, 0x4, !P2 ;  /* 0x00000004ff0b7807 */ /* 0x000fe20005000000 */
[----:B-1----:R-:W-:Y:S01]  /*31ef0*/  IMAD.MOV.U32 R12, RZ, RZ, R167 ;  /* 0x000000ffff0c7224 */ /* 0x002fe200078e00a7 */
[----:B------:R-:W-:Y:S02]  /*31f00*/  MOV R13, R166 ;  /* 0x000000a6000d7202 */ /* 0x000fe40000000f00 */
[----:B------:R-:W-:-:S03]  /*31f10*/  SEL R11, R11, RZ, !P0 ;  /* 0x000000ff0b0b7207 */ /* 0x000fc60004000000 */
[----:B------:R1:W-:Y:S01]  /*31f20*/  LDGSTS.E [R9+0x4], desc[UR10][R12.64], P1 ;  /* 0x000040000c097fae */ /* 0x0003e2000892184a */
[----:B------:R-:W-:Y:S02]  /*31f30*/  ISETP.NE.U32.AND P2, PT, R11, RZ, PT ;  /* 0x000000ff0b00720c */ /* 0x000fe40003f45070 */
[----:B------:R-:W-:Y:S01]  /*31f40*/  IADD3 R171, P4, R171, R2, RZ ;  /* 0x00000002abab7210 */ /* 0x000fe20007f9e0ff */
[----:B-1----:R-:W-:Y:S01]  /*31f50*/  IMAD.MOV.U32 R12, RZ, RZ, R169 ;  /* 0x000000ffff0c7224 */ /* 0x002fe200078e00a9 */
[----:B------:R-:W-:-:S05]  /*31f60*/  MOV R13, R168 ;  /* 0x000000a8000d7202 */ /* 0x000fca0000000f00 */
[----:B------:R1:W-:Y:S01]  /*31f70*/  LDGSTS.E [R9+0x4004], desc[UR10][R12.64], P1 ;  /* 0x040040000c097fae */ /* 0x0003e2000892184a */
[----:B------:R-:W-:Y:S02]  /*31f80*/  ISETP.GT.AND P1, PT, R5, 0x7, PT ;  /* 0x000000070500780c */ /* 0x000fe40003f24270 */
[----:B------:R-:W-:Y:S02]  /*31f90*/  IADD3.X R170, R170, R0, RZ, P4, !PT ;  /* 0x00000000aaaa7210 */ /* 0x000fe400027fe4ff */
[----:B------:R-:W-:Y:S02]  /*31fa0*/  SEL R11, RZ, 0x4, !P1 ;  /* 0x00000004ff0b7807 */ /* 0x000fe40004800000 */
[----:B------:R-:W-:Y:S02]  /*31fb0*/  IADD3 R173, P3, R173, R2, RZ ;  /* 0x00000002adad7210 */ /* 0x000fe40007f7e0ff */
[----:B------:R-:W-:Y:S01]  /*31fc0*/  SEL R11, R11, RZ, !P0 ;  /* 0x000000ff0b0b7207 */ /* 0x000fe20004000000 */
[----:B-1----:R-:W-:Y:S01]  /*31fd0*/  IMAD.MOV.U32 R12, RZ, RZ, R171 ;  /* 0x000000ffff0c7224 */ /* 0x002fe200078e00ab */
[----:B------:R-:W-:Y:S01]  /*31fe0*/  MOV R13, R170 ;  /* 0x000000aa000d7202 */ /* 0x000fe20000000f00 */
[----:B------:R-:W-:Y:S01]  /*31ff0*/  IMAD.X R172, R172, 0x1, R0, P3 ;  /* 0x00000001acac7824 */ /* 0x000fe200018e0600 */
[----:B------:R-:W-:-:S02]  /*32000*/  ISETP.NE.U32.AND P1, PT, R11, RZ, PT ;  /* 0x000000ff0b00720c */ /* 0x000fc40003f25070 */
[-C--:B------:R-:W-:Y:S01]  /*32010*/  IADD3 R175, P4, R175, R2.reuse, RZ ;  /* 0x00000002afaf7210 */ /* 0x080fe20007f9e0ff */
[----:B------:R1:W-:Y:S01]  /*32020*/  LDGSTS.E [R9+0x8], desc[UR10][R12.64], P2 ;  /* 0x000080000c097fae */ /* 0x0003e2000912184a */
[----:B------:R-:W-:Y:S02]  /*32030*/  IADD3 R177, P3, R177, R2, RZ ;  /* 0x00000002b1b17210 */ /* 0x000fe40007f7e0ff */
[----:B------:R-:W-:Y:S01]  /*32040*/  IADD3.X R174, R174, R0, RZ, P4, !PT ;  /* 0x00000000aeae7210 */ /* 0x000fe200027fe4ff */
[----:B-1----:R-:W-:Y:S01]  /*32050*/  IMAD.MOV.U32 R12, RZ, RZ, R173 ;  /* 0x000000ffff0c7224 */ /* 0x002fe200078e00ad */
[----:B------:R-:W-:Y:S01]  /*32060*/  MOV R13, R172 ;  /* 0x000000ac000d7202 */ /* 0x000fe20000000f00 */
[----:B------:R-:W-:-:S04]  /*32070*/  IMAD.X R176, R176, 0x1, R0, P3 ;  /* 0x00000001b0b07824 */ /* 0x000fc800018e0600 */
[----:B------:R1:W-:Y:S01]  /*32080*/  LDGSTS.E [R9+0x4008], desc[UR10][R12.64], P2 ;  /* 0x040080000c097fae */ /* 0x0003e2000912184a */
[----:B------:R-:W-:-:S04]  /*32090*/  ISETP.GT.AND P2, PT, R5, 0x24, PT ;  /* 0x000000240500780c */ /* 0x000fc80003f44270 */
[----:B------:R-:W-:Y:S01]  /*320a0*/  SEL R11, RZ, 0x4, !P2 ;  /* 0x00000004ff0b7807 */ /* 0x000fe20005000000 */
[----:B-1----:R-:W-:Y:S01]  /*320b0*/  IMAD.MOV.U32 R12, RZ, RZ, R175 ;  /* 0x000000ffff0c7224 */ /* 0x002fe200078e00af */
[----:B------:R-:W-:Y:S02]  /*320c0*/  MOV R13, R174 ;  /* 0x000000ae000d7202 */ /* 0x000fe40000000f00 */
[----:B------:R-:W-:-:S03]  /*320d0*/  SEL R11, R11, RZ, !P0 ;  /* 0x000000ff0b0b7207 */ /* 0x000fc60004000000 */
[----:B------:R1:W-:Y:S01]  /*320e0*/  LDGSTS.E [R9+0xc], desc[UR10][R12.64], P1 ;  /* 0x0000c0000c097fae */ /* 0x0003e2000892184a */
[----:B------:R-:W-:Y:S01]  /*320f0*/  ISETP.NE.U32.AND P2, PT, R11, RZ, PT ;  /* 0x000000ff0b00720c */ /* 0x000fe20003f45070 */
[----:B-1----:R-:W-:Y:S01]  /*32100*/  IMAD.MOV.U32 R12, RZ, RZ, R177 ;  /* 0x000000ffff0c7224 */ /* 0x002fe200078e00b1 */
[----:B------:R-:W-:-:S05]  /*32110*/  MOV R13, R176 ;  /* 0x000000b0000d7202 */ /* 0x000fca0000000f00 */
[----:B------:R1:W-:Y:S01]  /*32120*/  LDGSTS.E [R9+0x400c], desc[UR10][R12.64], P1 ;  /* 0x0400c0000c097fae */ /* 0x0003e2000892184a */
[----:B------:R-:W-:-:S04]  /*32130*/  ISETP.GT.AND P1, PT, R5, 0x25, PT ;  /* 0x000000250500780c */ /* 0x000fc80003f24270 */
[----:B------:R-:W-:-:S04]  /*32140*/  SEL R11, RZ, 0x4, !P1 ;  /* 0x00000004ff0b7807 */ /* 0x000fc80004800000 */
[----:B------:R-:W-:-:S04]  /*32150*/  SEL R11, R11, RZ, !P0 ;  /* 0x000000ff0b0b7207 */ /* 0x000fc80004000000 */
[----:B------:R-:W-:Y:S02]  /*32160*/  ISETP.NE.U32.AND P1, PT, R11, RZ, PT ;  /* 0x000000ff0b00720c */ /* 0x000fe40003f25070 */
[----:B--2---:R-:W-:-:S04]  /*32170*/  IADD3 R16, P4, R16, R2, RZ ;  /* 0x0000000210107210 */ /* 0x004fc80007f9e0ff */
[----:B------:R-:W-:Y:S02]  /*32180*/  IADD3.X R17, R17, R0, RZ, P4, !PT ;  /* 0x0000000011117210 */ /* 0x000fe400027fe4ff */
[----:B---3--:R-:W-:Y:S01]  /*32190*/  IADD3 R7, P3, R7, R2, RZ ;  /* 0x0000000207077210 */ /* 0x008fe20007f7e0ff */
[----:B-1----:R-:W-:Y:S01]  /*321a0*/  IMAD.MOV.U32 R12, RZ, RZ, R16 ;  /* 0x000000ffff0c7224 */ /* 0x002fe200078e0010 */
[----:B------:R-:W-:-:S03]  /*321b0*/  MOV R13, R17 ;  /* 0x00000011000d7202 */ /* 0x000fc60000000f00 */
[----:B------:R-:W-:Y:S01]  /*321c0*/  IMAD.X R14, R14, 0x1, R0, P3 ;  /* 0x000000010e0e7824 */ /* 0x000fe200018e0600 */
[----:B------:R-:W-:Y:S04]  /*321d0*/  STL [R1+0x698], R16 ;  /* 0x0006981001007387 */ /* 0x000fe80000100800 */
[----:B------:R1:W-:Y:S04]  /*321e0*/  LDGSTS.E [R9+0x8000], desc[UR10][R12.64], P2 ;  /* 0x080000000c097fae */ /* 0x0003e8000912184a */
[----:B------:R2:W-:Y:S04]  /*321f0*/  STL [R1+0x694], R17 ;  /* 0x0006941101007387 */ /* 0x0005e80000100800 */
[----:B------:R-:W3:Y:S01]  /*32200*/  LDL.LU R151, [R1+0x6b8] ;  /* 0x0006b80001977983 */ /* 0x000ee20000300800 */
[----:B----4-:R-:W-:Y:S01]  /*32210*/  IADD3 R3, P4, R3, R2, RZ ;  /* 0x0000000203037210 */ /* 0x010fe20007f9e0ff */
[----:B-1----:R-:W-:Y:S01]  /*32220*/  IMAD.MOV.U32 R12, RZ, RZ, R7 ;  /* 0x000000ffff0c7224 */ /* 0x002fe200078e0007 */
[----:B------:R-:W-:-:S02]  /*32230*/  MOV R13, R14 ;  /* 0x0000000e000d7202 */ /* 0x000fc40000000f00 */
[----:B------:R-:W-:Y:S01]  /*32240*/  IADD3.X R6, R6, R0, RZ, P4, !PT ;  /* 0x0000000006067210 */ /* 0x000fe200027fe4ff */
[----:B------:R-:W-:Y:S04]  /*32250*/  STL [R1+0x6a0], R7 ;  /* 0x0006a00701007387 */ /* 0x000fe80000100800 */
[----:B------:R1:W-:Y:S04]  /*32260*/  STL [R1+0x69c], R14 ;  /* 0x00069c0e01007387 */ /* 0x0003e80000100800 */
[----:B------:R-:W-:Y:S04]  /*32270*/  STL [R1+0x6a8], R3 ;  /* 0x0006a80301007387 */ /* 0x000fe80000100800 */
[----:B------:R4:W-:Y:S04]  /*32280*/  LDGSTS.E [R9+0xc000], desc[UR10][R12.64], P2 ;  /* 0x0c0000000c097fae */ /* 0x0009e8000912184a */
[----:B------:R1:W-:Y:S04]  /*32290*/  STL [R1+0x6a4], R6 ;  /* 0x0006a40601007387 */ /* 0x0003e80000100800 */
[----:B--2---:R-:W2:Y:S01]  /*322a0*/  LDL.LU R17, [R1+0x6bc] ;  /* 0x0006bc0001117983 */ /* 0x004ea20000300800 */
[----:B----4-:R-:W-:Y:S01]  /*322b0*/  IMAD.MOV.U32 R12, RZ, RZ, R3 ;  /* 0x000000ffff0c7224 */ /* 0x010fe200078e0003 */
[----:B------:R-:W-:-:S02]  /*322c0*/  MOV R13, R6 ;  /* 0x00000006000d7202 */ /* 0x000fc40000000f00 */
[----:B------:R-:W4:Y:S04]  /*322d0*/  LDL.LU R16, [R1+0x6c0] ;  /* 0x0006c00001107983 */ /* 0x000f280000300800 */
[----:B-1----:R-:W2:Y:S04]  /*322e0*/  LDL.LU R14, [R1+0x6c4] ;  /* 0x0006c400010e7983 */ /* 0x002ea80000300800 */
[----:B------:R-:W2:Y:S04]  /*322f0*/  LDL.LU R7, [R1+0x6c8] ;  /* 0x0006c80001077983 */ /* 0x000ea80000300800 */
[----:B------:R-:W2:Y:S04]  /*32300*/  LDL.LU R6, [R1+0x6cc] ;  /* 0x0006cc0001067983 */ /* 0x000ea80000300800 */
[----:B------:R-:W2:Y:S04]  /*32310*/  LDL.LU R3, [R1+0x6d0] ;  /* 0x0006d00001037983 */ /* 0x000ea80000300800 */
[----:B------:R1:W-:Y:S01]  /*32320*/  LDGSTS.E [R9+0x8004], desc[UR10][R12.64], P1 ;  /* 0x080040000c097fae */ /* 0x0003e2000892184a */
[----:B------:R-:W-:-:S03]  /*32330*/  ISETP.GT.AND P2, PT, R5, 0x26, PT ;  /* 0x000000260500780c */ /* 0x000fc60003f44270 */
[----:B------:R-:W4:Y:S04]  /*32340*/  LDL.LU R12, [R1+0x6ac] ;  /* 0x0006ac00010c7983 */ /* 0x000f280000300800 */
[----:B------:R-:W1:Y:S01]  /*32350*/  LDL.LU R13, [R1+0x6b0] ;  /* 0x0006b000010d7983 */ /* 0x000e620000300800 */
[----:B------:R-:W-:-:S04]  /*32360*/  SEL R11, RZ, 0x4, !P2 ;  /* 0x00000004ff0b7807 */ /* 0x000fc80005000000 */
[----:B------:R-:W-:-:S04]  /*32370*/  SEL R11, R11, RZ, !P0 ;  /* 0x000000ff0b0b7207 */ /* 0x000fc80004000000 */
[----:B------:R-:W-:Y:S02]  /*32380*/  ISETP.NE.U32.AND P2, PT, R11, RZ, PT ;  /* 0x000000ff0b00720c */ /* 0x000fe40003f45070 */
[----:B------:R-:W2:Y:S01]  /*32390*/  LDL.LU R11, [R1+0x6b4] ;  /* 0x0006b400010b7983 */ /* 0x000ea20000300800 */
[-C--:B---3--:R-:W-:Y:S02]  /*323a0*/  IADD3 R151, P4, R151, R2.reuse, RZ ;  /* 0x0000000297977210 */ /* 0x088fe40007f9e0ff */
[----:B-1----:R-:W-:-:S05]  /*323b0*/  IADD3 R13, P3, R13, R2, RZ ;  /* 0x000000020d0d7210 */ /* 0x002fca0007f7e0ff */
[----:B----4-:R-:W-:Y:S01]  /*323c0*/  IMAD.X R12, R12, 0x1, R0, P3 ;  /* 0x000000010c0c7824 */ /* 0x010fe200018e0600 */
[----:B------:R1:W-:Y:S04]  /*323d0*/  STL [R1+0x6b0], R13 ;  /* 0x0006b00d01007387 */ /* 0x0003e80000100800 */
[----:B------:R3:W-:Y:S01]  /*323e0*/  STL [R1+0x6ac], R12 ;  /* 0x0006ac0c01007387 */ /* 0x0007e20000100800 */
[----:B-1----:R-:W-:-:S04]  /*323f0*/  LOP3.LUT R13, R13, R12, RZ, 0x3c, !PT ;  /* 0x0000000c0d0d7212 */ /* 0x002fc800078e3cff */
[----:B---3--:R-:W-:Y:S02]  /*32400*/  LOP3.LUT R12, R13, R12, RZ, 0x3c, !PT ;  /* 0x0000000c0d0c7212 */ /* 0x008fe400078e3cff */
[----:B--2---:R-:W-:Y:S02]  /*32410*/  IADD3.X R11, R11, R0, RZ, P4, !PT ;  /* 0x000000000b0b7210 */ /* 0x004fe400027fe4ff */
[----:B------:R-:W-:Y:S02]  /*32420*/  LOP3.LUT R13, R13, R12, RZ, 0x3c, !PT ;  /* 0x0000000c0d0d7212 */ /* 0x000fe400078e3cff */
[----:B------:R-:W-:-:S03]  /*32430*/  IADD3 R16, P3, R16, R2, RZ ;  /* 0x0000000210107210 */ /* 0x000fc60007f7e0ff */
[----:B------:R1:W-:Y:S02]  /*32440*/  LDGSTS.E [R9+0xc004], desc[UR10][R12.64], P1 ;  /* 0x0c0040000c097fae */ /* 0x0003e4000892184a */
[----:B------:R-:W-:Y:S01]  /*32450*/  IMAD.X R17, R17, 0x1, R0, P3 ;  /* 0x0000000111117824 */ /* 0x000fe200018e0600 */
[----:B------:R-:W-:Y:S01]  /*32460*/  ISETP.GT.AND P1, PT, R5, 0x27, PT ;  /* 0x000000270500780c */ /* 0x000fe20003f24270 */
[----:B-1----:R-:W-:Y:S01]  /*32470*/  IMAD.MOV.U32 R12, RZ, RZ, R151 ;  /* 0x000000ffff0c7224 */ /* 0x002fe200078e0097 */
[----:B------:R-:W-:Y:S01]  /*32480*/  MOV R13, R11 ;  /* 0x0000000b000d7202 */ /* 0x000fe20000000f00 */
[----:B------:R-:W-:Y:S04]  /*32490*/  STL [R1+0x6b8], R151 ;  /* 0x0006b89701007387 */ /* 0x000fe80000100800 */
[----:B------:R1:W-:Y:S01]  /*324a0*/  LDGSTS.E [R9+0x8008], desc[UR10][R12.64], P2 ;  /* 0x080080000c097fae */ /* 0x0003e2000912184a */
[----:B------:R-:W-:-:S03]  /*324b0*/  IADD3 R3, P3, R3, R2, RZ ;  /* 0x0000000203037210 */ /* 0x000fc60007f7e0ff */
[----:B------:R2:W-:Y:S01]  /*324c0*/  STL [R1+0x6b4], R11 ;  /* 0x0006b40b01007387 */ /* 0x0005e20000100800 */
[----:B-1----:R-:W-:Y:S01]  /*324d0*/  MOV R12, R16 ;  /* 0x00000010000c7202 */ /* 0x002fe20000000f00 */
[----:B------:R-:W-:Y:S01]  /*324e0*/  IMAD.MOV.U32 R13, RZ, RZ, R17 ;  /* 0x000000ffff0d7224 */ /* 0x000fe200078e0011 */
[----:B--2---:R-:W-:-:S04]  /*324f0*/  SEL R11, RZ, 0x4, !P1 ;  /* 0x00000004ff0b7807 */ /* 0x004fc80004800000 */
[----:B------:R1:W-:Y:S01]  /*32500*/  LDGSTS.E [R9+0xc008], desc[UR10][R12.64], P2 ;  /* 0x0c0080000c097fae */ /* 0x0003e2000912184a */
[----:B------:R-:W-:Y:S02]  /*32510*/  IADD3 R7, P2, R7, R2, RZ ;  /* 0x0000000207077210 */ /* 0x000fe40007f5e0ff */
[----:B------:R-:W-:Y:S02]  /*32520*/  SEL R11, R11, RZ, !P0 ;  /* 0x000000ff0b0b7207 */ /* 0x000fe40004000000 */
[----:B------:R-:W-:Y:S01]  /*32530*/  IADD3.X R14, R14, R0, RZ, P2, !PT ;  /* 0x000000000e0e7210 */ /* 0x000fe200017fe4ff */
[----:B------:R-:W-:Y:S01]  /*32540*/  STL [R1+0x6c0], R16 ;  /* 0x0006c01001007387 */ /* 0x000fe20000100800 */
[----:B------:R-:W-:Y:S01]  /*32550*/  IMAD.X R6, R6, 0x1, R0, P3 ;  /* 0x0000000106067824 */ /* 0x000fe200018e0600 */
[----:B------:R-:W-:Y:S02]  /*32560*/  ISETP.NE.U32.AND P1, PT, R11, RZ, PT ;  /* 0x000000ff0b00720c */ /* 0x000fe40003f25070 */
[----:B------:R2:W-:Y:S04]  /*32570*/  STL [R1+0x6bc], R17 ;  /* 0x0006bc1101007387 */ /* 0x0005e80000100800 */
[----:B------:R-:W-:Y:S04]  /*32580*/  STL [R1+0x6c8], R7 ;  /* 0x0006c80701007387 */ /* 0x000fe80000100800 */
[----:B------:R3:W-:Y:S04]  /*32590*/  STL [R1+0x6c4], R14 ;  /* 0x0006c40e01007387 */ /* 0x0007e80000100800 */
[----:B------:R-:W-:Y:S04]  /*325a0*/  STL [R1+0x6d0], R3 ;  /* 0x0006d00301007387 */ /* 0x000fe80000100800 */
[----:B------:R4:W-:Y:S01]  /*325b0*/  STL [R1+0x6cc], R6 ;  /* 0x0006cc0601007387 */ /* 0x0009e20000100800 */
[----:B-1----:R-:W-:-:S03]  /*325c0*/  MOV R12, R7 ;  /* 0x00000007000c7202 */ /* 0x002fc60000000f00 */
[----:B--2---:R-:W2:Y:S01]  /*325d0*/  LDL.LU R17, [R1+0x6d4] ;  /* 0x0006d40001117983 */ /* 0x004ea20000300800 */
[----:B------:R-:W-:-:S03]  /*325e0*/  IMAD.MOV.U32 R13, RZ, RZ, R14 ;  /* 0x000000ffff0d7224 */ /* 0x000fc600078e000e */
[----:B------:R-:W2:Y:S04]  /*325f0*/  LDL.LU R16, [R1+0x6d8] ;  /* 0x0006d80001107983 */ /* 0x000ea80000300800 */
[----:B---3--:R-:W3:Y:S04]  /*32600*/  LDL.LU R14, [R1+0x6dc] ;  /* 0x0006dc00010e7983 */ /* 0x008ee80000300800 */
[----:B------:R-:W3:Y:S04]  /*32610*/  LDL.LU R7, [R1+0x6e0] ;  /* 0x0006e00001077983 */ /* 0x000ee80000300800 */
[----:B------:R1:W-:Y:S02]  /*32620*/  LDGSTS.E [R9+0x800c], desc[UR10][R12.64], P1 ;  /* 0x0800c0000c097fae */ /* 0x0003e4000892184a */
[----:B-1----:R-:W-:Y:S01]  /*32630*/  IMAD.MOV.U32 R13, RZ, RZ, R6 ;  /* 0x000000ffff0d7224 */ /* 0x002fe200078e0006 */
[----:B------:R-:W-:Y:S01]  /*32640*/  MOV R12, R3 ;  /* 0x00000003000c7202 */ /* 0x000fe20000000f00 */
[----:B----4-:R-:W4:Y:S04]  /*32650*/  LDL.LU R6, [R1+0x6e4] ;  /* 0x0006e40001067983 */ /* 0x010f280000300800 */
[----:B------:R-:W4:Y:S04]  /*32660*/  LDL.LU R3, [R1+0x6e8] ;  /* 0x0006e80001037983 */ /* 0x000f280000300800 */
[----:B------:R1:W-:Y:S01]  /*32670*/  LDGSTS.E [R9+0xc00c], desc[UR10][R12.64], P1 ;  /* 0x0c00c0000c097fae */ /* 0x0003e2000892184a */
[----:B------:R-:W-:-:S04]  /*32680*/  ISETP.GT.AND P1, PT, R5, 0x8, PT ;  /* 0x000000080500780c */ /* 0x000fc80003f24270 */
[----:B-1----:R-:W-:Y:S02]  /*32690*/  SEL R9, RZ, 0x4, !P1 ;  /* 0x00000004ff097807 */ /* 0x002fe40004800000 */
[----:B------:R-:W-:Y:S02]  /*326a0*/  IADD3 R179, P1, R179, R2, RZ ;  /* 0x00000002b3b37210 */ /* 0x000fe40007f3e0ff */
[----:B------:R-:W-:Y:S02]  /*326b0*/  SEL R9, R9, RZ, !P0 ;  /* 0x000000ff09097207 */ /* 0x000fe40004000000 */
[----:B------:R-:W-:Y:S02]  /*326c0*/  IADD3.X R178, R178, R0, RZ, P1, !PT ;  /* 0x00000000b2b27210 */ /* 0x000fe40000ffe4ff */
[----:B------:R-:W-:Y:S02]  /*326d0*/  ISETP.NE.U32.AND P2, PT, R9, RZ, PT ;  /* 0x000000ff0900720c */ /* 0x000fe40003f45070 */
[----:B------:R-:W-:-:S02]  /*326e0*/  ISETP.GT.AND P1, PT, R5, 0x9, PT ;  /* 0x000000090500780c */ /* 0x000fc40003f24270 */
[----:B------:R-:W-:Y:S02]  /*326f0*/  LOP3.LUT R9, R10, 0x20, RZ, 0x3c, !PT ;  /* 0x000000200a097812 */ /* 0x000fe400078e3cff */
[----:B------:R-:W-:Y:S02]  /*32700*/  SEL R11, RZ, 0x4, !P1 ;  /* 0x00000004ff0b7807 */ /* 0x000fe40004800000 */
[----:B------:R-:W-:Y:S01]  /*32710*/  IADD3 R181, P3, R181, R2, RZ ;  /* 0x00000002b5b57210 */ /* 0x000fe20007f7e0ff */
[----:B------:R-:W-:Y:S01]  /*32720*/  IMAD.IADD R9, R9, 0x1, R15 ;  /* 0x0000000109097824 */ /* 0x000fe200078e020f */
[----:B------:R-:W-:Y:S01]  /*32730*/  MOV R12, R179 ;  /* 0x000000b3000c7202 */ /* 0x000fe20000000f00 */
[----:B------:R-:W-:Y:S01]  /*32740*/  IMAD.MOV.U32 R13, RZ, RZ, R178 ;  /* 0x000000ffff0d7224 */ /* 0x000fe200078e00b2 */
[----:B------:R-:W-:Y:S02]  /*32750*/  SEL R11, R11, RZ, !P0 ;  /* 0x000000ff0b0b7207 */ /* 0x000fe40004000000 */
[----:B------:R-:W-:-:S02]  /*32760*/  IADD3.X R180, R180, R0, RZ, P3, !PT ;  /* 0x00000000b4b47210 */ /* 0x000fc40001ffe4ff */
[-C--:B------:R-:W-:Y:S01]  /*32770*/  IADD3 R183, P4, R183, R2.reuse, RZ ;  /* 0x00000002b7b77210 */ /* 0x080fe20007f9e0ff */
[----:B------:R1:W-:Y:S01]  /*32780*/  LDGSTS.E [R9], desc[UR10][R12.64], P2 ;  /* 0x000000000c097fae */ /* 0x0003e2000912184a */
[----:B------:R-:W-:Y:S02]  /*32790*/  ISETP.NE.U32.AND P1, PT, R11, RZ, PT ;  /* 0x000000ff0b00720c */ /* 0x000fe40003f25070 */
[----:B------:R-:W-:Y:S01]  /*327a0*/  IADD3 R185, P3, R185, R2, RZ ;  /* 0x00000002b9b97210 */ /* 0x000fe20007f7e0ff */
[----:B------:R-:W-:Y:S01]  /*327b0*/  IMAD.X R182, R182, 0x1, R0, P4 ;  /* 0x00000001b6b67824 */ /* 0x000fe200020e0600 */
[----:B-1----:R-:W-:Y:S01]  /*327c0*/  MOV R12, R181 ;  /* 0x000000b5000c7202 */ /* 0x002fe20000000f00 */
[----:B------:R-:W-:Y:S01]  /*327d0*/  IMAD.MOV.U32 R13, RZ, RZ, R180 ;  /* 0x000000ffff0d7224 */ /* 0x000fe200078e00b4 */
[----:B------:R-:W-:-:S04]  /*327e0*/  IADD3.X R184, R184, R0, RZ, P3, !PT ;  /* 0x00000000b8b87210 */ /* 0x000fc80001ffe4ff */
[----:B------:R1:W-:Y:S01]  /*327f0*/  LDGSTS.E [R9+0x4000], desc[UR10][R12.64], P2 ;  /* 0x040000000c097fae */ /* 0x0003e2000912184a */
[----:B------:R-:W-:-:S04]  /*32800*/  ISETP.GT.AND P2, PT, R5, 0xa, PT ;  /* 0x0000000a0500780c */ /* 0x000fc80003f44270 */
[----:B------:R-:W-:Y:S02]  /*32810*/  SEL R11, RZ, 0x4, !P2 ;  /* 0x00000004ff0b7807 */ /* 0x000fe40005000000 */
[----:B-1----:R-:W-:Y:S01]  /*32820*/  MOV R12, R183 ;  /* 0x000000b7000c7202 */ /* 0x002fe20000000f00 */
[----:B------:R-:W-:Y:S01]  /*32830*/  IMAD.MOV.U32 R13, RZ, RZ, R182 ;  /* 0x000000ffff0d7224 */ /* 0x000fe200078e00b6 */
[----:B------:R-:W-:-:S04]  /*32840*/  SEL R11, R11, RZ, !P0 ;  /* 0x000000ff0b0b7207 */ /* 0x000fc80004000000 */
[----:B------:R1:W-:Y:S01]  /*32850*/  LDGSTS.E [R9+0x4], desc[UR10][R12.64], P1 ;  /* 0x000040000c097fae */ /* 0x0003e2000892184a */
[----:B------:R-:W-:Y:S02]  /*32860*/  IADD3 R187, P4, R187, R2, RZ ;  /* 0x00000002bbbb7210 */ /* 0x000fe40007f9e0ff */
[----:B------:R-:W-:Y:S02]  /*32870*/  ISETP.NE.U32.AND P2, PT, R11, RZ, PT ;  /* 0x000000ff0b00720c */ /* 0x000fe40003f45070 */
[----:B-1----:R-:W-:Y:S01]  /*32880*/  MOV R12, R185 ;  /* 0x000000b9000c7202 */ /* 0x002fe20000000f00 */
[----:B------:R-:W-:-:S05]  /*32890*/  IMAD.MOV.U32 R13, RZ, RZ, R184 ;  /* 0x000000ffff0d7224 */ /* 0x000fca00078e00b8 */
[----:B------:R1:W-:Y:S01]  /*328a0*/  LDGSTS.E [R9+0x4004], desc[UR10][R12.64], P1 ;  /* 0x040040000c097fae */ /* 0x0003e2000892184a */
[----:B------:R-:W-:Y:S01]  /*328b0*/  ISETP.GT.AND P1, PT, R5, 0xb, PT ;  /* 0x0000000b0500780c */ /* 0x000fe20003f24270 */
[----:B------:R-:W-:Y:S01]  /*328c0*/  IMAD.X R186, R186, 0x1, R0, P4 ;  /* 0x00000001baba7824 */ /* 0x000fe200020e0600 */
[----:B------:R-:W-:Y:S02]  /*328d0*/  IADD3 R189, P3, R189, R2, RZ ;  /* 0x00000002bdbd7210 */ /* 0x000fe40007f7e0ff */
[----:B------:R-:W-:Y:S02]  /*328e0*/  SEL R11, RZ, 0x4, !P1 ;  /* 0x00000004ff0b7807 */ /* 0x000fe40004800000 */
[----:B------:R-:W-:Y:S02]  /*328f0*/  IADD3.X R188, R188, R0, RZ, P3, !PT ;  /* 0x00000000bcbc7210 */ /* 0x000fe40001ffe4ff */
[----:B------:R-:W-:Y:S02]  /*32900*/  SEL R11, R11, RZ, !P0 ;  /* 0x000000ff0b0b7207 */ /* 0x000fe40004000000 */
[----:B-1----:R-:W-:Y:S01]  /*32910*/  MOV R12, R187 ;  /* 0x000000bb000c7202 */ /* 0x002fe20000000f00 */
[----:B------:R-:W-:Y:S01]  /*32920*/  IMAD.MOV.U32 R13, RZ, RZ, R186 ;  /* 0x000000ffff0d7224 */ /* 0x000fe200078e00ba */
[----:B------:R-:W-:-:S02]  /*32930*/  IADD3 R191, P4, R191, R2, RZ ;  /* 0x00000002bfbf7210 */ /* 0x000fc40007f9e0ff */
[----:B------:R-:W-:Y:S02]  /*32940*/  ISETP.NE.U32.AND P1, PT, R11, RZ, PT ;  /* 0x000000ff0b00720c */ /* 0x000fe40003f25070 */
[----:B------:R1:W-:Y:S01]  /*32950*/  LDGSTS.E [R9+0x8], desc[UR10][R12.64], P2 ;  /* 0x000080000c097fae */ /* 0x0003e2000912184a */
[----:B------:R-:W-:Y:S01]  /*32960*/  IMAD.X R190, R190, 0x1, R0, P4 ;  /* 0x00000001bebe7824 */ /* 0x000fe200020e0600 */
[----:B------:R-:W-:Y:S02]  /*32970*/  IADD3 R193, P3, R193, R2, RZ ;  /* 0x00000002c1c17210 */ /* 0x000fe40007f7e0ff */
        /* <DEDUP_REMOVED lines=16> */
[----:B------:R-:W-:-:S04]  /*32a80*/  SEL R11, R11, RZ, !P0 ;  /* 0x000000ff0b0b7207 */ /* 0x000fc80004000000 */
[----:B------:R-:W-:Y:S02]  /*32a90*/  ISETP.NE.U32.AND P1, PT, R11, RZ, PT ;  /* 0x000000ff0b00720c */ /* 0x000fe40003f25070 */
[----:B--2---:R-:W-:-:S05]  /*32aa0*/  IADD3 R16, P4, R16, R2, RZ ;  /* 0x0000000210107210 */ /* 0x004fca0007f9e0ff */
[----:B------:R-:W-:Y:S01]  /*32ab0*/  IMAD.X R17, R17, 0x1, R0, P4 ;  /* 0x0000000111117824 */ /* 0x000fe200020e0600 */
[----:B---3--:R-:W-:-:S03]  /*32ac0*/  IADD3 R7, P3, R7, R2, RZ ;  /* 0x0000000207077210 */ /* 0x008fc60007f7e0ff */
[----:B-1----:R-:W-:Y:S01]  /*32ad0*/  IMAD.MOV.U32 R13, RZ, RZ, R17 ;  /* 0x000000ffff0d7224 */ /* 0x002fe200078e0011 */
[----:B------:R-:W-:Y:S02]  /*32ae0*/  MOV R12, R16 ;  /* 0x00000010000c7202 */ /* 0x000fe40000000f00 */
[----:B------:R-:W-:Y:S01]  /*32af0*/  IADD3.X R14, R14, R0, RZ, P3, !PT ;  /* 0x000000000e0e7210 */ /* 0x000fe20001ffe4ff */
[----:B------:R-:W-:Y:S04]  /*32b00*/  STL [R1+0x6d8], R16 ;  /* 0x0006d81001007387 */ /* 0x000fe80000100800 */
[----:B------:R1:W-:Y:S04]  /*32b10*/  LDGSTS.E [R9+0x8000], desc[UR10][R12.64], P2 ;  /* 0x080000000c097fae */ /* 0x0003e8000912184a */
[----:B------:R2:W-:Y:S04]  /*32b20*/  STL [R1+0x6d4], R17 ;  /* 0x0006d41101007387 */ /* 0x0005e80000100800 */
[----:B------:R-:W3:Y:S01]  /*32b30*/  LDL.LU R151, [R1+0x6f8] ;  /* 0x0006f80001977983 */ /* 0x000ee20000300800 */
[----:B----4-:R-:W-:Y:S01]  /*32b40*/  IADD3 R3, P4, R3, R2, RZ ;  /* 0x0000000203037210 */ /* 0x010fe20007f9e0ff */
[----:B-1----:R-:W-:Y:S01]  /*32b50*/  IMAD.MOV.U32 R13, RZ, RZ, R14 ;  /* 0x000000ffff0d7224 */ /* 0x002fe200078e000e */
[----:B------:R-:W-:Y:S01]  /*32b60*/  MOV R12, R7 ;  /* 0x00000007000c7202 */ /* 0x000fe20000000f00 */
[----:B------:R-:W-:Y:S02]  /*32b70*/  STL [R1+0x6e0], R7 ;  /* 0x0006e00701007387 */ /* 0x000fe40000100800 */
[----:B------:R-:W-:-:S02]  /*32b80*/  IMAD.X R6, R6, 0x1, R0, P4 ;  /* 0x0000000106067824 */ /* 0x000fc400020e0600 */
[----:B------:R1:W-:Y:S04]  /*32b90*/  STL [R1+0x6dc], R14 ;  /* 0x0006dc0e01007387 */ /* 0x0003e80000100800 */
[----:B------:R-:W-:Y:S04]  /*32ba0*/  STL [R1+0x6e8], R3 ;  /* 0x0006e80301007387 */ /* 0x000fe80000100800 */
[----:B------:R4:W-:Y:S04]  /*32bb0*/  LDGSTS.E [R9+0xc000], desc[UR10][R12.64], P2 ;  /* 0x0c0000000c097fae */ /* 0x0009e8000912184a */
[----:B------:R1:W-:Y:S04]  /*32bc0*/  STL [R1+0x6e4], R6 ;  /* 0x0006e40601007387 */ /* 0x0003e80000100800 */
[----:B--2---:R-:W2:Y:S01]  /*32bd0*/  LDL.LU R17, [R1+0x6fc] ;  /* 0x0006fc0001117983 */ /* 0x004ea20000300800 */
[----:B----4-:R-:W-:Y:S01]  /*32be0*/  MOV R12, R3 ;  /* 0x00000003000c7202 */ /* 0x010fe20000000f00 */
[----:B------:R-:W-:-:S02]  /*32bf0*/  IMAD.MOV.U32 R13, RZ, RZ, R6 ;  /* 0x000000ffff0d7224 */ /* 0x000fc400078e0006 */
        /* <DEDUP_REMOVED lines=14> */
[----:B-1----:R-:W-:-:S04]  /*32ce0*/  IADD3 R13, P3, R13, R2, RZ ;  /* 0x000000020d0d7210 */ /* 0x002fc80007f7e0ff */
[----:B----4-:R-:W-:Y:S01]  /*32cf0*/  IADD3.X R12, R12, R0, RZ, P3, !PT ;  /* 0x000000000c0c7210 */ /* 0x010fe20001ffe4ff */
[----:B------:R1:W-:Y:S04]  /*32d00*/  STL [R1+0x6f0], R13 ;  /* 0x0006f00d01007387 */ /* 0x0003e80000100800 */
[----:B------:R3:W-:Y:S01]  /*32d10*/  STL [R1+0x6ec], R12 ;  /* 0x0006ec0c01007387 */ /* 0x0007e20000100800 */
[----:B-1----:R-:W-:-:S04]  /*32d20*/  LOP3.LUT R13, R13, R12, RZ, 0x3c, !PT ;  /* 0x0000000c0d0d7212 */ /* 0x002fc800078e3cff */
[----:B---3--:R-:W-:Y:S01]  /*32d30*/  LOP3.LUT R12, R13, R12, RZ, 0x3c, !PT ;  /* 0x0000000c0d0c7212 */ /* 0x008fe200078e3cff */
[----:B--2---:R-:W-:-:S03]  /*32d40*/  IMAD.X R11, R11, 0x1, R0, P4 ;  /* 0x000000010b0b7824 */ /* 0x004fc600020e0600 */
        /* <DEDUP_REMOVED lines=36> */
[----:B------:R-:W4:Y:S04]  /*32f90*/  LDL.LU R3, [R1+0x728] ;  /* 0x0007280001037983 */ /* 0x000f280000300800 */
[----:B------:R1:W-:Y:S01]  /*32fa0*/  LDGSTS.E [R9+0xc00c], desc[UR10][R12.64], P1 ;  /* 0x0c00c0000c097fae */ /* 0x0003e2000892184a */
[----:B------:R-:W-:-:S04]  /*32fb0*/  ISETP.GT.AND P1, PT, R5, 0xc, PT ;  /* 0x0000000c0500780c */ /* 0x000fc80003f24270 */
        /* <DEDUP_REMOVED lines=404> */
[----:B------:R1:W-:Y:S01]  /*34900*/  LDGSTS.E [R9+0xc004], desc[UR10][R12.64], P1 ;  /* 0x0c0040000c097fae */ /* 0x0003e2000892184a */
[----:B------:R-:W-:Y:S01]  /*34910*/  ISETP.GT.AND P1, PT, R5, 0x37, PT ;  /* 0x000000370500780c */ /* 0x000fe20003f24270 */
[----:B------:R-:W-:Y:S02]  /*34920*/  IMAD.X R17, R17, 0x1, R0, P3 ;  /* 0x0000000111117824 */ /* 0x000fe400018e0600 */
[----:B------:R-:W-:Y:S01]  /*34930*/  STL [R1+0x7b8], R151 ;  /* 0x0007b89701007387 */ /* 0x000fe20000100800 */
[----:B-1----:R-:W-:Y:S01]  /*34940*/  IMAD.MOV.U32 R12, RZ, RZ, R151 ;  /* 0x000000ffff0c7224 */ /* 0x002fe200078e0097 */
[----:B------:R-:W-:Y:S02]  /*34950*/  MOV R13, R11 ;  /* 0x0000000b000d7202 */ /* 0x000fe40000000f00 */
[----:B------:R1:W-:Y:S04]  /*34960*/  STL [R1+0x7b4], R11 ;  /* 0x0007b40b01007387 */ /* 0x0003e80000100800 */
[----:B------:R2:W-:Y:S01]  /*34970*/  LDGSTS.E [R9+0x8008], desc[UR10][R12.64], P2 ;  /* 0x080080000c097fae */ /* 0x0005e2000912184a */
[----:B-1----:R-:W-:-:S02]  /*34980*/  SEL R11, RZ, 0x4, !P1 ;  /* 0x00000004ff0b7807 */ /* 0x002fc40004800000 */
[----:B--2---:R-:W-:Y:S01]  /*34990*/  MOV R12, R16 ;  /* 0x00000010000c7202 */ /* 0x004fe20000000f00 */
[----:B------:R-:W-:Y:S01]  /*349a0*/  IMAD.MOV.U32 R13, RZ, RZ, R17 ;  /* 0x000000ffff0d7224 */ /* 0x000fe200078e0011 */
[----:B------:R-:W-:Y:S02]  /*349b0*/  SEL R11, R11, RZ, !P0 ;  /* 0x000000ff0b0b7207 */ /* 0x000fe40004000000 */
[-C--:B------:R-:W-:Y:S02]  /*349c0*/  IADD3 R3, P3, R3, R2.reuse, RZ ;  /* 0x0000000203037210 */ /* 0x080fe40007f7e0ff */
[----:B------:R1:W-:Y:S01]  /*349d0*/  LDGSTS.E [R9+0xc008], desc[UR10][R12.64], P2 ;  /* 0x0c0080000c097fae */ /* 0x0003e2000912184a */
[----:B------:R-:W-:Y:S02]  /*349e0*/  IADD3 R7, P2, R7, R2, RZ ;  /* 0x0000000207077210 */ /* 0x000fe40007f5e0ff */
[----:B------:R-:W-:Y:S02]  /*349f0*/  ISETP.NE.U32.AND P1, PT, R11, RZ, PT ;  /* 0x000000ff0b00720c */ /* 0x000fe40003f25070 */
[----:B------:R-:W-:Y:S01]  /*34a00*/  IADD3.X R14, R14, R0, RZ, P2, !PT ;  /* 0x000000000e0e7210 */ /* 0x000fe200017fe4ff */
[----:B------:R-:W-:Y:S01]  /*34a10*/  STL [R1+0x7c0], R16 ;  /* 0x0007c01001007387 */ /* 0x000fe20000100800 */
[----:B------:R-:W-:-:S03]  /*34a20*/  IMAD.X R6, R6, 0x1, R0, P3 ;  /* 0x0000000106067824 */ /* 0x000fc600018e0600 */
[----:B------:R-:W-:Y:S01]  /*34a30*/  STL [R1+0x7bc], R17 ;  /* 0x0007bc1101007387 */ /* 0x000fe20000100800 */
[----:B-1----:R-:W-:-:S03]  /*34a40*/  MOV R12, R7 ;  /* 0x00000007000c7202 */ /* 0x002fc60000000f00 */
[----:B------:R-:W-:Y:S01]  /*34a50*/  STL [R1+0x7c8], R7 ;  /* 0x0007c80701007387 */ /* 0x000fe20000100800 */
[----:B------:R-:W-:-:S03]  /*34a60*/  IMAD.MOV.U32 R13, RZ, RZ, R14 ;  /* 0x000000ffff0d7224 */ /* 0x000fc600078e000e */
[----:B------:R1:W-:Y:S04]  /*34a70*/  STL [R1+0x7c4], R14 ;  /* 0x0007c40e01007387 */ /* 0x0003e80000100800 */
[----:B------:R-:W-:Y:S04]  /*34a80*/  STL [R1+0x7d0], R3 ;  /* 0x0007d00301007387 */ /* 0x000fe80000100800 */
[----:B------:R2:W-:Y:S04]  /*34a90*/  STL [R1+0x7cc], R6 ;  /* 0x0007cc0601007387 */ /* 0x0005e80000100800 */
[----:B-1----:R-:W3:Y:S04]  /*34aa0*/  LDL.LU R14, [R1+0x600] ;  /* 0x00060000010e7983 */ /* 0x002ee80000300800 */
[----:B------:R1:W-:Y:S02]  /*34ab0*/  LDGSTS.E [R9+0x800c], desc[UR10][R12.64], P1 ;  /* 0x0800c0000c097fae */ /* 0x0003e4000892184a */
[----:B-1----:R-:W-:Y:S01]  /*34ac0*/  IMAD.MOV.U32 R13, RZ, RZ, R6 ;  /* 0x000000ffff0d7224 */ /* 0x002fe200078e0006 */
[----:B------:R-:W-:Y:S01]  /*34ad0*/  MOV R12, R3 ;  /* 0x00000003000c7202 */ /* 0x000fe20000000f00 */
[----:B--2---:R-:W2:Y:S04]  /*34ae0*/  LDL.LU R6, [R1+0x604] ;  /* 0x0006040001067983 */ /* 0x004ea80000300800 */
[----:B------:R-:W4:Y:S04]  /*34af0*/  LDL.LU R3, [R1+0x608] ;  /* 0x0006080001037983 */ /* 0x000f280000300800 */
[----:B------:R1:W-:Y:S01]  /*34b00*/  LDGSTS.E [R9+0xc00c], desc[UR10][R12.64], P1 ;  /* 0x0c00c0000c097fae */ /* 0x0003e2000892184a */
[----:B------:R-:W-:-:S02]  /*34b10*/  ISETP.GT.AND P1, PT, R5, 0x18, PT ;  /* 0x000000180500780c */ /* 0x000fc40003f24270 */
[----:B------:R-:W-:Y:S01]  /*34b20*/  IADD3 R245, P3, R245, R2, RZ ;  /* 0x00000002f5f57210 */ /* 0x000fe20007f7e0ff */
[----:B------:R-:W2:Y:S01]  /*34b30*/  LDL.LU R151, [R1+0x610] ;  /* 0x0006100001977983 */ /* 0x000ea20000300800 */
[----:B-1----:R-:W-:-:S03]  /*34b40*/  SEL R9, RZ, 0x4, !P1 ;  /* 0x00000004ff097807 */ /* 0x002fc60004800000 */
[----:B------:R-:W2:Y:S01]  /*34b50*/  LDL.LU R17, [R1+0x7d4] ;  /* 0x0007d40001117983 */ /* 0x000ea20000300800 */
[----:B------:R-:W-:Y:S02]  /*34b60*/  IADD3 R243, P1, R243, R2, RZ ;  /* 0x00000002f3f37210 */ /* 0x000fe40007f3e0ff */
[----:B------:R-:W-:Y:S01]  /*34b70*/  SEL R9, R9, RZ, !P0 ;  /* 0x000000ff09097207 */ /* 0x000fe20004000000 */
[----:B------:R-:W2:Y:S01]  /*34b80*/  LDL.LU R7, [R1+0x7d8] ;  /* 0x0007d80001077983 */ /* 0x000ea20000300800 */
[----:B------:R-:W-:Y:S02]  /*34b90*/  IADD3.X R242, R242, R0, RZ, P1, !PT ;  /* 0x00000000f2f27210 */ /* 0x000fe40000ffe4ff */
[----:B------:R-:W-:Y:S02]  /*34ba0*/  ISETP.NE.U32.AND P2, PT, R9, RZ, PT ;  /* 0x000000ff0900720c */ /* 0x000fe40003f45070 */
[----:B------:R-:W-:Y:S02]  /*34bb0*/  ISETP.GT.AND P1, PT, R5, 0x19, PT ;  /* 0x000000190500780c */ /* 0x000fe40003f24270 */
[----:B------:R-:W-:-:S02]  /*34bc0*/  LOP3.LUT R9, R10, 0x60, RZ, 0x3c, !PT ;  /* 0x000000600a097812 */ /* 0x000fc400078e3cff */
[----:B------:R-:W-:Y:S01]  /*34bd0*/  SEL R11, RZ, 0x4, !P1 ;  /* 0x00000004ff0b7807 */ /* 0x000fe20004800000 */
[----:B------:R-:W-:Y:S01]  /*34be0*/  IMAD.MOV.U32 R13, RZ, RZ, R242 ;  /* 0x000000ffff0d7224 */ /* 0x000fe200078e00f2 */
[----:B------:R-:W-:Y:S01]  /*34bf0*/  MOV R12, R243 ;  /* 0x000000f3000c7202 */ /* 0x000fe20000000f00 */
[----:B------:R-:W-:Y:S01]  /*34c00*/  IMAD.IADD R9, R9, 0x1, R15 ;  /* 0x0000000109097824 */ /* 0x000fe200078e020f */
[----:B------:R-:W-:Y:S02]  /*34c10*/  SEL R11, R11, RZ, !P0 ;  /* 0x000000ff0b0b7207 */ /* 0x000fe40004000000 */
[----:B------:R-:W-:Y:S02]  /*34c20*/  IADD3.X R244, R244, R0, RZ, P3, !PT ;  /* 0x00000000f4f47210 */ /* 0x000fe40001ffe4ff */
[----:B------:R-:W-:Y:S01]  /*34c30*/  IADD3 R247, P4, R247, R2, RZ ;  /* 0x00000002f7f77210 */ /* 0x000fe20007f9e0ff */
[----:B------:R1:W-:Y:S01]  /*34c40*/  LDGSTS.E [R9], desc[UR10][R12.64], P2 ;  /* 0x000000000c097fae */ /* 0x0003e2000912184a */
[----:B------:R-:W-:-:S02]  /*34c50*/  ISETP.NE.U32.AND P1, PT, R11, RZ, PT ;  /* 0x000000ff0b00720c */ /* 0x000fc40003f25070 */
        /* <DEDUP_REMOVED lines=18> */
[----:B------:R-:W-:-:S03]  /*34d80*/  IMAD.X R250, R250, 0x1, R0, P4 ;  /* 0x00000001fafa7824 */ /* 0x000fc600020e0600 */
[----:B------:R-:W-:-:S04]  /*34d90*/  SEL R11, RZ, 0x4, !P1 ;  /* 0x00000004ff0b7807 */ /* 0x000fc80004800000 */
[----:B------:R-:W-:Y:S02]  /*34da0*/  SEL R11, R11, RZ, !P0 ;  /* 0x000000ff0b0b7207 */ /* 0x000fe40004000000 */
[----:B-1----:R-:W-:Y:S01]  /*34db0*/  MOV R12, R251 ;  /* 0x000000fb000c7202 */ /* 0x002fe20000000f00 */
[----:B------:R-:W-:Y:S01]  /*34dc0*/  IMAD.MOV.U32 R13, RZ, RZ, R250 ;  /* 0x000000ffff0d7224 */ /* 0x000fe200078e00fa */
[----:B------:R-:W-:-:S04]  /*34dd0*/  ISETP.NE.U32.AND P1, PT, R11, RZ, PT ;  /* 0x000000ff0b00720c */ /* 0x000fc80003f25070 */
[----:B------:R1:W-:Y:S01]  /*34de0*/  LDGSTS.E [R9+0x8], desc[UR10][R12.64], P2 ;  /* 0x000080000c097fae */ /* 0x0003e2000912184a */
[----:B---3--:R-:W-:-:S04]  /*34df0*/  IADD3 R14, P3, R14, R2, RZ ;  /* 0x000000020e0e7210 */ /* 0x008fc80007f7e0ff */
[----:B------:R-:W-:Y:S02]  /*34e00*/  IADD3.X R252, R252, R0, RZ, P3, !PT ;  /* 0x00000000fcfc7210 */ /* 0x000fe40001ffe4ff */
[----:B-1----:R-:W-:-:S03]  /*34e10*/  MOV R12, R14 ;  /* 0x0000000e000c7202 */ /* 0x002fc60000000f00 */
[----:B------:R-:W-:Y:S01]  /*34e20*/  IMAD.MOV.U32 R13, RZ, RZ, R252 ;  /* 0x000000ffff0d7224 */ /* 0x000fe200078e00fc */
[----:B------:R-:W-:Y:S04]  /*34e30*/  STL [R1+0x600], R14 ;  /* 0x0006000e01007387 */ /* 0x000fe80000100800 */
[----:B------:R1:W-:Y:S01]  /*34e40*/  LDGSTS.E [R9+0x4008], desc[UR10][R12.64], P2 ;  /* 0x040080000c097fae */ /* 0x0003e2000912184a */
[----:B----4-:R-:W-:-:S05]  /*34e50*/  IADD3 R3, P4, R3, R2, RZ ;  /* 0x0000000203037210 */ /* 0x010fca0007f9e0ff */
[----:B--2---:R-:W-:Y:S01]  /*34e60*/  IMAD.X R6, R6, 0x1, R0, P4 ;  /* 0x0000000106067824 */ /* 0x004fe200020e0600 */
[----:B------:R2:W-:Y:S01]  /*34e70*/  STL [R1+0x608], R3 ;  /* 0x0006080301007387 */ /* 0x0005e20000100800 */
[----:B-1----:R-:W-:Y:S02]  /*34e80*/  MOV R12, R3 ;  /* 0x00000003000c7202 */ /* 0x002fe40000000f00 */
[----:B------:R-:W-:Y:S01]  /*34e90*/  IMAD.MOV.U32 R13, RZ, RZ, R6 ;  /* 0x000000ffff0d7224 */ /* 0x000fe200078e0006 */
[----:B------:R1:W-:Y:S04]  /*34ea0*/  STL [R1+0x604], R6 ;  /* 0x0006040601007387 */ /* 0x0003e80000100800 */
[----:B------:R-:W3:Y:S04]  /*34eb0*/  LDL.LU R16, [R1+0x7dc] ;  /* 0x0007dc0001107983 */ /* 0x000ee80000300800 */
[----:B--2---:R-:W2:Y:S04]  /*34ec0*/  LDL.LU R3, [R1+0x7e0] ;  /* 0x0007e00001037983 */ /* 0x004ea80000300800 */
[----:B------:R-:W4:Y:S04]  /*34ed0*/  LDL.LU R14, [R1+0x7e4] ;  /* 0x0007e400010e7983 */ /* 0x000f280000300800 */
[----:B-1----:R-:W4:Y:S04]  /*34ee0*/  LDL.LU R6, [R1+0x7e8] ;  /* 0x0007e80001067983 */ /* 0x002f280000300800 */
[----:B------:R1:W-:Y:S04]  /*34ef0*/  LDGSTS.E [R9+0xc], desc[UR10][R12.64], P1 ;  /* 0x0000c0000c097fae */ /* 0x0003e8000892184a */
[----:B------:R-:W3:Y:S01]  /*34f00*/  LDL.LU R13, [R1+0x60c] ;  /* 0x00060c00010d7983 */ /* 0x000ee20000300800 */
[----:B------:R-:W-:-:S04]  /*34f10*/  ISETP.GT.AND P2, PT, R5, 0x38, PT ;  /* 0x000000380500780c */ /* 0x000fc80003f44270 */
[----:B------:R-:W-:Y:S02]  /*34f20*/  SEL R11, RZ, 0x4, !P2 ;  /* 0x00000004ff0b7807 */ /* 0x000fe40005000000 */
[-C--:B------:R-:W-:Y:S02]  /*34f30*/  IADD3 R151, P3, R151, R2.reuse, RZ ;  /* 0x0000000297977210 */ /* 0x080fe40007f7e0ff */
[----:B------:R-:W-:Y:S02]  /*34f40*/  SEL R11, R11, RZ, !P0 ;  /* 0x000000ff0b0b7207 */ /* 0x000fe40004000000 */
[----:B------:R-:W-:Y:S02]  /*34f50*/  IADD3 R7, P4, R7, R2, RZ ;  /* 0x0000000207077210 */ /* 0x000fe40007f9e0ff */
[----:B------:R-:W-:Y:S02]  /*34f60*/  ISETP.NE.U32.AND P2, PT, R11, RZ, PT ;  /* 0x000000ff0b00720c */ /* 0x000fe40003f45070 */
[----:B-1----:R-:W-:Y:S01]  /*34f70*/  MOV R12, R151 ;  /* 0x00000097000c7202 */ /* 0x002fe20000000f00 */
[----:B------:R-:W-:Y:S01]  /*34f80*/  IMAD.X R17, R17, 0x1, R0, P4 ;  /* 0x0000000111117824 */ /* 0x000fe200020e0600 */
[----:B------:R-:W-:Y:S01]  /*34f90*/  STL [R1+0x610], R151 ;  /* 0x0006109701007387 */ /* 0x000fe20000100800 */
[----:B---3--:R-:W-:-:S02]  /*34fa0*/  IADD3.X R13, R13, R0, RZ, P3, !PT ;  /* 0x000000000d0d7210 */ /* 0x008fc40001ffe4ff */
[----:B--2---:R-:W-:-:S03]  /*34fb0*/  IADD3 R3, P3, R3, R2, RZ ;  /* 0x0000000203037210 */ /* 0x004fc60007f7e0ff */
[----:B------:R1:W-:Y:S02]  /*34fc0*/  STL [R1+0x60c], R13 ;  /* 0x00060c0d01007387 */ /* 0x0003e40000100800 */
[----:B------:R-:W-:Y:S02]  /*34fd0*/  IMAD.X R16, R16, 0x1, R0, P3 ;  /* 0x0000000110107824 */ /* 0x000fe400018e0600 */
[----:B------:R2:W-:Y:S01]  /*34fe0*/  LDGSTS.E [R9+0x400c], desc[UR10][R12.64], P1 ;  /* 0x0400c0000c097fae */ /* 0x0005e2000892184a */
[----:B------:R-:W-:-:S04]  /*34ff0*/  ISETP.GT.AND P1, PT, R5, 0x39, PT ;  /* 0x000000390500780c */ /* 0x000fc80003f24270 */
[----:B------:R-:W-:Y:S01]  /*35000*/  SEL R11, RZ, 0x4, !P1 ;  /* 0x00000004ff0b7807 */ /* 0x000fe20004800000 */
[----:B--2---:R-:W-:Y:S01]  /*35010*/  IMAD.MOV.U32 R12, RZ, RZ, R7 ;  /* 0x000000ffff0c7224 */ /* 0x004fe200078e0007 */
[----:B-1----:R-:W-:-:S05]  /*35020*/  MOV R13, R17 ;  /* 0x00000011000d7202 */ /* 0x002fca0000000f00 */
[----:B------:R1:W-:Y:S01]  /*35030*/  LDGSTS.E [R9+0x8000], desc[UR10][R12.64], P2 ;  /* 0x080000000c097fae */ /* 0x0003e2000912184a */
[----:B------:R-:W-:Y:S02]  /*35040*/  SEL R11, R11, RZ, !P0 ;  /* 0x000000ff0b0b7207 */ /* 0x000fe40004000000 */
[----:B----4-:R-:W-:Y:S01]  /*35050*/  IADD3 R6, P4, R6, R2, RZ ;  /* 0x0000000206067210 */ /* 0x010fe20007f9e0ff */
[----:B------:R2:W-:Y:S01]  /*35060*/  STL [R1+0x7d8], R7 ;  /* 0x0007d80701007387 */ /* 0x0005e20000100800 */
[----:B-1----:R-:W-:Y:S01]  /*35070*/  IMAD.MOV.U32 R12, RZ, RZ, R3 ;  /* 0x000000ffff0c7224 */ /* 0x002fe200078e0003 */
[----:B------:R-:W-:Y:S02]  /*35080*/  MOV R13, R16 ;  /* 0x00000010000d7202 */ /* 0x000fe40000000f00 */
[----:B------:R1:W-:Y:S04]  /*35090*/  STL [R1+0x7d4], R17 ;  /* 0x0007d41101007387 */ /* 0x0003e80000100800 */
[----:B------:R3:W-:Y:S01]  /*350a0*/  LDGSTS.E [R9+0xc000], desc[UR10][R12.64], P2 ;  /* 0x0c0000000c097fae */ /* 0x0007e2000912184a */
[----:B------:R-:W-:-:S02]  /*350b0*/  ISETP.GT.AND P2, PT, R5, 0x3a, PT ;  /* 0x0000003a0500780c */ /* 0x000fc40003f44270 */
[----:B------:R-:W-:Y:S01]  /*350c0*/  ISETP.NE.U32.AND P1, PT, R11, RZ, PT ;  /* 0x000000ff0b00720c */ /* 0x000fe20003f25070 */
[----:B--2---:R-:W2:Y:S01]  /*350d0*/  LDL.LU R7, [R1+0x7f0] ;  /* 0x0007f00001077983 */ /* 0x004ea20000300800 */
[----:B------:R-:W-:Y:S02]  /*350e0*/  IADD3.X R14, R14, R0, RZ, P4, !PT ;  /* 0x000000000e0e7210 */ /* 0x000fe400027fe4ff */
[----:B------:R-:W-:Y:S01]  /*350f0*/  SEL R11, RZ, 0x4, !P2 ;  /* 0x00000004ff0b7807 */ /* 0x000fe20005000000 */
[----:B------:R4:W-:Y:S04]  /*35100*/  STL [R1+0x7e0], R3 ;  /* 0x0007e00301007387 */ /* 0x0009e80000100800 */
[----:B------:R-:W-:Y:S01]  /*35110*/  STL [R1+0x7dc], R16 ;  /* 0x0007dc1001007387 */ /* 0x000fe20000100800 */
[----:B------:R-:W-:-:S03]  /*35120*/  SEL R11, R11, RZ, !P0 ;  /* 0x000000ff0b0b7207 */ /* 0x000fc60004000000 */
[----:B------:R-:W-:Y:S01]  /*35130*/  STL [R1+0x7e8], R6 ;  /* 0x0007e80601007387 */ /* 0x000fe20000100800 */
[----:B---3--:R-:W-:-:S03]  /*35140*/  MOV R13, R14 ;  /* 0x0000000e000d7202 */ /* 0x008fc60000000f00 */
[----:B-1----:R-:W3:Y:S04]  /*35150*/  LDL.LU R17, [R1+0x7ec] ;  /* 0x0007ec0001117983 */ /* 0x002ee80000300800 */
[----:B------:R1:W-:Y:S01]  /*35160*/  STL [R1+0x7e4], R14 ;  /* 0x0007e40e01007387 */ /* 0x0003e20000100800 */
[----:B------:R-:W-:-:S03]  /*35170*/  IMAD.MOV.U32 R12, RZ, RZ, R6 ;  /* 0x000000ffff0c7224 */ /* 0x000fc600078e0006 */
[----:B----4-:R-:W4:Y:S01]  /*35180*/  LDL.LU R3, [R1+0x7f4] ;  /* 0x0007f40001037983 */ /* 0x010f220000300800 */
[----:B------:R-:W-:-:S03]  /*35190*/  ISETP.NE.U32.AND P2, PT, R11, RZ, PT ;  /* 0x000000ff0b00720c */ /* 0x000fc60003f45070 */
[----:B------:R-:W4:Y:S04]  /*351a0*/  LDL.LU R151, [R1+0x7fc] ;  /* 0x0007fc0001977983 */ /* 0x000f280000300800 */
[----:B-1----:R-:W4:Y:S04]  /*351b0*/  LDL.LU R14, [R1+0x800] ;  /* 0x00080000010e7983 */ /* 0x002f280000300800 */
[----:B------:R-:W4:Y:S04]  /*351c0*/  LDL.LU R16, [R1+0x808] ;  /* 0x0008080001107983 */ /* 0x000f280000300800 */
[----:B------:R-:W4:Y:S04]  /*351d0*/  LDL.LU R6, [R1+0x810] ;  /* 0x0008100001067983 */ /* 0x000f280000300800 */
[----:B------:R-:W4:Y:S04]  /*351e0*/  LDL.LU R11, [R1+0x7f8] ;  /* 0x0007f800010b7983 */ /* 0x000f280000300800 */
[----:B------:R1:W-:Y:S01]  /*351f0*/  LDGSTS.E [R9+0x8004], desc[UR10][R12.64], P1 ;  /* 0x080040000c097fae */ /* 0x0003e2000892184a */
[----:B--2---:R-:W-:-:S05]  /*35200*/  IADD3 R7, P3, R7, R2, RZ ;  /* 0x0000000207077210 */ /* 0x004fca0007f7e0ff */
[----:B------:R-:W-:Y:S01]  /*35210*/  STL [R1+0x7f0], R7 ;  /* 0x0007f00701007387 */ /* 0x000fe20000100800 */
[----:B---3--:R-:W-:-:S05]  /*35220*/  IMAD.X R17, R17, 0x1, R0, P3 ;  /* 0x0000000111117824 */ /* 0x008fca00018e0600 */
[----:B------:R2:W-:Y:S01]  /*35230*/  STL [R1+0x7ec], R17 ;  /* 0x0007ec1101007387 */ /* 0x0005e20000100800 */
[----:B-1----:R-:W-:Y:S01]  /*35240*/  MOV R13, R17 ;  /* 0x00000011000d7202 */ /* 0x002fe20000000f00 */
[----:B------:R-:W-:-:S05]  /*35250*/  IMAD.MOV.U32 R12, RZ, RZ, R7 ;  /* 0x000000ffff0c7224 */ /* 0x000fca00078e0007 */
[----:B------:R1:W-:Y:S01]  /*35260*/  LDGSTS.E [R9+0xc004], desc[UR10][R12.64], P1 ;  /* 0x0c0040000c097fae */ /* 0x0003e2000892184a */
[----:B----4-:R-:W-:-:S04]  /*35270*/  IADD3 R11, P4, R11, R2, RZ ;  /* 0x000000020b0b7210 */ /* 0x010fc80007f9e0ff */
[----:B------:R-:W-:Y:S01]  /*35280*/  IADD3.X R3, R3, R0, RZ, P4, !PT ;  /* 0x0000000003037210 */ /* 0x000fe200027fe4ff */
[----:B------:R3:W-:Y:S04]  /*35290*/  STL [R1+0x7f8], R11 ;  /* 0x0007f80b01007387 */ /* 0x0007e80000100800 */
[----:B--2---:R-:W2:Y:S04]  /*352a0*/  LDL.LU R17, [R1+0x804] ;  /* 0x0008040001117983 */ /* 0x004ea80000300800 */
[----:B------:R4:W-:Y:S04]  /*352b0*/  STL [R1+0x7f4], R3 ;  /* 0x0007f40301007387 */ /* 0x0009e80000100800 */
[----:B------:R-:W2:Y:S01]  /*352c0*/  LDL.LU R7, [R1+0x80c] ;  /* 0x00080c0001077983 */ /* 0x000ea20000300800 */
[----:B------:R-:W-:Y:S01]  /*352d0*/  ISETP.GT.AND P1, PT, R5, 0x3b, PT ;  /* 0x0000003b0500780c */ /* 0x000fe20003f24270 */
[----:B-1----:R-:W-:Y:S01]  /*352e0*/  IMAD.MOV.U32 R12, RZ, RZ, R11 ;  /* 0x000000ffff0c7224 */ /* 0x002fe200078e000b */
[----:B------:R-:W-:-:S02]  /*352f0*/  IADD3 R14, P3, R14, R2, RZ ;  /* 0x000000020e0e7210 */ /* 0x000fc40007f7e0ff */
[----:B---3--:R-:W-:Y:S02]  /*35300*/  SEL R11, RZ, 0x4, !P1 ;  /* 0x00000004ff0b7807 */ /* 0x008fe40004800000 */
[----:B------:R-:W-:Y:S01]  /*35310*/  MOV R13, R3 ;  /* 0x00000003000d7202 */ /* 0x000fe20000000f00 */
[----:B------:R-:W-:Y:S01]  /*35320*/  IMAD.X R151, R151, 0x1, R0, P3 ;  /* 0x0000000197977824 */ /* 0x000fe200018e0600 */
[----:B------:R-:W-:Y:S01]  /*35330*/  SEL R11, R11, RZ, !P0 ;  /* 0x000000ff0b0b7207 */ /* 0x000fe20004000000 */
[----:B----4-:R-:W3:Y:S04]  /*35340*/  LDL.LU R3, [R1+0xe08] ;  /* 0x000e080001037983 */ /* 0x010ee80000300800 */
[----:B------:R1:W-:Y:S01]  /*35350*/  LDGSTS.E [R9+0x8008], desc[UR10][R12.64], P2 ;  /* 0x080080000c097fae */ /* 0x0003e2000912184a */
[----:B------:R-:W-:-:S03]  /*35360*/  ISETP.NE.U32.AND P1, PT, R11, RZ, PT ;  /* 0x000000ff0b00720c */ /* 0x000fc60003f25070 */
[----:B------:R4:W-:Y:S04]  /*35370*/  STL [R1+0x800], R14 ;  /* 0x0008000e01007387 */ /* 0x0009e80000100800 */
[----:B------:R-:W-:Y:S01]  /*35380*/  STL [R1+0x7fc], R151 ;  /* 0x0007fc9701007387 */ /* 0x000fe20000100800 */
[----:B-1----:R-:W-:-:S03]  /*35390*/  MOV R12, R14 ;  /* 0x0000000e000c7202 */ /* 0x002fc60000000f00 */
[----:B----4-:R-:W4:Y:S04]  /*353a0*/  LDL.LU R14, [R1+0x614] ;  /* 0x00061400010e7983 */ /* 0x010f280000300800 */
[----:B------:R-:W3:Y:S01]  /*353b0*/  LDL.LU R11, [R1+0x618] ;  /* 0x00061800010b7983 */ /* 0x000ee20000300800 */
[----:B------:R-:W-:-:S05]  /*353c0*/  IMAD.MOV.U32 R13, RZ, RZ, R151 ;  /* 0x000000ffff0d7224 */ /* 0x000fca00078e0097 */
[----:B------:R1:W-:Y:S01]  /*353d0*/  LDGSTS.E [R9+0xc008], desc[UR10][R12.64], P2 ;  /* 0x0c0080000c097fae */ /* 0x0003e2000912184a */
[-C--:B------:R-:W-:Y:S02]  /*353e0*/  IADD3 R16, P2, R16, R2.reuse, RZ ;  /* 0x0000000210107210 */ /* 0x080fe40007f5e0ff */
[----:B------:R-:W-:-:S03]  /*353f0*/  IADD3 R6, P3, R6, R2, RZ ;  /* 0x0000000206067210 */ /* 0x000fc60007f7e0ff */
[----:B------:R2:W-:Y:S01]  /*35400*/  STL [R1+0x808], R16 ;  /* 0x0008081001007387 */ /* 0x0005e20000100800 */
[----:B-1----:R-:W-:Y:S02]  /*35410*/  MOV R12, R16 ;  /* 0x00000010000c7202 */ /* 0x002fe40000000f00 */
[----:B--2---:R-:W-:-:S05]  /*35420*/  IADD3.X R17, R17, R0, RZ, P2, !PT ;  /* 0x0000000011117210 */ /* 0x004fca00017fe4ff */
[----:B------:R-:W-:Y:S02]  /*35430*/  IMAD.MOV.U32 R13, RZ, RZ, R17 ;  /* 0x000000ffff0d7224 */ /* 0x000fe400078e0011 */
[----:B------:R-:W-:Y:S01]  /*35440*/  IMAD.X R7, R7, 0x1, R0, P3 ;  /* 0x0000000107077824 */ /* 0x000fe200018e0600 */
[----:B------:R-:W-:Y:S04]  /*35450*/  STL [R1+0x804], R17 ;  /* 0x0008041101007387 */ /* 0x000fe80000100800 */
[----:B------:R-:W-:Y:S04]  /*35460*/  STL [R1+0x810], R6 ;  /* 0x0008100601007387 */ /* 0x000fe80000100800 */
[----:B------:R1:W-:Y:S04]  /*35470*/  LDGSTS.E [R9+0x800c], desc[UR10][R12.64], P1 ;  /* 0x0800c0000c097fae */ /* 0x0003e8000892184a */
[----:B------:R2:W-:Y:S04]  /*35480*/  STL [R1+0x80c], R7 ;  /* 0x00080c0701007387 */ /* 0x0005e80000100800 */
[----:B------:R-:W4:Y:S01]  /*35490*/  LDL.LU R16, [R1+0x620] ;  /* 0x0006200001107983 */ /* 0x000f220000300800 */
[----:B-1----:R-:W-:Y:S01]  /*354a0*/  MOV R12, R6 ;  /* 0x00000006000c7202 */ /* 0x002fe20000000f00 */
[----:B------:R-:W-:-:S02]  /*354b0*/  IMAD.MOV.U32 R13, RZ, RZ, R7 ;  /* 0x000000ffff0d7224 */ /* 0x000fc400078e0007 */
[----:B--2---:R-:W2:Y:S04]  /*354c0*/  LDL.LU R7, [R1+0x624] ;  /* 0x0006240001077983 */ /* 0x004ea80000300800 */
[----:B------:R-:W2:Y:S04]  /*354d0*/  LDL.LU R6, [R1+0x628] ;  /* 0x0006280001067983 */ /* 0x000ea80000300800 */
[----:B------:R1:W-:Y:S01]  /*354e0*/  LDGSTS.E [R9+0xc00c], desc[UR10][R12.64], P1 ;  /* 0x0c00c0000c097fae */ /* 0x0003e2000892184a */
[----:B------:R-:W-:-:S03]  /*354f0*/  ISETP.GT.AND P1, PT, R5, 0x1c, PT ;  /* 0x0000001c0500780c */ /* 0x000fc60003f24270 */
[----:B------:R-:W2:Y:S01]  /*35500*/  LDL.LU R13, [R1+0x61c] ;  /* 0x00061c00010d7983 */ /* 0x000ea20000300800 */
[----:B-1----:R-:W-:Y:S02]  /*35510*/  SEL R9, RZ, 0x4, !P1 ;  /* 0x00000004ff097807 */ /* 0x002fe40004800000 */
[----:B---3--:R-:W-:Y:S02]  /*35520*/  IADD3 R11, P1, R11, R2, RZ ;  /* 0x000000020b0b7210 */ /* 0x008fe40007f3e0ff */
[----:B------:R-:W-:Y:S02]  /*35530*/  SEL R9, R9, RZ, !P0 ;  /* 0x000000ff09097207 */ /* 0x000fe40004000000 */
[----:B----4-:R-:W-:Y:S01]  /*35540*/  IADD3.X R14, R14, R0, RZ, P1, !PT ;  /* 0x000000000e0e7210 */ /* 0x010fe20000ffe4ff */
[----:B------:R1:W-:Y:S01]  /*35550*/  STL [R1+0x618], R11 ;  /* 0x0006180b01007387 */ /* 0x0003e20000100800 */
[----:B------:R-:W-:-:S03]  /*35560*/  ISETP.NE.U32.AND P2, PT, R9, RZ, PT ;  /* 0x000000ff0900720c */ /* 0x000fc60003f45070 */
[----:B------:R3:W-:Y:S01]  /*35570*/  STL [R1+0x614], R14 ;  /* 0x0006140e01007387 */ /* 0x0007e20000100800 */
[----:B------:R-:W-:-:S03]  /*35580*/  LOP3.LUT R9, R10, 0x70, RZ, 0x3c, !PT ;  /* 0x000000700a097812 */ /* 0x000fc600078e3cff */
[----:B------:R-:W4:Y:S01]  /*35590*/  LDL.LU R151, [R1+0x62c] ;  /* 0x00062c0001977983 */ /* 0x000f220000300800 */
[----:B------:R-:W-:Y:S01]  /*355a0*/  MOV R10, R11 ;  /* 0x0000000b000a7202 */ /* 0x000fe20000000f00 */
[----:B-1----:R-:W-:Y:S02]  /*355b0*/  IMAD.MOV.U32 R11, RZ, RZ, R14 ;  /* 0x000000ffff0b7224 */ /* 0x002fe400078e000e */
[----:B------:R-:W4:Y:S04]  /*355c0*/  LDL.LU R17, [R1+0x630] ;  /* 0x0006300001117983 */ /* 0x000f280000300800 */
[----:B---3--:R-:W3:Y:S04]  /*355d0*/  LDL.LU R14, [R1+0x634] ;  /* 0x00063400010e7983 */ /* 0x008ee80000300800 */
[----:B------:R-:W3:Y:S01]  /*355e0*/  LDL.LU R12, [R1+0x638] ;  /* 0x00063800010c7983 */ /* 0x000ee20000300800 */
[----:B------:R-:W-:Y:S01]  /*355f0*/  IMAD.IADD R9, R9, 0x1, R15 ;  /* 0x0000000109097824 */ /* 0x000fe200078e020f */
[----:B------:R-:W-:-:S04]  /*35600*/  ISETP.GT.AND P1, PT, R5, 0x1d, PT ;  /* 0x0000001d0500780c */ /* 0x000fc80003f24270 */
[----:B------:R1:W-:Y:S02]  /*35610*/  LDGSTS.E [R9], desc[UR10][R10.64], P2 ;  /* 0x000000000a097fae */ /* 0x0003e4000912184a */
[----:B-1----:R-:W-:-:S04]  /*35620*/  SEL R10, RZ, 0x4, !P1 ;  /* 0x00000004ff0a7807 */ /* 0x002fc80004800000 */
[----:B------:R-:W-:-:S04]  /*35630*/  SEL R10, R10, RZ, !P0 ;  /* 0x000000ff0a0a7207 */ /* 0x000fc80004000000 */
[----:B------:R-:W-:Y:S02]  /*35640*/  ISETP.NE.U32.AND P1, PT, R10, RZ, PT ;  /* 0x000000ff0a00720c */ /* 0x000fe40003f25070 */
[-C--:B------:R-:W-:Y:S02]  /*35650*/  IADD3 R16, P3, R16, R2.reuse, RZ ;  /* 0x0000000210107210 */ /* 0x080fe40007f7e0ff */
[----:B--2---:R-:W-:-:S03]  /*35660*/  IADD3 R6, P4, R6, R2, RZ ;  /* 0x0000000206067210 */ /* 0x004fc60007f9e0ff */
[----:B------:R1:W-:Y:S01]  /*35670*/  STL [R1+0x620], R16 ;  /* 0x0006201001007387 */ /* 0x0003e20000100800 */
[----:B------:R-:W-:Y:S01]  /*35680*/  MOV R10, R16 ;  /* 0x00000010000a7202 */ /* 0x000fe20000000f00 */
[----:B------:R-:W-:Y:S01]  /*35690*/  IMAD.X R7, R7, 0x1, R0, P4 ;  /* 0x0000000107077824 */ /* 0x000fe200020e0600 */
[----:B------:R-:W-:-:S05]  /*356a0*/  IADD3.X R13, R13, R0, RZ, P3, !PT ;  /* 0x000000000d0d7210 */ /* 0x000fca0001ffe4ff */
[----:B------:R2:W-:Y:S01]  /*356b0*/  STL [R1+0x61c], R13 ;  /* 0x00061c0d01007387 */ /* 0x0005e20000100800 */
[----:B------:R-:W-:-:S03]  /*356c0*/  IMAD.MOV.U32 R11, RZ, RZ, R13 ;  /* 0x000000ffff0b7224 */ /* 0x000fc600078e000d */
[----:B------:R-:W-:Y:S04]  /*356d0*/  STL [R1+0x628], R6 ;  /* 0x0006280601007387 */ /* 0x000fe80000100800 */
[----:B------:R3:W-:Y:S04]  /*356e0*/  STL [R1+0x624], R7 ;  /* 0x0006240701007387 */ /* 0x0007e80000100800 */
[----:B-1----:R-:W3:Y:S04]  /*356f0*/  LDL.LU R16, [R1+0x63c] ;  /* 0x00063c0001107983 */ /* 0x002ee80000300800 */
[----:B--2---:R-:W2:Y:S04]  /*35700*/  LDL.LU R13, [R1+0x640] ;  /* 0x00064000010d7983 */ /* 0x004ea80000300800 */
[----:B------:R1:W-:Y:S01]  /*35710*/  LDGSTS.E [R9+0x4000], desc[UR10][R10.64], P2 ;  /* 0x040000000a097fae */ /* 0x0003e2000912184a */
[----:B------:R-:W-:-:S02]  /*35720*/  ISETP.GT.AND P2, PT, R5, 0x1e, PT ;  /* 0x0000001e0500780c */ /* 0x000fc40003f44270 */
[----:B----4-:R-:W-:Y:S01]  /*35730*/  IADD3 R17, P3, R17, R2, RZ ;  /* 0x0000000211117210 */ /* 0x010fe20007f7e0ff */
[----:B-1----:R-:W-:Y:S01]  /*35740*/  IMAD.MOV.U32 R11, RZ, RZ, R7 ;  /* 0x000000ffff0b7224 */ /* 0x002fe200078e0007 */
[----:B------:R-:W-:Y:S01]  /*35750*/  MOV R10, R6 ;  /* 0x00000006000a7202 */ /* 0x000fe20000000f00 */
[----:B---3--:R-:W3:Y:S04]  /*35760*/  LDL.LU R7, [R1+0x644] ;  /* 0x0006440001077983 */ /* 0x008ee80000300800 */
[----:B------:R-:W4:Y:S04]  /*35770*/  LDL.LU R6, [R1+0x648] ;  /* 0x0006480001067983 */ /* 0x000f280000300800 */
[----:B------:R1:W-:Y:S01]  /*35780*/  LDGSTS.E [R9+0x4], desc[UR10][R10.64], P1 ;  /* 0x000040000a097fae */ /* 0x0003e2000892184a */
[----:B------:R-:W-:-:S02]  /*35790*/  IADD3 R12, P4, R12, R2, RZ ;  /* 0x000000020c0c7210 */ /* 0x000fc40007f9e0ff */
[----:B------:R-:W-:Y:S02]  /*357a0*/  IADD3.X R151, R151, R0, RZ, P3, !PT ;  /* 0x0000000097977210 */ /* 0x000fe40001ffe4ff */
[----:B-1----:R-:W-:-:S04]  /*357b0*/  SEL R10, RZ, 0x4, !P2 ;  /* 0x00000004ff0a7807 */ /* 0x002fc80005000000 */
[----:B------:R-:W-:Y:S01]  /*357c0*/  SEL R10, R10, RZ, !P0 ;  /* 0x000000ff0a0a7207 */ /* 0x000fe20004000000 */
[----:B------:R-:W-:Y:S02]  /*357d0*/  IMAD.X R14, R14, 0x1, R0, P4 ;  /* 0x000000010e0e7824 */ /* 0x000fe400020e0600 */
[----:B------:R-:W-:Y:S01]  /*357e0*/  IMAD.MOV.U32 R11, RZ, RZ, R151 ;  /* 0x000000ffff0b7224 */ /* 0x000fe200078e0097 */
[----:B------:R-:W-:Y:S02]  /*357f0*/  ISETP.NE.U32.AND P2, PT, R10, RZ, PT ;  /* 0x000000ff0a00720c */ /* 0x000fe40003f45070 */
[----:B------:R-:W-:Y:S01]  /*35800*/  MOV R10, R17 ;  /* 0x00000011000a7202 */ /* 0x000fe20000000f00 */
[----:B------:R1:W-:Y:S04]  /*35810*/  STL [R1+0x630], R17 ;  /* 0x0006301101007387 */ /* 0x0003e80000100800 */
[----:B------:R-:W-:Y:S04]  /*35820*/  STL [R1+0x62c], R151 ;  /* 0x00062c9701007387 */ /* 0x000fe80000100800 */
[----:B------:R1:W-:Y:S04]  /*35830*/  STL [R1+0x638], R12 ;  /* 0x0006380c01007387 */ /* 0x0003e80000100800 */
[----:B------:R1:W-:Y:S04]  /*35840*/  LDGSTS.E [R9+0x4004], desc[UR10][R10.64], P1 ;  /* 0x040040000a097fae */ /* 0x0003e8000892184a */
[----:B------:R1:W-:Y:S04]  /*35850*/  STL [R1+0x634], R14 ;  /* 0x0006340e01007387 */ /* 0x0003e80000100800 */
[----:B-1----:R-:W3:Y:S01]  /*35860*/  LDL.LU R17, [R1+0x64c] ;  /* 0x00064c0001117983 */ /* 0x002ee20000300800 */
[----:B------:R-:W-:-:S03]  /*35870*/  MOV R10, R12 ;  /* 0x0000000c000a7202 */ /* 0x000fc60000000f00 */
[----:B------:R-:W3:Y:S01]  /*35880*/  LDL.LU R12, [R1+0x650] ;  /* 0x00065000010c7983 */ /* 0x000ee20000300800 */
[----:B------:R-:W-:-:S03]  /*35890*/  IMAD.MOV.U32 R11, RZ, RZ, R14 ;  /* 0x000000ffff0b7224 */ /* 0x000fc600078e000e */
[----:B------:R-:W3:Y:S04]  /*358a0*/  LDL.LU R14, [R1+0x814] ;  /* 0x00081400010e7983 */ /* 0x000ee80000300800 */
[----:B------:R-:W3:Y:S01]  /*358b0*/  LDL.LU R151, [R1+0x818] ;  /* 0x0008180001977983 */ /* 0x000ee20000300800 */
[----:B------:R-:W-:-:S03]  /*358c0*/  ISETP.GT.AND P1, PT, R5, 0x1f, PT ;  /* 0x0000001f0500780c */ /* 0x000fc60003f24270 */
[----:B------:R1:W-:Y:S02]  /*358d0*/  LDGSTS.E [R9+0x8], desc[UR10][R10.64], P2 ;  /* 0x000080000a097fae */ /* 0x0003e4000912184a */
[----:B-1----:R-:W-:-:S04]  /*358e0*/  SEL R10, RZ, 0x4, !P1 ;  /* 0x00000004ff0a7807 */ /* 0x002fc80004800000 */
[----:B------:R-:W-:-:S04]  /*358f0*/  SEL R10, R10, RZ, !P0 ;  /* 0x000000ff0a0a7207 */ /* 0x000fc80004000000 */
[----:B------:R-:W-:Y:S02]  /*35900*/  ISETP.NE.U32.AND P1, PT, R10, RZ, PT ;  /* 0x000000ff0a00720c */ /* 0x000fe40003f25070 */
[----:B--2---:R-:W-:-:S04]  /*35910*/  IADD3 R13, P3, R13, R2, RZ ;  /* 0x000000020d0d7210 */ /* 0x004fc80007f7e0ff */
[----:B------:R-:W-:Y:S02]  /*35920*/  IADD3.X R16, R16, R0, RZ, P3, !PT ;  /* 0x0000000010107210 */ /* 0x000fe40001ffe4ff */
[----:B------:R-:W-:Y:S01]  /*35930*/  MOV R10, R13 ;  /* 0x0000000d000a7202 */ /* 0x000fe20000000f00 */
[----:B------:R1:W-:Y:S02]  /*35940*/  STL [R1+0x640], R13 ;  /* 0x0006400d01007387 */ /* 0x0003e40000100800 */
[----:B------:R-:W-:Y:S02]  /*35950*/  IMAD.MOV.U32 R11, RZ, RZ, R16 ;  /* 0x000000ffff0b7224 */ /* 0x000fe400078e0010 */
[----:B------:R-:W-:Y:S04]  /*35960*/  STL [R1+0x63c], R16 ;  /* 0x00063c1001007387 */ /* 0x000fe80000100800 */
[----:B------:R2:W-:Y:S01]  /*35970*/  LDGSTS.E [R9+0x4008], desc[UR10][R10.64], P2 ;  /* 0x040080000a097fae */ /* 0x0005e2000912184a */
[----:B----4-:R-:W-:-:S05]  /*35980*/  IADD3 R6, P4, R6, R2, RZ ;  /* 0x0000000206067210 */ /* 0x010fca0007f9e0ff */
[----:B---3--:R-:W-:Y:S01]  /*35990*/  IMAD.X R7, R7, 0x1, R0, P4 ;  /* 0x0000000107077824 */ /* 0x008fe200020e0600 */
[----:B------:R-:W-:Y:S03]  /*359a0*/  STL [R1+0x648], R6 ;  /* 0x0006480601007387 */ /* 0x000fe60000100800 */
[----:B--2---:R-:W-:Y:S01]  /*359b0*/  IMAD.MOV.U32 R11, RZ, RZ, R7 ;  /* 0x000000ffff0b7224 */ /* 0x004fe200078e0007 */
[----:B------:R2:W-:Y:S04]  /*359c0*/  STL [R1+0x644], R7 ;  /* 0x0006440701007387 */ /* 0x0005e80000100800 */
[----:B-1----:R-:W3:Y:S04]  /*359d0*/  LDL.LU R13, [R1+0x81c] ;  /* 0x00081c00010d7983 */ /* 0x002ee80000300800 */
[----:B--2---:R-:W2:Y:S01]  /*359e0*/  LDL.LU R7, [R1+0x820] ;  /* 0x0008200001077983 */ /* 0x004ea20000300800 */
[----:B------:R-:W-:-:S02]  /*359f0*/  MOV R10, R6 ;  /* 0x00000006000a7202 */ /* 0x000fc40000000f00 */
[----:B------:R-:W-:Y:S01]  /*35a00*/  ISETP.GT.AND P2, PT, R5, 0x3c, PT ;  /* 0x0000003c0500780c */ /* 0x000fe20003f44270 */
[----:B------:R-:W4:Y:S04]  /*35a10*/  LDL.LU R16, [R1+0x828] ;  /* 0x0008280001107983 */ /* 0x000f280000300800 */
[----:B------:R1:W-:Y:S04]  /*35a20*/  LDGSTS.E [R9+0xc], desc[UR10][R10.64], P1 ;  /* 0x0000c0000a097fae */ /* 0x0003e8000892184a */
[----:B------:R-:W4:Y:S01]  /*35a30*/  LDL.LU R6, [R1+0x830] ;  /* 0x0008300001067983 */ /* 0x000f220000300800 */
[----:B-1----:R-:W-:-:S02]  /*35a40*/  SEL R10, RZ, 0x4, !P2 ;  /* 0x00000004ff0a7807 */ /* 0x002fc40005000000 */
[----:B------:R-:W-:-:S04]  /*35a50*/  IADD3 R12, P3, R12, R2, RZ ;  /* 0x000000020c0c7210 */ /* 0x000fc80007f7e0ff */
[----:B------:R-:W-:Y:S01]  /*35a60*/  IADD3.X R17, R17, R0, RZ, P3, !PT ;  /* 0x0000000011117210 */ /* 0x000fe20001ffe4ff */
[----:B------:R-:W-:Y:S01]  /*35a70*/  STL [R1+0x650], R12 ;  /* 0x0006500c01007387 */ /* 0x000fe20000100800 */
[----:B------:R-:W-:-:S03]  /*35a80*/  IADD3 R151, P4, R151, R2, RZ ;  /* 0x0000000297977210 */ /* 0x000fc60007f9e0ff */
[----:B------:R1:W-:Y:S01]  /*35a90*/  STL [R1+0x64c], R17 ;  /* 0x00064c1101007387 */ /* 0x0003e20000100800 */
[----:B------:R-:W-:Y:S01]  /*35aa0*/  SEL R10, R10, RZ, !P0 ;  /* 0x000000ff0a0a7207 */ /* 0x000fe20004000000 */
[----:B------:R-:W-:Y:S02]  /*35ab0*/  IMAD.MOV.U32 R11, RZ, RZ, R17 ;  /* 0x000000ffff0b7224 */ /* 0x000fe400078e0011 */
[----:B------:R-:W-:Y:S01]  /*35ac0*/  IMAD.X R14, R14, 0x1, R0, P4 ;  /* 0x000000010e0e7824 */ /* 0x000fe200020e0600 */
[----:B------:R-:W-:Y:S01]  /*35ad0*/  STL [R1+0x818], R151 ;  /* 0x0008189701007387 */ /* 0x000fe20000100800 */
[----:B------:R-:W-:-:S03]  /*35ae0*/  ISETP.NE.U32.AND P2, PT, R10, RZ, PT ;  /* 0x000000ff0a00720c */ /* 0x000fc60003f45070 */
[----:B-1----:R-:W4:Y:S01]  /*35af0*/  LDL.LU R17, [R1+0x824] ;  /* 0x0008240001117983 */ /* 0x002f220000300800 */
[----:B------:R-:W-:-:S03]  /*35b00*/  MOV R10, R12 ;  /* 0x0000000c000a7202 */ /* 0x000fc60000000f00 */
[----:B------:R1:W-:Y:S04]  /*35b10*/  STL [R1+0x814], R14 ;  /* 0x0008140e01007387 */ /* 0x0003e80000100800 */
[----:B------:R-:W4:Y:S04]  /*35b20*/  LDL.LU R12, [R1+0x82c] ;  /* 0x00082c00010c7983 */ /* 0x000f280000300800 */
[----:B------:R1:W-:Y:S01]  /*35b30*/  LDGSTS.E [R9+0x400c], desc[UR10][R10.64], P1 ;  /* 0x0400c0000a097fae */ /* 0x0003e2000892184a */
[----:B------:R-:W-:Y:S02]  /*35b40*/  ISETP.GT.AND P1, PT, R5, 0x3d, PT ;  /* 0x0000003d0500780c */ /* 0x000fe40003f24270 */
[----:B-1----:R-:W-:Y:S01]  /*35b50*/  MOV R10, R151 ;  /* 0x00000097000a7202 */ /* 0x002fe20000000f00 */
[----:B------:R-:W-:-:S02]  /*35b60*/  IMAD.MOV.U32 R11, RZ, RZ, R14 ;  /* 0x000000ffff0b7224 */ /* 0x000fc400078e000e */
[----:B------:R-:W4:Y:S04]  /*35b70*/  LDL.LU R14, [R1+0xe04] ;  /* 0x000e0400010e7983 */ /* 0x000f280000300800 */
[----:B------:R1:W-:Y:S02]  /*35b80*/  LDGSTS.E [R9+0x8000], desc[UR10][R10.64], P2 ;  /* 0x080000000a097fae */ /* 0x0003e4000912184a */
[----:B-1----:R-:W-:-:S04]  /*35b90*/  SEL R10, RZ, 0x4, !P1 ;  /* 0x00000004ff0a7807 */ /* 0x002fc80004800000 */
[----:B------:R-:W-:-:S04]  /*35ba0*/  SEL R10, R10, RZ, !P0 ;  /* 0x000000ff0a0a7207 */ /* 0x000fc80004000000 */
[----:B------:R-:W-:Y:S02]  /*35bb0*/  ISETP.NE.U32.AND P1, PT, R10, RZ, PT ;  /* 0x000000ff0a00720c */ /* 0x000fe40003f25070 */
[----:B--2---:R-:W-:-:S04]  /*35bc0*/  IADD3 R7, P3, R7, R2, RZ ;  /* 0x0000000207077210 */ /* 0x004fc80007f7e0ff */
[----:B---3--:R-:W-:Y:S01]  /*35bd0*/  IADD3.X R13, R13, R0, RZ, P3, !PT ;  /* 0x000000000d0d7210 */ /* 0x008fe20001ffe4ff */
[----:B------:R-:W-:Y:S01]  /*35be0*/  STL [R1+0x820], R7 ;  /* 0x0008200701007387 */ /* 0x000fe20000100800 */
[----:B------:R-:W-:Y:S02]  /*35bf0*/  IMAD.MOV.U32 R10, RZ, RZ, R7 ;  /* 0x000000ffff0a7224 */ /* 0x000fe400078e0007 */
[----:B------:R-:W-:Y:S01]  /*35c00*/  MOV R11, R13 ;  /* 0x0000000d000b7202 */ /* 0x000fe20000000f00 */
[----:B------:R1:W-:Y:S04]  /*35c10*/  STL [R1+0x81c], R13 ;  /* 0x00081c0d01007387 */ /* 0x0003e80000100800 */
[----:B------:R2:W-:Y:S04]  /*35c20*/  LDGSTS.E [R9+0xc000], desc[UR10][R10.64], P2 ;  /* 0x0c0000000a097fae */ /* 0x0005e8000912184a */
[----:B-1----:R-:W3:Y:S04]  /*35c30*/  LDL.LU R13, [R1+0x834] ;  /* 0x00083400010d7983 */ /* 0x002ee80000300800 */
[----:B------:R-:W3:Y:S01]  /*35c40*/  LDL.LU R7, [R1+0x838] ;  /* 0x0008380001077983 */ /* 0x000ee20000300800 */
[----:B----4-:R-:W-:-:S02]  /*35c50*/  IADD3 R16, P2, R16, R2, RZ ;  /* 0x0000000210107210 */ /* 0x010fc40007f5e0ff */
[----:B------:R-:W-:-:S03]  /*35c60*/  IADD3 R6, P3, R6, R2, RZ ;  /* 0x0000000206067210 */ /* 0x000fc60007f7e0ff */
[----:B--2---:R-:W-:Y:S01]  /*35c70*/  IMAD.MOV.U32 R10, RZ, RZ, R16 ;  /* 0x000000ffff0a7224 */ /* 0x004fe200078e0010 */
[----:B------:R1:W-:Y:S01]  /*35c80*/  STL [R1+0x828], R16 ;  /* 0x0008281001007387 */ /* 0x0003e20000100800 */
[----:B------:R-:W-:-:S05]  /*35c90*/  IMAD.X R17, R17, 0x1, R0, P2 ;  /* 0x0000000111117824 */ /* 0x000fca00010e0600 */
[----:B------:R-:W-:Y:S02]  /*35ca0*/  MOV R11, R17 ;  /* 0x00000011000b7202 */ /* 0x000fe40000000f00 */
[----:B------:R-:W-:Y:S01]  /*35cb0*/  IADD3.X R12, R12, R0, RZ, P3, !PT ;  /* 0x000000000c0c7210 */ /* 0x000fe20001ffe4ff */
[----:B------:R-:W-:Y:S04]  /*35cc0*/  STL [R1+0x824], R17 ;  /* 0x0008241101007387 */ /* 0x000fe80000100800 */
[----:B------:R-:W-:Y:S04]  /*35cd0*/  STL [R1+0x830], R6 ;  /* 0x0008300601007387 */ /* 0x000fe80000100800 */
[----:B------:R2:W-:Y:S04]  /*35ce0*/  LDGSTS.E [R9+0x8004], desc[UR10][R10.64], P1 ;  /* 0x080040000a097fae */ /* 0x0005e8000892184a */
[----:B------:R4:W-:Y:S04]  /*35cf0*/  STL [R1+0x82c], R12 ;  /* 0x00082c0c01007387 */ /* 0x0009e80000100800 */
[----:B-1----:R-:W3:Y:S01]  /*35d00*/  LDL.LU R16, [R1+0x83c] ;  /* 0x00083c0001107983 */ /* 0x002ee20000300800 */
[----:B--2---:R-:W-:-:S03]  /*35d10*/  MOV R11, R12 ;  /* 0x0000000c000b7202 */ /* 0x004fc60000000f00 */
[----:B----4-:R-:W2:Y:S01]  /*35d20*/  LDL.LU R12, [R1+0x840] ;  /* 0x00084000010c7983 */ /* 0x010ea20000300800 */
[----:B------:R-:W-:-:S05]  /*35d30*/  IMAD.MOV.U32 R10, RZ, RZ, R6 ;  /* 0x000000ffff0a7224 */ /* 0x000fca00078e0006 */
[----:B------:R1:W-:Y:S01]  /*35d40*/  LDGSTS.E [R9+0xc004], desc[UR10][R10.64], P1 ;  /* 0x0c0040000a097fae */ /* 0x0003e2000892184a */
[----:B------:R-:W-:-:S04]  /*35d50*/  ISETP.GT.AND P1, PT, R5, 0x3e, PT ;  /* 0x0000003e0500780c */ /* 0x000fc80003f24270 */
[----:B-1----:R-:W-:-:S04]  /*35d60*/  SEL R10, RZ, 0x4, !P1 ;  /* 0x00000004ff0a7807 */ /* 0x002fc80004800000 */
[----:B------:R-:W-:-:S04]  /*35d70*/  SEL R10, R10, RZ, !P0 ;  /* 0x000000ff0a0a7207 */ /* 0x000fc80004000000 */
[----:B------:R-:W-:Y:S02]  /*35d80*/  ISETP.NE.U32.AND P3, PT, R10, RZ, PT ;  /* 0x000000ff0a00720c */ /* 0x000fe40003f65070 */
[----:B------:R-:W-:Y:S02]  /*35d90*/  LOP3.LUT R10, R8, 0x3f, RZ, 0xc0, !PT ;  /* 0x0000003f080a7812 */ /* 0x000fe400078ec0ff */
[----:B------:R-:W4:Y:S01]  /*35da0*/  LDL.LU R8, [R1+0x848] ;  /* 0x0008480001087983 */ /* 0x000f220000300800 */
[----:B---3--:R-:W-:-:S05]  /*35db0*/  IADD3 R7, P1, R7, R2, RZ ;  /* 0x0000000207077210 */ /* 0x008fca0007f3e0ff */
[----:B------:R-:W-:Y:S01]  /*35dc0*/  IMAD.X R13, R13, 0x1, R0, P1 ;  /* 0x000000010d0d7824 */ /* 0x000fe200008e0600 */
[----:B------:R-:W-:Y:S03]  /*35dd0*/  STL [R1+0x838], R7 ;  /* 0x0008380701007387 */ /* 0x000fe60000100800 */
[----:B------:R-:W-:Y:S01]  /*35de0*/  IMAD.MOV.U32 R11, RZ, RZ, R13 ;  /* 0x000000ffff0b7224 */ /* 0x000fe200078e000d */
[----:B------:R1:W-:Y:S04]  /*35df0*/  STL [R1+0x834], R13 ;  /* 0x0008340d01007387 */ /* 0x0003e80000100800 */
[----:B------:R-:W3:Y:S01]  /*35e00*/  LDL.LU R6, [R1+0x850] ;  /* 0x0008500001067983 */ /* 0x000ee20000300800 */
[----:B------:R-:W-:-:S03]  /*35e10*/  ISETP.GE.AND P1, PT, R10, R5, PT ;  /* 0x000000050a00720c */ /* 0x000fc60003f26270 */
[----:B-1----:R-:W3:Y:S01]  /*35e20*/  LDL.LU R13, [R1+0x844] ;  /* 0x00084400010d7983 */ /* 0x002ee20000300800 */
[----:B------:R-:W-:-:S03]  /*35e30*/  MOV R10, R7 ;  /* 0x00000007000a7202 */ /* 0x000fc60000000f00 */
[----:B------:R-:W3:Y:S04]  /*35e40*/  LDL.LU R7, [R1+0x84c] ;  /* 0x00084c0001077983 */ /* 0x000ee80000300800 */
[----:B------:R1:W-:Y:S01]  /*35e50*/  LDGSTS.E [R9+0x8008], desc[UR10][R10.64], P3 ;  /* 0x080080000a097fae */ /* 0x0003e2000992184a */
[----:B--2---:R-:W-:-:S04]  /*35e60*/  IADD3 R12, P4, R12, R2, RZ ;  /* 0x000000020c0c7210 */ /* 0x004fc80007f9e0ff */
[----:B------:R-:W-:Y:S01]  /*35e70*/  IADD3.X R16, R16, R0, RZ, P4, !PT ;  /* 0x0000000010107210 */ /* 0x000fe200027fe4ff */
[----:B------:R-:W-:Y:S03]  /*35e80*/  STL [R1+0x840], R12 ;  /* 0x0008400c01007387 */ /* 0x000fe60000100800 */
[----:B-1----:R-:W-:Y:S01]  /*35e90*/  MOV R11, R16 ;  /* 0x00000010000b7202 */ /* 0x002fe20000000f00 */
[----:B------:R1:W-:Y:S01]  /*35ea0*/  STL [R1+0x83c], R16 ;  /* 0x00083c1001007387 */ /* 0x0003e20000100800 */
[----:B------:R-:W-:-:S03]  /*35eb0*/  IMAD.MOV.U32 R10, RZ, RZ, R12 ;  /* 0x000000ffff0a7224 */ /* 0x000fc600078e000c */
[----:B------:R-:W2:Y:S01]  /*35ec0*/  LDL.LU R151, [R1+0x854] ;  /* 0x0008540001977983 */ /* 0x000ea20000300800 */
[----:B------:R-:W-:-:S03]  /*35ed0*/  ISETP.GT.AND P2, PT, R5, 0x3f, PT ;  /* 0x0000003f0500780c */ /* 0x000fc60003f44270 */
[----:B------:R4:W-:Y:S04]  /*35ee0*/  LDGSTS.E [R9+0xc008], desc[UR10][R10.64], P3 ;  /* 0x0c0080000a097fae */ /* 0x0009e8000992184a */
[----:B-1----:R-:W2:Y:S04]  /*35ef0*/  LDL.LU R16, [R1+0x858] ;  /* 0x0008580001107983 */ /* 0x002ea80000300800 */
[----:B------:R-:W2:Y:S04]  /*35f00*/  LDL.LU R17, [R1+0x874] ;  /* 0x0008740001117983 */ /* 0x000ea80000300800 */
[----:B------:R-:W2:Y:S01]  /*35f10*/  LDL.LU R12, [R1+0x878] ;  /* 0x00087800010c7983 */ /* 0x000ea20000300800 */
[----:B------:R-:W-:-:S02]  /*35f20*/  SEL R5, RZ, 0x4, !P2 ;  /* 0x00000004ff057807 */ /* 0x000fc40005000000 */
[----:B----4-:R-:W-:Y:S02]  /*35f30*/  IADD3 R8, P3, R8, R2, RZ ;  /* 0x0000000208087210 */ /* 0x010fe40007f7e0ff */
[----:B------:R-:W-:-:S04]  /*35f40*/  SEL R5, R5, RZ, !P0 ;  /* 0x000000ff05057207 */ /* 0x000fc80004000000 */
[----:B------:R-:W-:Y:S01]  /*35f50*/  ISETP.NE.U32.AND P2, PT, R5, RZ, PT ;  /* 0x000000ff0500720c */ /* 0x000fe20003f45070 */
[----:B------:R-:W-:Y:S01]  /*35f60*/  IMAD.MOV.U32 R10, RZ, RZ, R8 ;  /* 0x000000ffff0a7224 */ /* 0x000fe200078e0008 */
[----:B------:R1:W-:Y:S01]  /*35f70*/  STL [R1+0x848], R8 ;  /* 0x0008480801007387 */ /* 0x0003e20000100800 */
[----:B------:R-:W-:-:S04]  /*35f80*/  SEL R5, RZ, 0x4, P1 ;  /* 0x00000004ff057807 */ /* 0x000fc80000800000 */
[----:B------:R-:W-:-:S04]  /*35f90*/  SEL R5, R5, RZ, !P0 ;  /* 0x000000ff05057207 */ /* 0x000fc80004000000 */
[----:B------:R-:W-:Y:S02]  /*35fa0*/  ISETP.NE.U32.AND P0, PT, R5, RZ, PT ;  /* 0x000000ff0500720c */ /* 0x000fe40003f05070 */
[----:B------:R-:W-:Y:S02]  /*35fb0*/  IADD3 R5, R14, 0x100000, R15 ;  /* 0x001000000e057810 */ /* 0x000fe40007ffe00f */
[----:B---3--:R-:W-:Y:S01]  /*35fc0*/  IADD3 R6, P4, R6, R2, RZ ;  /* 0x0000000206067210 */ /* 0x008fe20007f9e0ff */
[----:B------:R-:W-:-:S03]  /*35fd0*/  IMAD.X R13, R13, 0x1, R0, P3 ;  /* 0x000000010d0d7824 */ /* 0x000fc600018e0600 */
[----:B------:R-:W-:Y:S02]  /*35fe0*/  IADD3.X R7, R7, R0, RZ, P4, !PT ;  /* 0x0000000007077210 */ /* 0x000fe400027fe4ff */
[----:B------:R-:W-:Y:S01]  /*35ff0*/  MOV R11, R13 ;  /* 0x0000000d000b7202 */ /* 0x000fe20000000f00 */
[----:B------:R-:W-:Y:S04]  /*36000*/  STL [R1+0x844], R13 ;  /* 0x0008440d01007387 */ /* 0x000fe80000100800 */
[----:B------:R3:W-:Y:S04]  /*36010*/  STL [R1+0x850], R6 ;  /* 0x0008500601007387 */ /* 0x0007e80000100800 */
[----:B------:R4:W-:Y:S04]  /*36020*/  LDGSTS.E [R9+0x800c], desc[UR10][R10.64], P2 ;  /* 0x0800c0000a097fae */ /* 0x0009e8000912184a */
[----:B------:R3:W-:Y:S04]  /*36030*/  STL [R1+0x84c], R7 ;  /* 0x00084c0701007387 */ /* 0x0007e80000100800 */
[----:B-1----:R-:W2:Y:S01]  /*36040*/  LDL.LU R8, [R1+0x894] ;  /* 0x0008940001087983 */ /* 0x002ea20000300800 */
[----:B----4-:R-:W-:-:S03]  /*36050*/  IMAD.MOV.U32 R10, RZ, RZ, R6 ;  /* 0x000000ffff0a7224 */ /* 0x010fc600078e0006 */
[----:B---3--:R-:W3:Y:S01]  /*36060*/  LDL.LU R6, [R1+0x898] ;  /* 0x0008980001067983 */ /* 0x008ee20000300800 */
[----:B------:R-:W-:-:S03]  /*36070*/  MOV R11, R7 ;  /* 0x00000007000b7202 */ /* 0x000fc60000000f00 */
[----:B------:R-:W4:Y:S04]  /*36080*/  LDL.LU R13, [R1+0x8b4] ;  /* 0x0008b400010d7983 */ /* 0x000f280000300800 */
[----:B------:R-:W4:Y:S04]  /*36090*/  LDL.LU R7, [R1+0x8b8] ;  /* 0x0008b80001077983 */ /* 0x000f280000300800 */
[----:B------:R1:W-:Y:S04]  /*360a0*/  LDGSTS.E [R9+0xc00c], desc[UR10][R10.64], P2 ;  /* 0x0c00c0000a097fae */ /* 0x0003e8000912184a */
[----:B------:R-:W0:Y:S01]  /*360b0*/  LDGDEPBAR ;  /* 0x00000000000079af */ /* 0x000e220000000000 */
[----:B--2---:R-:W-:-:S05]  /*360c0*/  IADD3 R16, P1, R16, R4, RZ ;  /* 0x0000000410107210 */ /* 0x004fca0007f3e0ff */
[----:B------:R-:W-:Y:S01]  /*360d0*/  IMAD.X R151, R151, 0x1, R3, P1 ;  /* 0x0000000197977824 */ /* 0x000fe200008e0603 */
[----:B------:R-:W-:Y:S01]  /*360e0*/  IADD3 R12, P2, R12, R4, RZ ;  /* 0x000000040c0c7210 */ /* 0x000fe20007f5e0ff */
[----:B------:R2:W-:Y:S03]  /*360f0*/  STL [R1+0x858], R16 ;  /* 0x0008581001007387 */ /* 0x0005e60000100800 */
[----:B------:R-:W-:Y:S01]  /*36100*/  IADD3.X R17, R17, R3, RZ, P2, !PT ;  /* 0x0000000311117210 */ /* 0x000fe200017fe4ff */
[----:B------:R-:W-:Y:S01]  /*36110*/  STL [R1+0x854], R151 ;  /* 0x0008549701007387 */ /* 0x000fe20000100800 */
[----:B-1----:R-:W-:Y:S01]  /*36120*/  IMAD.MOV.U32 R10, RZ, RZ, R16 ;  /* 0x000000ffff0a7224 */ /* 0x002fe200078e0010 */
[----:B------:R-:W-:Y:S02]  /*36130*/  MOV R11, R151 ;  /* 0x00000097000b7202 */ /* 0x000fe40000000f00 */
[----:B------:R1:W-:Y:S04]  /*36140*/  STL [R1+0x878], R12 ;  /* 0x0008780c01007387 */ /* 0x0003e80000100800 */
[----:B------:R1:W-:Y:S04]  /*36150*/  STL [R1+0x874], R17 ;  /* 0x0008741101007387 */ /* 0x0003e80000100800 */
[----:B------:R-:W4:Y:S04]  /*36160*/  LDL.LU R9, [R1+0x8d8] ;  /* 0x0008d80001097983 */ /* 0x000f280000300800 */
[----:B------:R1:W-:Y:S04]  /*36170*/  LDGSTS.E [R5+-0x80000], desc[UR10][R10.64], P0 ;  /* 0x800000000a057fae */ /* 0x0003e8000812184a */
[----:B--2---:R-:W2:Y:S01]  /*36180*/  LDL.LU R16, [R1+0x8f8] ;  /* 0x0008f80001107983 */ /* 0x004ea20000300800 */
[----:B-1----:R-:W-:-:S03]  /*36190*/  IMAD.MOV.U32 R10, RZ, RZ, R12 ;  /* 0x000000ffff0a7224 */ /* 0x002fc600078e000c */
[----:B------:R-:W2:Y:S01]  /*361a0*/  LDL.LU R12, [R1+0x8d4] ;  /* 0x0008d400010c7983 */ /* 0x000ea20000300800 */
[----:B------:R-:W-:-:S03]  /*361b0*/  MOV R11, R17 ;  /* 0x00000011000b7202 */ /* 0x000fc60000000f00 */
[----:B------:R-:W2:Y:S04]  /*361c0*/  LDL.LU R17, [R1+0x8f4] ;  /* 0x0008f40001117983 */ /* 0x000ea80000300800 */
[----:B------:R1:W-:Y:S01]  /*361d0*/  LDGSTS.E [R5+-0x7fc00], desc[UR10][R10.64], P0 ;  /* 0x804000000a057fae */ /* 0x0003e2000812184a */
[----:B---3--:R-:W-:-:S05]  /*361e0*/  IADD3 R6, P1, R6, R4, RZ ;  /* 0x0000000406067210 */ /* 0x008fca0007f3e0ff */
[----:B------:R-:W-:Y:S01]  /*361f0*/  IMAD.X R8, R8, 0x1, R3, P1 ;  /* 0x0000000108087824 */ /* 0x000fe200008e0603 */
[----:B----4-:R-:W-:Y:S01]  /*36200*/  IADD3 R7, P2, R7, R4, RZ ;  /* 0x0000000407077210 */ /* 0x010fe20007f5e0ff */
[----:B------:R3:W-:Y:S01]  /*36210*/  STL [R1+0x898], R6 ;  /* 0x0008980601007387 */ /* 0x0007e20000100800 */
[----:B-1----:R-:W-:Y:S02]  /*36220*/  IMAD.MOV.U32 R10, RZ, RZ, R6 ;  /* 0x000000ffff0a7224 */ /* 0x002fe400078e0006 */
[----:B------:R-:W-:Y:S02]  /*36230*/  MOV R11, R8 ;  /* 0x00000008000b7202 */ /* 0x000fe40000000f00 */
[----:B------:R-:W-:Y:S01]  /*36240*/  IADD3.X R13, R13, R3, RZ, P2, !PT ;  /* 0x000000030d0d7210 */ /* 0x000fe200017fe4ff */
[----:B------:R1:W-:Y:S04]  /*36250*/  STL [R1+0x894], R8 ;  /* 0x0008940801007387 */ /* 0x0003e80000100800 */
[----:B------:R4:W-:Y:S04]  /*36260*/  STL [R1+0x8b8], R7 ;  /* 0x0008b80701007387 */ /* 0x0009e80000100800 */
[----:B---3--:R-:W3:Y:S04]  /*36270*/  LDL.LU R6, [R1+0x918] ;  /* 0x0009180001067983 */ /* 0x008ee80000300800 */
[----:B------:R4:W-:Y:S04]  /*36280*/  STL [R1+0x8b4], R13 ;  /* 0x0008b40d01007387 */ /* 0x0009e80000100800 */
[----:B------:R4:W-:Y:S04]  /*36290*/  LDGSTS.E [R5+-0x7f800], desc[UR10][R10.64], P0 ;  /* 0x808000000a057fae */ /* 0x0009e8000812184a */
[----:B-1----:R-:W3:Y:S01]  /*362a0*/  LDL.LU R8, [R1+0x938] ;  /* 0x0009380001087983 */ /* 0x002ee20000300800 */
[----:B----4-:R-:W-:-:S03]  /*362b0*/  IMAD.MOV.U32 R10, RZ, RZ, R7 ;  /* 0x000000ffff0a7224 */ /* 0x010fc600078e0007 */
[----:B------:R-:W4:Y:S01]  /*362c0*/  LDL.LU R7, [R1+0x914] ;  /* 0x0009140001077983 */ /* 0x000f220000300800 */
[----:B------:R-:W-:-:S03]  /*362d0*/  MOV R11, R13 ;  /* 0x0000000d000b7202 */ /* 0x000fc60000000f00 */
[----:B------:R-:W4:Y:S04]  /*362e0*/  LDL.LU R13, [R1+0x934] ;  /* 0x00093400010d7983 */ /* 0x000f280000300800 */
[----:B------:R1:W-:Y:S01]  /*362f0*/  LDGSTS.E [R5+-0x7f400], desc[UR10][R10.64], P0 ;  /* 0x80c000000a057fae */ /* 0x0003e2000812184a */
[----:B------:R-:W-:-:S05]  /*36300*/  IADD3 R9, P1, R9, R4, RZ ;  /* 0x0000000409097210 */ /* 0x000fca0007f3e0ff */
[----:B------:R1:W-:Y:S01]  /*36310*/  STL [R1+0x8d8], R9 ;  /* 0x0008d80901007387 */ /* 0x0003e20000100800 */
[----:B--2---:R-:W-:Y:S01]  /*36320*/  IADD3 R16, P2, R16, R4, RZ ;  /* 0x0000000410107210 */ /* 0x004fe20007f5e0ff */
[----:B-1----:R-:W-:Y:S02]  /*36330*/  IMAD.MOV.U32 R10, RZ, RZ, R9 ;  /* 0x000000ffff0a7224 */ /* 0x002fe400078e0009 */
[----:B------:R-:W-:Y:S01]  /*36340*/  IMAD.X R12, R12, 0x1, R3, P1 ;  /* 0x000000010c0c7824 */ /* 0x000fe200008e0603 */
[----:B------:R-:W-:-:S04]  /*36350*/  IADD3.X R17, R17, R3, RZ, P2, !PT ;  /* 0x0000000311117210 */ /* 0x000fc800017fe4ff */
[----:B------:R1:W-:Y:S01]  /*36360*/  STL [R1+0x8d4], R12 ;  /* 0x0008d40c01007387 */ /* 0x0003e20000100800 */
[----:B------:R-:W-:-:S03]  /*36370*/  MOV R11, R12 ;  /* 0x0000000c000b7202 */ /* 0x000fc60000000f00 */
[----:B------:R2:W-:Y:S04]  /*36380*/  STL [R1+0x8f8], R16 ;  /* 0x0008f81001007387 */ /* 0x0005e80000100800 */
[----:B------:R-:W4:Y:S04]  /*36390*/  LDL.LU R9, [R1+0x958] ;  /* 0x0009580001097983 */ /* 0x000f280000300800 */
[----:B------:R2:W-:Y:S04]  /*363a0*/  STL [R1+0x8f4], R17 ;  /* 0x0008f41101007387 */ /* 0x0005e80000100800 */
[----:B------:R2:W-:Y:S04]  /*363b0*/  LDGSTS.E [R5+-0x7f000], desc[UR10][R10.64], P0 ;  /* 0x810000000a057fae */ /* 0x0005e8000812184a */
[----:B-1----:R-:W4:Y:S01]  /*363c0*/  LDL.LU R12, [R1+0x978] ;  /* 0x00097800010c7983 */ /* 0x002f220000300800 */
[----:B--2---:R-:W-:-:S03]  /*363d0*/  IMAD.MOV.U32 R10, RZ, RZ, R16 ;  /* 0x000000ffff0a7224 */ /* 0x004fc600078e0010 */
[----:B------:R-:W2:Y:S01]  /*363e0*/  LDL.LU R16, [R1+0x954] ;  /* 0x0009540001107983 */ /* 0x000ea20000300800 */
[----:B------:R-:W-:-:S03]  /*363f0*/  MOV R11, R17 ;  /* 0x00000011000b7202 */ /* 0x000fc60000000f00 */
[----:B------:R-:W2:Y:S04]  /*36400*/  LDL.LU R17, [R1+0x974] ;  /* 0x0009740001117983 */ /* 0x000ea80000300800 */
[----:B------:R1:W-:Y:S01]  /*36410*/  LDGSTS.E [R5+-0x7ec00], desc[UR10][R10.64], P0 ;  /* 0x814000000a057fae */ /* 0x0003e2000812184a */
[----:B---3--:R-:W-:-:S05]  /*36420*/  IADD3 R6, P1, R6, R4, RZ ;  /* 0x0000000406067210 */ /* 0x008fca0007f3e0ff */
[----:B------:R3:W-:Y:S01]  /*36430*/  STL [R1+0x918], R6 ;  /* 0x0009180601007387 */ /* 0x0007e20000100800 */
[----:B-1----:R-:W-:Y:S01]  /*36440*/  IMAD.MOV.U32 R10, RZ, RZ, R6 ;  /* 0x000000ffff0a7224 */ /* 0x002fe200078e0006 */
[----:B------:R-:W-:Y:S01]  /*36450*/  IADD3 R8, P2, R8, R4, RZ ;  /* 0x0000000408087210 */ /* 0x000fe20007f5e0ff */
[----:B----4-:R-:W-:-:S03]  /*36460*/  IMAD.X R7, R7, 0x1, R3, P1 ;  /* 0x0000000107077824 */ /* 0x010fc600008e0603 */
[----:B------:R-:W-:Y:S02]  /*36470*/  IADD3.X R13, R13, R3, RZ, P2, !PT ;  /* 0x000000030d0d7210 */ /* 0x000fe400017fe4ff */
[----:B------:R1:W-:Y:S01]  /*36480*/  STL [R1+0x914], R7 ;  /* 0x0009140701007387 */ /* 0x0003e20000100800 */
[----:B------:R-:W-:-:S03]  /*36490*/  MOV R11, R7 ;  /* 0x00000007000b7202 */ /* 0x000fc60000000f00 */
        /* <DEDUP_REMOVED lines=12> */
[----:B------:R-:W-:Y:S01]  /*36560*/  IADD3 R12, P2, R12, R4, RZ ;  /* 0x000000040c0c7210 */ /* 0x000fe20007f5e0ff */
[----:B-1----:R-:W-:Y:S02]  /*36570*/  IMAD.MOV.U32 R10, RZ, RZ, R9 ;  /* 0x000000ffff0a7224 */ /* 0x002fe400078e0009 */
[----:B--2---:R-:W-:Y:S01]  /*36580*/  IMAD.X R16, R16, 0x1, R3, P1 ;  /* 0x0000000110107824 */ /* 0x004fe200008e0603 */
        /* <DEDUP_REMOVED lines=158> */
[----:B------:R-:W-:Y:S01]  /*36f70*/  STL [R1+0xb98], R6 ;  /* 0x000b980601007387 */ /* 0x000fe20000100800 */
[----:B-1----:R-:W-:Y:S01]  /*36f80*/  IMAD.MOV.U32 R10, RZ, RZ, R6 ;  /* 0x000000ffff0a7224 */ /* 0x002fe200078e0006 */
[----:B------:R-:W-:Y:S01]  /*36f90*/  IADD3 R7, P2, R7, R4, RZ ;  /* 0x0000000407077210 */ /* 0x000fe20007f5e0ff */
[----:B----4-:R-:W-:-:S03]  /*36fa0*/  IMAD.X R8, R8, 0x1, R3, P1 ;  /* 0x0000000108087824 */ /* 0x010fc600008e0603 */
[----:B------:R-:W-:Y:S02]  /*36fb0*/  IADD3.X R13, R13, R3, RZ, P2, !PT ;  /* 0x000000030d0d7210 */ /* 0x000fe400017fe4ff */
[----:B------:R1:W-:Y:S01]  /*36fc0*/  STL [R1+0xb94], R8 ;  /* 0x000b940801007387 */ /* 0x0003e20000100800 */
[----:B------:R-:W-:-:S03]  /*36fd0*/  MOV R11, R8 ;  /* 0x00000008000b7202 */ /* 0x000fc60000000f00 */
[----:B------:R-:W-:Y:S04]  /*36fe0*/  STL [R1+0xbb8], R7 ;  /* 0x000bb80701007387 */ /* 0x000fe80000100800 */
[----:B------:R3:W-:Y:S04]  /*36ff0*/  LDGSTS.E [R5+-0x79800], desc[UR10][R10.64], P0 ;  /* 0x868000000a057fae */ /* 0x0007e8000812184a */
[----:B-1----:R-:W4:Y:S04]  /*37000*/  LDL.LU R8, [R1+0xc18] ;  /* 0x000c180001087983 */ /* 0x002f280000300800 */
[----:B------:R1:W-:Y:S04]  /*37010*/  STL [R1+0xbb4], R13 ;  /* 0x000bb40d01007387 */ /* 0x0003e80000100800 */
[----:B------:R-:W4:Y:S01]  /*37020*/  LDL.LU R6, [R1+0xc38] ;  /* 0x000c380001067983 */ /* 0x000f220000300800 */
[----:B---3--:R-:W-:Y:S01]  /*37030*/  MOV R11, R13 ;  /* 0x0000000d000b7202 */ /* 0x008fe20000000f00 */
[----:B------:R-:W-:-:S02]  /*37040*/  IMAD.MOV.U32 R10, RZ, RZ, R7 ;  /* 0x000000ffff0a7224 */ /* 0x000fc400078e0007 */
[----:B-1----:R-:W3:Y:S04]  /*37050*/  LDL.LU R13, [R1+0xc14] ;  /* 0x000c1400010d7983 */ /* 0x002ee80000300800 */
[----:B------:R-:W3:Y:S04]  /*37060*/  LDL.LU R7, [R1+0xc34] ;  /* 0x000c340001077983 */ /* 0x000ee80000300800 */
[----:B------:R1:W-:Y:S01]  /*37070*/  LDGSTS.E [R5+-0x79400], desc[UR10][R10.64], P0 ;  /* 0x86c000000a057fae */ /* 0x0003e2000812184a */
[----:B------:R-:W-:-:S05]  /*37080*/  IADD3 R9, P1, R9, R4, RZ ;  /* 0x0000000409097210 */ /* 0x000fca0007f3e0ff */
[----:B------:R2:W-:Y:S01]  /*37090*/  STL [R1+0xbd8], R9 ;  /* 0x000bd80901007387 */ /* 0x0005e20000100800 */
[----:B-1----:R-:W-:Y:S01]  /*370a0*/  IMAD.MOV.U32 R10, RZ, RZ, R9 ;  /* 0x000000ffff0a7224 */ /* 0x002fe200078e0009 */
[----:B------:R-:W-:Y:S01]  /*370b0*/  IADD3 R16, P2, R16, R4, RZ ;  /* 0x0000000410107210 */ /* 0x000fe20007f5e0ff */
[----:B--2---:R-:W-:-:S03]  /*370c0*/  IMAD.X R12, R12, 0x1, R3, P1 ;  /* 0x000000010c0c7824 */ /* 0x004fc600008e0603 */
[----:B------:R-:W-:Y:S02]  /*370d0*/  IADD3.X R17, R17, R3, RZ, P2, !PT ;  /* 0x0000000311117210 */ /* 0x000fe400017fe4ff */
[----:B------:R1:W-:Y:S01]  /*370e0*/  STL [R1+0xbd4], R12 ;  /* 0x000bd40c01007387 */ /* 0x0003e20000100800 */
[----:B------:R-:W-:-:S03]  /*370f0*/  MOV R11, R12 ;  /* 0x0000000c000b7202 */ /* 0x000fc60000000f00 */
[----:B------:R2:W-:Y:S04]  /*37100*/  STL [R1+0xbf8], R16 ;  /* 0x000bf81001007387 */ /* 0x0005e80000100800 */
[----:B------:R-:W3:Y:S04]  /*37110*/  LDL.LU R9, [R1+0x860] ;  /* 0x0008600001097983 */ /* 0x000ee80000300800 */
[----:B------:R2:W-:Y:S04]  /*37120*/  STL [R1+0xbf4], R17 ;  /* 0x000bf41101007387 */ /* 0x0005e80000100800 */
[----:B------:R2:W-:Y:S04]  /*37130*/  LDGSTS.E [R5+-0x79000], desc[UR10][R10.64], P0 ;  /* 0x870000000a057fae */ /* 0x0005e8000812184a */
[----:B-1----:R-:W3:Y:S01]  /*37140*/  LDL.LU R12, [R1+0x880] ;  /* 0x00088000010c7983 */ /* 0x002ee20000300800 */
[----:B--2---:R-:W-:-:S03]  /*37150*/  IMAD.MOV.U32 R10, RZ, RZ, R16 ;  /* 0x000000ffff0a7224 */ /* 0x004fc600078e0010 */
[----:B------:R-:W2:Y:S01]  /*37160*/  LDL.LU R16, [R1+0x85c] ;  /* 0x00085c0001107983 */ /* 0x000ea20000300800 */
[----:B------:R-:W-:-:S03]  /*37170*/  MOV R11, R17 ;  /* 0x00000011000b7202 */ /* 0x000fc60000000f00 */
[----:B------:R-:W2:Y:S04]  /*37180*/  LDL.LU R17, [R1+0x87c] ;  /* 0x00087c0001117983 */ /* 0x000ea80000300800 */
[----:B------:R1:W-:Y:S01]  /*37190*/  LDGSTS.E [R5+-0x78c00], desc[UR10][R10.64], P0 ;  /* 0x874000000a057fae */ /* 0x0003e2000812184a */
[-C--:B----4-:R-:W-:Y:S02]  /*371a0*/  IADD3 R8, P1, R8, R4.reuse, RZ ;  /* 0x0000000408087210 */ /* 0x090fe40007f3e0ff */
[----:B------:R-:W-:-:S03]  /*371b0*/  IADD3 R6, P2, R6, R4, RZ ;  /* 0x0000000406067210 */ /* 0x000fc60007f5e0ff */
[----:B-1----:R-:W-:Y:S02]  /*371c0*/  IMAD.MOV.U32 R10, RZ, RZ, R8 ;  /* 0x000000ffff0a7224 */ /* 0x002fe400078e0008 */
[----:B---3--:R-:W-:Y:S01]  /*371d0*/  IMAD.X R13, R13, 0x1, R3, P1 ;  /* 0x000000010d0d7824 */ /* 0x008fe200008e0603 */
[----:B------:R1:W-:Y:S01]  /*371e0*/  STL [R1+0xc18], R8 ;  /* 0x000c180801007387 */ /* 0x0003e20000100800 */
[----:B------:R-:W-:-:S03]  /*371f0*/  IADD3.X R7, R7, R3, RZ, P2, !PT ;  /* 0x0000000307077210 */ /* 0x000fc600017fe4ff */
[----:B------:R-:W-:Y:S01]  /*37200*/  MOV R11, R13 ;  /* 0x0000000d000b7202 */ /* 0x000fe20000000f00 */
[----:B------:R-:W-:Y:S04]  /*37210*/  STL [R1+0xc14], R13 ;  /* 0x000c140d01007387 */ /* 0x000fe80000100800 */
[----:B------:R3:W-:Y:S04]  /*37220*/  STL [R1+0xc38], R6 ;  /* 0x000c380601007387 */ /* 0x0007e80000100800 */
[----:B------:R4:W-:Y:S04]  /*37230*/  LDGSTS.E [R5+-0x78800], desc[UR10][R10.64], P0 ;  /* 0x878000000a057fae */ /* 0x0009e8000812184a */
[----:B------:R3:W-:Y:S04]  /*37240*/  STL [R1+0xc34], R7 ;  /* 0x000c340701007387 */ /* 0x0007e80000100800 */
[----:B-1----:R-:W2:Y:S01]  /*37250*/  LDL.LU R8, [R1+0x89c] ;  /* 0x00089c0001087983 */ /* 0x002ea20000300800 */
[----:B----4-:R-:W-:-:S03]  /*37260*/  IMAD.MOV.U32 R10, RZ, RZ, R6 ;  /* 0x000000ffff0a7224 */ /* 0x010fc600078e0006 */
[----:B---3--:R-:W3:Y:S01]  /*37270*/  LDL.LU R6, [R1+0x8a0] ;  /* 0x0008a00001067983 */ /* 0x008ee20000300800 */
[----:B------:R-:W-:-:S03]  /*37280*/  MOV R11, R7 ;  /* 0x00000007000b7202 */ /* 0x000fc60000000f00 */
[----:B------:R-:W4:Y:S04]  /*37290*/  LDL.LU R13, [R1+0x8bc] ;  /* 0x0008bc00010d7983 */ /* 0x000f280000300800 */
[----:B------:R-:W4:Y:S04]  /*372a0*/  LDL.LU R7, [R1+0x8c0] ;  /* 0x0008c00001077983 */ /* 0x000f280000300800 */
[----:B------:R1:W-:Y:S01]  /*372b0*/  LDGSTS.E [R5+-0x78400], desc[UR10][R10.64], P0 ;  /* 0x87c000000a057fae */ /* 0x0003e2000812184a */
[----:B------:R-:W-:Y:S02]  /*372c0*/  IADD3 R9, P1, R9, R4, RZ ;  /* 0x0000000409097210 */ /* 0x000fe40007f3e0ff */
[----:B-1----:R-:W-:-:S03]  /*372d0*/  LOP3.LUT R5, R14, 0x20, RZ, 0x3c, !PT ;  /* 0x000000200e057812 */ /* 0x002fc600078e3cff */
[----:B------:R1:W-:Y:S01]  /*372e0*/  STL [R1+0x860], R9 ;  /* 0x0008600901007387 */ /* 0x0003e20000100800 */
[----:B------:R-:W-:Y:S01]  /*372f0*/  IMAD.MOV.U32 R10, RZ, RZ, R9 ;  /* 0x000000ffff0a7224 */ /* 0x000fe200078e0009 */
[----:B------:R-:W-:Y:S02]  /*37300*/  IADD3 R12, P2, R12, R4, RZ ;  /* 0x000000040c0c7210 */ /* 0x000fe40007f5e0ff */
[----:B------:R-:W-:-:S03]  /*37310*/  IADD3 R5, R5, 0x100000, R15 ;  /* 0x0010000005057810 */ /* 0x000fc60007ffe00f */
[----:B------:R-:W-:Y:S01]  /*37320*/  STL [R1+0x880], R12 ;  /* 0x0008800c01007387 */ /* 0x000fe20000100800 */
[----:B--2---:R-:W-:Y:S01]  /*37330*/  IMAD.X R16, R16, 0x1, R3, P1 ;  /* 0x0000000110107824 */ /* 0x004fe200008e0603 */
[----:B------:R-:W-:-:S04]  /*37340*/  IADD3.X R17, R17, R3, RZ, P2, !PT ;  /* 0x0000000311117210 */ /* 0x000fc800017fe4ff */
[----:B------:R2:W-:Y:S01]  /*37350*/  STL [R1+0x85c], R16 ;  /* 0x00085c1001007387 */ /* 0x0005e20000100800 */
[----:B------:R-:W-:-:S03]  /*37360*/  MOV R11, R16 ;  /* 0x00000010000b7202 */ /* 0x000fc60000000f00 */
[----:B-1----:R-:W4:Y:S04]  /*37370*/  LDL.LU R9, [R1+0x8e0] ;  /* 0x0008e00001097983 */ /* 0x002f280000300800 */
[----:B------:R1:W-:Y:S04]  /*37380*/  LDGSTS.E [R5+-0x7ff00], desc[UR10][R10.64], P0 ;  /* 0x801000000a057fae */ /* 0x0003e8000812184a */
[----:B--2---:R-:W2:Y:S04]  /*37390*/  LDL.LU R16, [R1+0x900] ;  /* 0x0009000001107983 */ /* 0x004ea80000300800 */
[----:B------:R1:W-:Y:S02]  /*373a0*/  STL [R1+0x87c], R17 ;  /* 0x00087c1101007387 */ /* 0x0003e40000100800 */
[----:B-1----:R-:W-:-:S02]  /*373b0*/  IMAD.MOV.U32 R10, RZ, RZ, R12 ;  /* 0x000000ffff0a7224 */ /* 0x002fc400078e000c */
        /* <DEDUP_REMOVED lines=20> */
[----:B------:R-:W4:Y:S01]  /*37500*/  LDL.LU R13, [R1+0x93c] ;  /* 0x00093c00010d7983 */ /* 0x000f220000300800 */
[----:B------:R-:W-:-:S03]  /*37510*/  IADD3 R9, P1, R9, R4, RZ ;  /* 0x0000000409097210 */ /* 0x000fc60007f3e0ff */
[----:B------:R1:W-:Y:S01]  /*37520*/  LDGSTS.E [R5+-0x7f300], desc[UR10][R10.64], P0 ;  /* 0x80d000000a057fae */ /* 0x0003e2000812184a */
[----:B--2---:R-:W-:-:S03]  /*37530*/  IADD3 R16, P2, R16, R4, RZ ;  /* 0x0000000410107210 */ /* 0x004fc60007f5e0ff */
[----:B------:R2:W-:Y:S01]  /*37540*/  STL [R1+0x8e0], R9 ;  /* 0x0008e00901007387 */ /* 0x0005e20000100800 */
[----:B------:R-:W-:Y:S02]  /*37550*/  IMAD.X R12, R12, 0x1, R3, P1 ;  /* 0x000000010c0c7824 */ /* 0x000fe400008e0603 */
[----:B-1----:R-:W-:Y:S01]  /*37560*/  IMAD.MOV.U32 R10, RZ, RZ, R9 ;  /* 0x000000ffff0a7224 */ /* 0x002fe200078e0009 */
[----:B------:R-:W-:Y:S02]  /*37570*/  IADD3.X R17, R17, R3, RZ, P2, !PT ;  /* 0x0000000311117210 */ /* 0x000fe400017fe4ff */
[----:B------:R1:W-:Y:S01]  /*37580*/  STL [R1+0x8dc], R12 ;  /* 0x0008dc0c01007387 */ /* 0x0003e20000100800 */
[----:B------:R-:W-:-:S03]  /*37590*/  MOV R11, R12 ;  /* 0x0000000c000b7202 */ /* 0x000fc60000000f00 */
[----:B------:R1:W-:Y:S04]  /*375a0*/  STL [R1+0x900], R16 ;  /* 0x0009001001007387 */ /* 0x0003e80000100800 */
[----:B--2---:R-:W2:Y:S04]  /*375b0*/  LDL.LU R9, [R1+0x960] ;  /* 0x0009600001097983 */ /* 0x004ea80000300800 */
[----:B------:R1:W-:Y:S04]  /*375c0*/  STL [R1+0x8fc], R17 ;  /* 0x0008fc1101007387 */ /* 0x0003e80000100800 */
[----:B------:R1:W-:Y:S04]  /*375d0*/  LDGSTS.E [R5+-0x7ef00], desc[UR10][R10.64], P0 ;  /* 0x811000000a057fae */ /* 0x0003e8000812184a */
[----:B-1----:R-:W2:Y:S01]  /*375e0*/  LDL.LU R12, [R1+0x980] ;  /* 0x00098000010c7983 */ /* 0x002ea20000300800 */
[----:B------:R-:W-:-:S03]  /*375f0*/  IMAD.MOV.U32 R10, RZ, RZ, R16 ;  /* 0x000000ffff0a7224 */ /* 0x000fc600078e0010 */
        /* <DEDUP_REMOVED lines=19> */
[-C--:B--2---:R-:W-:Y:S02]  /*37730*/  IADD3 R9, P1, R9, R4.reuse, RZ ;  /* 0x0000000409097210 */ /* 0x084fe40007f3e0ff */
[----:B------:R-:W-:Y:S02]  /*37740*/  MOV R11, R13 ;  /* 0x0000000d000b7202 */ /* 0x000fe40000000f00 */
[----:B------:R-:W2:Y:S04]  /*37750*/  LDL.LU R13, [R1+0x9bc] ;  /* 0x0009bc00010d7983 */ /* 0x000ea80000300800 */
[----:B------:R1:W-:Y:S01]  /*37760*/  LDGSTS.E [R5+-0x7e300], desc[UR10][R10.64], P0 ;  /* 0x81d000000a057fae */ /* 0x0003e2000812184a */
[----:B------:R-:W-:-:S03]  /*37770*/  IADD3 R12, P2, R12, R4, RZ ;  /* 0x000000040c0c7210 */ /* 0x000fc60007f5e0ff */
[----:B------:R1:W-:Y:S01]  /*37780*/  STL [R1+0x960], R9 ;  /* 0x0009600901007387 */ /* 0x0003e20000100800 */
[----:B------:R-:W-:Y:S02]  /*37790*/  IMAD.X R16, R16, 0x1, R3, P1 ;  /* 0x0000000110107824 */ /* 0x000fe400008e0603 */
[----:B-1----:R-:W-:Y:S01]  /*377a0*/  IMAD.MOV.U32 R10, RZ, RZ, R9 ;  /* 0x000000ffff0a7224 */ /* 0x002fe200078e0009 */
[----:B------:R-:W-:Y:S02]  /*377b0*/  IADD3.X R17, R17, R3, RZ, P2, !PT ;  /* 0x0000000311117210 */ /* 0x000fe400017fe4ff */
[----:B------:R1:W-:Y:S01]  /*377c0*/  STL [R1+0x95c], R16 ;  /* 0x00095c1001007387 */ /* 0x0003e20000100800 */
[----:B------:R-:W-:-:S03]  /*377d0*/  MOV R11, R16 ;  /* 0x00000010000b7202 */ /* 0x000fc60000000f00 */
[----:B------:R1:W-:Y:S04]  /*377e0*/  STL [R1+0x980], R12 ;  /* 0x0009800c01007387 */ /* 0x0003e80000100800 */
[----:B------:R-:W2:Y:S04]  /*377f0*/  LDL.LU R9, [R1+0x9e0] ;  /* 0x0009e00001097983 */ /* 0x000ea80000300800 */
        /* <DEDUP_REMOVED lines=12> */
[----:B----4-:R-:W-:-:S05]  /*378c0*/  IMAD.X R8, R8, 0x1, R3, P1 ;  /* 0x0000000108087824 */ /* 0x010fca00008e0603 */
[----:B------:R1:W-:Y:S01]  /*378d0*/  STL [R1+0x99c], R8 ;  /* 0x00099c0801007387 */ /* 0x0003e20000100800 */
[----:B--2---:R-:W-:Y:S02]  /*378e0*/  IADD3.X R13, R13, R3, RZ, P2, !PT ;  /* 0x000000030d0d7210 */ /* 0x004fe400017fe4ff */
[----:B------:R-:W-:Y:S01]  /*378f0*/  MOV R11, R8 ;  /* 0x00000008000b7202 */ /* 0x000fe20000000f00 */
[----:B------:R2:W-:Y:S04]  /*37900*/  STL [R1+0x9c0], R7 ;  /* 0x0009c00701007387 */ /* 0x0005e80000100800 */
[----:B---3--:R-:W3:Y:S04]  /*37910*/  LDL.LU R6, [R1+0xa20] ;  /* 0x000a200001067983 */ /* 0x008ee80000300800 */
[----:B------:R4:W-:Y:S04]  /*37920*/  STL [R1+0x9bc], R13 ;  /* 0x0009bc0d01007387 */ /* 0x0009e80000100800 */
[----:B------:R4:W-:Y:S04]  /*37930*/  LDGSTS.E [R5+-0x7d700], desc[UR10][R10.64], P0 ;  /* 0x829000000a057fae */ /* 0x0009e8000812184a */
[----:B-1----:R-:W3:Y:S01]  /*37940*/  LDL.LU R8, [R1+0xa40] ;  /* 0x000a400001087983 */ /* 0x002ee20000300800 */
[----:B----4-:R-:W-:-:S03]  /*37950*/  IMAD.MOV.U32 R10, RZ, RZ, R7 ;  /* 0x000000ffff0a7224 */ /* 0x010fc600078e0007 */
[----:B--2---:R-:W2:Y:S01]  /*37960*/  LDL.LU R7, [R1+0xa1c] ;  /* 0x000a1c0001077983 */ /* 0x004ea20000300800 */
[-C--:B------:R-:W-:Y:S02]  /*37970*/  IADD3 R9, P1, R9, R4.reuse, RZ ;  /* 0x0000000409097210 */ /* 0x080fe40007f3e0ff */
[----:B------:R-:W-:Y:S02]  /*37980*/  MOV R11, R13 ;  /* 0x0000000d000b7202 */ /* 0x000fe40000000f00 */
[----:B------:R-:W4:Y:S04]  /*37990*/  LDL.LU R13, [R1+0xa3c] ;  /* 0x000a3c00010d7983 */ /* 0x000f280000300800 */
        /* <DEDUP_REMOVED lines=9> */
[----:B------:R-:W4:Y:S04]  /*37a30*/  LDL.LU R9, [R1+0xa60] ;  /* 0x000a600001097983 */ /* 0x000f280000300800 */
[----:B------:R1:W-:Y:S04]  /*37a40*/  STL [R1+0x9fc], R17 ;  /* 0x0009fc1101007387 */ /* 0x0003e80000100800 */
[----:B------:R1:W-:Y:S04]  /*37a50*/  LDGSTS.E [R5+-0x7cf00], desc[UR10][R10.64], P0 ;  /* 0x831000000a057fae */ /* 0x0003e8000812184a */
[----:B-1----:R-:W4:Y:S01]  /*37a60*/  LDL.LU R12, [R1+0xa80] ;  /* 0x000a8000010c7983 */ /* 0x002f220000300800 */
[----:B------:R-:W-:-:S03]  /*37a70*/  IMAD.MOV.U32 R10, RZ, RZ, R16 ;  /* 0x000000ffff0a7224 */ /* 0x000fc600078e0010 */
[----:B------:R-:W4:Y:S01]  /*37a80*/  LDL.LU R16, [R1+0xa5c] ;  /* 0x000a5c0001107983 */ /* 0x000f220000300800 */
[----:B------:R-:W-:-:S03]  /*37a90*/  MOV R11, R17 ;  /* 0x00000011000b7202 */ /* 0x000fc60000000f00 */
[----:B------:R-:W4:Y:S04]  /*37aa0*/  LDL.LU R17, [R1+0xa7c] ;  /* 0x000a7c0001117983 */ /* 0x000f280000300800 */
[----:B------:R1:W-:Y:S01]  /*37ab0*/  LDGSTS.E [R5+-0x7cb00], desc[UR10][R10.64], P0 ;  /* 0x835000000a057fae */ /* 0x0003e2000812184a */
[----:B---3--:R-:W-:-:S05]  /*37ac0*/  IADD3 R6, P1, R6, R4, RZ ;  /* 0x0000000406067210 */ /* 0x008fca0007f3e0ff */
[----:B------:R3:W-:Y:S01]  /*37ad0*/  STL [R1+0xa20], R6 ;  /* 0x000a200601007387 */ /* 0x0007e20000100800 */
[----:B-1----:R-:W-:Y:S01]  /*37ae0*/  IMAD.MOV.U32 R10, RZ, RZ, R6 ;  /* 0x000000ffff0a7224 */ /* 0x002fe200078e0006 */
[----:B------:R-:W-:Y:S01]  /*37af0*/  IADD3 R8, P2, R8, R4, RZ ;  /* 0x0000000408087210 */ /* 0x000fe20007f5e0ff */
[----:B--2---:R-:W-:-:S05]  /*37b00*/  IMAD.X R7, R7, 0x1, R3, P1 ;  /* 0x0000000107077824 */ /* 0x004fca00008e0603 */
[----:B------:R1:W-:Y:S01]  /*37b10*/  STL [R1+0xa1c], R7 ;  /* 0x000a1c0701007387 */ /* 0x0003e20000100800 */
[----:B----4-:R-:W-:Y:S02]  /*37b20*/  IADD3.X R13, R13, R3, RZ, P2, !PT ;  /* 0x000000030d0d7210 */ /* 0x010fe400017fe4ff */
[----:B------:R-:W-:Y:S01]  /*37b30*/  MOV R11, R7 ;  /* 0x00000007000b7202 */ /* 0x000fe20000000f00 */
[----:B------:R2:W-:Y:S04]  /*37b40*/  STL [R1+0xa40], R8 ;  /* 0x000a400801007387 */ /* 0x0005e80000100800 */
[----:B---3--:R-:W3:Y:S04]  /*37b50*/  LDL.LU R6, [R1+0xaa0] ;  /* 0x000aa00001067983 */ /* 0x008ee80000300800 */
[----:B------:R4:W-:Y:S04]  /*37b60*/  STL [R1+0xa3c], R13 ;  /* 0x000a3c0d01007387 */ /* 0x0009e80000100800 */
[----:B------:R2:W-:Y:S04]  /*37b70*/  LDGSTS.E [R5+-0x7c700], desc[UR10][R10.64], P0 ;  /* 0x839000000a057fae */ /* 0x0005e8000812184a */
[----:B-1----:R-:W3:Y:S01]  /*37b80*/  LDL.LU R7, [R1+0xac0] ;  /* 0x000ac00001077983 */ /* 0x002ee20000300800 */
[----:B--2---:R-:W-:-:S03]  /*37b90*/  IMAD.MOV.U32 R10, RZ, RZ, R8 ;  /* 0x000000ffff0a7224 */ /* 0x004fc600078e0008 */
[----:B------:R-:W2:Y:S01]  /*37ba0*/  LDL.LU R8, [R1+0xa9c] ;  /* 0x000a9c0001087983 */ /* 0x000ea20000300800 */
[-C--:B------:R-:W-:Y:S02]  /*37bb0*/  IADD3 R9, P1, R9, R4.reuse, RZ ;  /* 0x0000000409097210 */ /* 0x080fe40007f3e0ff */
[----:B------:R-:W-:Y:S02]  /*37bc0*/  MOV R11, R13 ;  /* 0x0000000d000b7202 */ /* 0x000fe40000000f00 */
[----:B----4-:R-:W4:Y:S04]  /*37bd0*/  LDL.LU R13, [R1+0xabc] ;  /* 0x000abc00010d7983 */ /* 0x010f280000300800 */
        /* <DEDUP_REMOVED lines=91> */
[----:B------:R-:W-:Y:S01]  /*38190*/  STL [R1+0xba0], R6 ;  /* 0x000ba00601007387 */ /* 0x000fe20000100800 */
[----:B-1----:R-:W-:Y:S01]  /*381a0*/  IMAD.MOV.U32 R10, RZ, RZ, R6 ;  /* 0x000000ffff0a7224 */ /* 0x002fe200078e0006 */
[----:B------:R-:W-:Y:S01]  /*381b0*/  IADD3 R7, P2, R7, R4, RZ ;  /* 0x0000000407077210 */ /* 0x000fe20007f5e0ff */
[----:B--2---:R-:W-:-:S05]  /*381c0*/  IMAD.X R8, R8, 0x1, R3, P1 ;  /* 0x0000000108087824 */ /* 0x004fca00008e0603 */
[----:B------:R1:W-:Y:S01]  /*381d0*/  STL [R1+0xb9c], R8 ;  /* 0x000b9c0801007387 */ /* 0x0003e20000100800 */
[----:B----4-:R-:W-:Y:S02]  /*381e0*/  IADD3.X R13, R13, R3, RZ, P2, !PT ;  /* 0x000000030d0d7210 */ /* 0x010fe400017fe4ff */
[----:B------:R-:W-:Y:S01]  /*381f0*/  MOV R11, R8 ;  /* 0x00000008000b7202 */ /* 0x000fe20000000f00 */
[----:B------:R-:W-:Y:S04]  /*38200*/  STL [R1+0xbc0], R7 ;  /* 0x000bc00701007387 */ /* 0x000fe80000100800 */
[----:B------:R2:W-:Y:S04]  /*38210*/  LDGSTS.E [R5+-0x79700], desc[UR10][R10.64], P0 ;  /* 0x869000000a057fae */ /* 0x0005e8000812184a */
[----:B-1----:R-:W3:Y:S04]  /*38220*/  LDL.LU R8, [R1+0xc20] ;  /* 0x000c200001087983 */ /* 0x002ee80000300800 */
[----:B------:R1:W-:Y:S04]  /*38230*/  STL [R1+0xbbc], R13 ;  /* 0x000bbc0d01007387 */ /* 0x0003e80000100800 */
[----:B------:R-:W4:Y:S01]  /*38240*/  LDL.LU R6, [R1+0xc40] ;  /* 0x000c400001067983 */ /* 0x000f220000300800 */
[----:B--2---:R-:W-:Y:S01]  /*38250*/  MOV R11, R13 ;  /* 0x0000000d000b7202 */ /* 0x004fe20000000f00 */
[----:B------:R-:W-:-:S02]  /*38260*/  IMAD.MOV.U32 R10, RZ, RZ, R7 ;  /* 0x000000ffff0a7224 */ /* 0x000fc400078e0007 */
[----:B-1----:R-:W2:Y:S04]  /*38270*/  LDL.LU R13, [R1+0xc1c] ;  /* 0x000c1c00010d7983 */ /* 0x002ea80000300800 */
[----:B------:R-:W2:Y:S01]  /*38280*/  LDL.LU R7, [R1+0xc3c] ;  /* 0x000c3c0001077983 */ /* 0x000ea20000300800 */
[----:B------:R-:W-:-:S03]  /*38290*/  IADD3 R9, P1, R9, R4, RZ ;  /* 0x0000000409097210 */ /* 0x000fc60007f3e0ff */
[----:B------:R1:W-:Y:S04]  /*382a0*/  LDGSTS.E [R5+-0x79300], desc[UR10][R10.64], P0 ;  /* 0x86d000000a057fae */ /* 0x0003e8000812184a */
[----:B------:R1:W-:Y:S01]  /*382b0*/  STL [R1+0xbe0], R9 ;  /* 0x000be00901007387 */ /* 0x0003e20000100800 */
[----:B------:R-:W-:Y:S01]  /*382c0*/  IADD3 R16, P2, R16, R4, RZ ;  /* 0x0000000410107210 */ /* 0x000fe20007f5e0ff */
[----:B-1----:R-:W-:Y:S02]  /*382d0*/  IMAD.MOV.U32 R10, RZ, RZ, R9 ;  /* 0x000000ffff0a7224 */ /* 0x002fe400078e0009 */
[----:B------:R-:W-:Y:S01]  /*382e0*/  IMAD.X R12, R12, 0x1, R3, P1 ;  /* 0x000000010c0c7824 */ /* 0x000fe200008e0603 */
[----:B------:R-:W-:-:S04]  /*382f0*/  IADD3.X R17, R17, R3, RZ, P2, !PT ;  /* 0x0000000311117210 */ /* 0x000fc800017fe4ff */
        /* <DEDUP_REMOVED lines=12> */
[-C--:B---3--:R-:W-:Y:S02]  /*383c0*/  IADD3 R8, P1, R8, R4.reuse, RZ ;  /* 0x0000000408087210 */ /* 0x088fe40007f3e0ff */
[----:B----4-:R-:W-:-:S03]  /*383d0*/  IADD3 R6, P2, R6, R4, RZ ;  /* 0x0000000406067210 */ /* 0x010fc60007f5e0ff */
[----:B-1----:R-:W-:Y:S02]  /*383e0*/  IMAD.MOV.U32 R10, RZ, RZ, R8 ;  /* 0x000000ffff0a7224 */ /* 0x002fe400078e0008 */
[----:B--2---:R-:W-:Y:S01]  /*383f0*/  IMAD.X R13, R13, 0x1, R3, P1 ;  /* 0x000000010d0d7824 */ /* 0x004fe200008e0603 */
[----:B------:R1:W-:Y:S01]  /*38400*/  STL [R1+0xc20], R8 ;  /* 0x000c200801007387 */ /* 0x0003e20000100800 */
[----:B------:R-:W-:-:S03]  /*38410*/  IADD3.X R7, R7, R3, RZ, P2, !PT ;  /* 0x0000000307077210 */ /* 0x000fc600017fe4ff */
[----:B------:R-:W-:Y:S01]  /*38420*/  MOV R11, R13 ;  /* 0x0000000d000b7202 */ /* 0x000fe20000000f00 */
[----:B------:R-:W-:Y:S04]  /*38430*/  STL [R1+0xc1c], R13 ;  /* 0x000c1c0d01007387 */ /* 0x000fe80000100800 */
[----:B------:R2:W-:Y:S04]  /*38440*/  STL [R1+0xc40], R6 ;  /* 0x000c400601007387 */ /* 0x0005e80000100800 */
[----:B------:R3:W-:Y:S04]  /*38450*/  LDGSTS.E [R5+-0x78700], desc[UR10][R10.64], P0 ;  /* 0x879000000a057fae */ /* 0x0007e8000812184a */
[----:B------:R4:W-:Y:S04]  /*38460*/  STL [R1+0xc3c], R7 ;  /* 0x000c3c0701007387 */ /* 0x0009e80000100800 */
[----:B-1----:R-:W4:Y:S01]  /*38470*/  LDL.LU R8, [R1+0x8a4] ;  /* 0x0008a40001087983 */ /* 0x002f220000300800 */
[----:B---3--:R-:W-:Y:S01]  /*38480*/  IMAD.MOV.U32 R10, RZ, RZ, R6 ;  /* 0x000000ffff0a7224 */ /* 0x008fe200078e0006 */
[----:B------:R-:W-:-:S02]  /*38490*/  MOV R11, R7 ;  /* 0x00000007000b7202 */ /* 0x000fc40000000f00 */
[----:B--2---:R-:W2:Y:S04]  /*384a0*/  LDL.LU R6, [R1+0x8a8] ;  /* 0x0008a80001067983 */ /* 0x004ea80000300800 */
[----:B------:R-:W3:Y:S04]  /*384b0*/  LDL.LU R13, [R1+0x8c4] ;  /* 0x0008c400010d7983 */ /* 0x000ee80000300800 */
[----:B------:R1:W-:Y:S01]  /*384c0*/  LDGSTS.E [R5+-0x78300], desc[UR10][R10.64], P0 ;  /* 0x87d000000a057fae */ /* 0x0003e2000812184a */
[----:B------:R-:W-:-:S03]  /*384d0*/  IADD3 R9, P1, R9, R4, RZ ;  /* 0x0000000409097210 */ /* 0x000fc60007f3e0ff */
[----:B----4-:R-:W4:Y:S04]  /*384e0*/  LDL.LU R7, [R1+0x8c8] ;  /* 0x0008c80001077983 */ /* 0x010f280000300800 */
[----:B------:R1:W-:Y:S02]  /*384f0*/  STL [R1+0x868], R9 ;  /* 0x0008680901007387 */ /* 0x0003e40000100800 */
[----:B-1----:R-:W-:Y:S02]  /*38500*/  LOP3.LUT R5, R14, 0x40, RZ, 0x3c, !PT ;  /* 0x000000400e057812 */ /* 0x002fe400078e3cff */
[----:B------:R-:W-:Y:S01]  /*38510*/  IADD3 R12, P2, R12, R4, RZ ;  /* 0x000000040c0c7210 */ /* 0x000fe20007f5e0ff */
[----:B------:R-:W-:Y:S01]  /*38520*/  IMAD.MOV.U32 R10, RZ, RZ, R9 ;  /* 0x000000ffff0a7224 */ /* 0x000fe200078e0009 */
[----:B------:R-:W-:-:S03]  /*38530*/  IADD3 R5, R5, 0x100000, R15 ;  /* 0x0010000005057810 */ /* 0x000fc60007ffe00f */
[----:B------:R-:W-:Y:S01]  /*38540*/  STL [R1+0x888], R12 ;  /* 0x0008880c01007387 */ /* 0x000fe20000100800 */
[----:B------:R-:W-:Y:S01]  /*38550*/  IMAD.X R16, R16, 0x1, R3, P1 ;  /* 0x0000000110107824 */ /* 0x000fe200008e0603 */
[----:B------:R-:W-:-:S04]  /*38560*/  IADD3.X R17, R17, R3, RZ, P2, !PT ;  /* 0x0000000311117210 */ /* 0x000fc800017fe4ff */
[----:B------:R1:W-:Y:S01]  /*38570*/  STL [R1+0x864], R16 ;  /* 0x0008641001007387 */ /* 0x0003e20000100800 */
[----:B------:R-:W-:-:S03]  /*38580*/  MOV R11, R16 ;  /* 0x00000010000b7202 */ /* 0x000fc60000000f00 */
[----:B------:R-:W3:Y:S04]  /*38590*/  LDL.LU R9, [R1+0x8e8] ;  /* 0x0008e80001097983 */ /* 0x000ee80000300800 */
[----:B------:R1:W-:Y:S04]  /*385a0*/  LDGSTS.E [R5+-0x7fe00], desc[UR10][R10.64], P0 ;  /* 0x802000000a057fae */ /* 0x0003e8000812184a */
[----:B-1----:R-:W3:Y:S04]  /*385b0*/  LDL.LU R16, [R1+0x908] ;  /* 0x0009080001107983 */ /* 0x002ee80000300800 */
[----:B------:R1:W-:Y:S01]  /*385c0*/  STL [R1+0x884], R17 ;  /* 0x0008841101007387 */ /* 0x0003e20000100800 */
[----:B------:R-:W-:-:S03]  /*385d0*/  IMAD.MOV.U32 R10, RZ, RZ, R12 ;  /* 0x000000ffff0a7224 */ /* 0x000fc600078e000c */
[----:B------:R-:W3:Y:S01]  /*385e0*/  LDL.LU R12, [R1+0x8e4] ;  /* 0x0008e400010c7983 */ /* 0x000ee20000300800 */
[----:B------:R-:W-:-:S03]  /*385f0*/  MOV R11, R17 ;  /* 0x00000011000b7202 */ /* 0x000fc60000000f00 */
[----:B-1----:R-:W3:Y:S04]  /*38600*/  LDL.LU R17, [R1+0x904] ;  /* 0x0009040001117983 */ /* 0x002ee80000300800 */
[----:B------:R1:W-:Y:S01]  /*38610*/  LDGSTS.E [R5+-0x7fa00], desc[UR10][R10.64], P0 ;  /* 0x806000000a057fae */ /* 0x0003e2000812184a */
[----:B--2---:R-:W-:-:S05]  /*38620*/  IADD3 R6, P1, R6, R4, RZ ;  /* 0x0000000406067210 */ /* 0x004fca0007f3e0ff */
[----:B------:R-:W-:Y:S01]  /*38630*/  IMAD.X R8, R8, 0x1, R3, P1 ;  /* 0x0000000108087824 */ /* 0x000fe200008e0603 */
[----:B------:R2:W-:Y:S01]  /*38640*/  STL [R1+0x8a8], R6 ;  /* 0x0008a80601007387 */ /* 0x0005e20000100800 */
[----:B-1----:R-:W-:Y:S01]  /*38650*/  IMAD.MOV.U32 R10, RZ, RZ, R6 ;  /* 0x000000ffff0a7224 */ /* 0x002fe200078e0006 */
[----:B----4-:R-:W-:Y:S02]  /*38660*/  IADD3 R7, P2, R7, R4, RZ ;  /* 0x0000000407077210 */ /* 0x010fe40007f5e0ff */
[----:B------:R1:W-:Y:S01]  /*38670*/  STL [R1+0x8a4], R8 ;  /* 0x0008a40801007387 */ /* 0x0003e20000100800 */
[----:B------:R-:W-:Y:S02]  /*38680*/  MOV R11, R8 ;  /* 0x00000008000b7202 */ /* 0x000fe40000000f00 */
[----:B---3--:R-:W-:Y:S01]  /*38690*/  IADD3.X R13, R13, R3, RZ, P2, !PT ;  /* 0x000000030d0d7210 */ /* 0x008fe200017fe4ff */
[----:B------:R3:W-:Y:S04]  /*386a0*/  STL [R1+0x8c8], R7 ;  /* 0x0008c80701007387 */ /* 0x0007e80000100800 */
[----:B--2---:R-:W2:Y:S04]  /*386b0*/  LDL.LU R6, [R1+0x928] ;  /* 0x0009280001067983 */ /* 0x004ea80000300800 */
[----:B------:R4:W-:Y:S04]  /*386c0*/  STL [R1+0x8c4], R13 ;  /* 0x0008c40d01007387 */ /* 0x0009e80000100800 */
[----:B------:R4:W-:Y:S04]  /*386d0*/  LDGSTS.E [R5+-0x7f600], desc[UR10][R10.64], P0 ;  /* 0x80a000000a057fae */ /* 0x0009e8000812184a */
[----:B-1----:R-:W2:Y:S01]  /*386e0*/  LDL.LU R8, [R1+0x948] ;  /* 0x0009480001087983 */ /* 0x002ea20000300800 */
[-C--:B------:R-:W-:Y:S01]  /*386f0*/  IADD3 R9, P1, R9, R4.reuse, RZ ;  /* 0x0000000409097210 */ /* 0x080fe20007f3e0ff */
[----:B----4-:R-:W-:Y:S01]  /*38700*/  IMAD.MOV.U32 R10, RZ, RZ, R7 ;  /* 0x000000ffff0a7224 */ /* 0x010fe200078e0007 */
[----:B------:R-:W-:Y:S01]  /*38710*/  MOV R11, R13 ;  /* 0x0000000d000b7202 */ /* 0x000fe20000000f00 */
[----:B---3--:R-:W3:Y:S04]  /*38720*/  LDL.LU R7, [R1+0x924] ;  /* 0x0009240001077983 */ /* 0x008ee80000300800 */
[----:B------:R-:W4:Y:S01]  /*38730*/  LDL.LU R13, [R1+0x944] ;  /* 0x00094400010d7983 */ /* 0x000f220000300800 */
[----:B------:R-:W-:-:S03]  /*38740*/  IADD3 R16, P2, R16, R4, RZ ;  /* 0x0000000410107210 */ /* 0x000fc60007f5e0ff */
[----:B------:R1:W-:Y:S01]  /*38750*/  LDGSTS.E [R5+-0x7f200], desc[UR10][R10.64], P0 ;  /* 0x80e000000a057fae */ /* 0x0003e2000812184a */
[----:B------:R-:W-:-:S03]  /*38760*/  IMAD.X R12, R12, 0x1, R3, P1 ;  /* 0x000000010c0c7824 */ /* 0x000fc600008e0603 */
[----:B------:R1:W-:Y:S01]  /*38770*/  STL [R1+0x8e8], R9 ;  /* 0x0008e80901007387 */ /* 0x0003e20000100800 */
[----:B------:R-:W-:-:S03]  /*38780*/  IADD3.X R17, R17, R3, RZ, P2, !PT ;  /* 0x0000000311117210 */ /* 0x000fc600017fe4ff */
[----:B------:R1:W-:Y:S02]  /*38790*/  STL [R1+0x8e4], R12 ;  /* 0x0008e40c01007387 */ /* 0x0003e40000100800 */
[----:B-1----:R-:W-:Y:S01]  /*387a0*/  IMAD.MOV.U32 R10, RZ, RZ, R9 ;  /* 0x000000ffff0a7224 */ /* 0x002fe200078e0009 */
[----:B------:R-:W-:Y:S01]  /*387b0*/  MOV R11, R12 ;  /* 0x0000000c000b7202 */ /* 0x000fe20000000f00 */
[----:B------:R1:W-:Y:S04]  /*387c0*/  STL [R1+0x908], R16 ;  /* 0x0009081001007387 */ /* 0x0003e80000100800 */
[----:B------:R-:W4:Y:S04]  /*387d0*/  LDL.LU R9, [R1+0x968] ;  /* 0x0009680001097983 */ /* 0x000f280000300800 */
[----:B------:R1:W-:Y:S04]  /*387e0*/  STL [R1+0x904], R17 ;  /* 0x0009041101007387 */ /* 0x0003e80000100800 */
[----:B------:R1:W-:Y:S04]  /*387f0*/  LDGSTS.E [R5+-0x7ee00], desc[UR10][R10.64], P0 ;  /* 0x812000000a057fae */ /* 0x0003e8000812184a */
[----:B------:R-:W4:Y:S01]  /*38800*/  LDL.LU R12, [R1+0x988] ;  /* 0x00098800010c7983 */ /* 0x000f220000300800 */
[----:B-1----:R-:W-:-:S03]  /*38810*/  IMAD.MOV.U32 R10, RZ, RZ, R16 ;  /* 0x000000ffff0a7224 */ /* 0x002fc600078e0010 */
[----:B------:R-:W4:Y:S01]  /*38820*/  LDL.LU R16, [R1+0x964] ;  /* 0x0009640001107983 */ /* 0x000f220000300800 */
[----:B------:R-:W-:-:S03]  /*38830*/  MOV R11, R17 ;  /* 0x00000011000b7202 */ /* 0x000fc60000000f00 */
[----:B------:R-:W4:Y:S04]  /*38840*/  LDL.LU R17, [R1+0x984] ;  /* 0x0009840001117983 */ /* 0x000f280000300800 */
[----:B------:R1:W-:Y:S01]  /*38850*/  LDGSTS.E [R5+-0x7ea00], desc[UR10][R10.64], P0 ;  /* 0x816000000a057fae */ /* 0x0003e2000812184a */
[----:B--2---:R-:W-:-:S05]  /*38860*/  IADD3 R6, P1, R6, R4, RZ ;  /* 0x0000000406067210 */ /* 0x004fca0007f3e0ff */
[----:B------:R2:W-:Y:S01]  /*38870*/  STL [R1+0x928], R6 ;  /* 0x0009280601007387 */ /* 0x0005e20000100800 */
[----:B-1----:R-:W-:Y:S01]  /*38880*/  IMAD.MOV.U32 R10, RZ, RZ, R6 ;  /* 0x000000ffff0a7224 */ /* 0x002fe200078e0006 */
[----:B------:R-:W-:Y:S01]  /*38890*/  IADD3 R8, P2, R8, R4, RZ ;  /* 0x0000000408087210 */ /* 0x000fe20007f5e0ff */
[----:B---3--:R-:W-:-:S03]  /*388a0*/  IMAD.X R7, R7, 0x1, R3, P1 ;  /* 0x0000000107077824 */ /* 0x008fc600008e0603 */
[----:B----4-:R-:W-:Y:S02]  /*388b0*/  IADD3.X R13, R13, R3, RZ, P2, !PT ;  /* 0x000000030d0d7210 */ /* 0x010fe400017fe4ff */
[----:B------:R1:W-:Y:S01]  /*388c0*/  STL [R1+0x924], R7 ;  /* 0x0009240701007387 */ /* 0x0003e20000100800 */
[----:B------:R-:W-:-:S03]  /*388d0*/  MOV R11, R7 ;  /* 0x00000007000b7202 */ /* 0x000fc60000000f00 */
[----:B------:R3:W-:Y:S04]  /*388e0*/  STL [R1+0x948], R8 ;  /* 0x0009480801007387 */ /* 0x0007e80000100800 */
[----:B--2---:R-:W2:Y:S04]  /*388f0*/  LDL.LU R6, [R1+0x9a8] ;  /* 0x0009a80001067983 */ /* 0x004ea80000300800 */
[----:B------:R4:W-:Y:S04]  /*38900*/  STL [R1+0x944], R13 ;  /* 0x0009440d01007387 */ /* 0x0009e80000100800 */
[----:B------:R3:W-:Y:S04]  /*38910*/  LDGSTS.E [R5+-0x7e600], desc[UR10][R10.64], P0 ;  /* 0x81a000000a057fae */ /* 0x0007e8000812184a */
[----:B-1----:R-:W2:Y:S01]  /*38920*/  LDL.LU R7, [R1+0x9c8] ;  /* 0x0009c80001077983 */ /* 0x002ea20000300800 */
[-C--:B------:R-:W-:Y:S01]  /*38930*/  IADD3 R9, P1, R9, R4.reuse, RZ ;  /* 0x0000000409097210 */ /* 0x080fe20007f3e0ff */
[----:B---3--:R-:W-:Y:S01]  /*38940*/  IMAD.MOV.U32 R10, RZ, RZ, R8 ;  /* 0x000000ffff0a7224 */ /* 0x008fe200078e0008 */
[----:B------:R-:W-:Y:S01]  /*38950*/  MOV R11, R13 ;  /* 0x0000000d000b7202 */ /* 0x000fe20000000f00 */
[----:B------:R-:W3:Y:S04]  /*38960*/  LDL.LU R8, [R1+0x9a4] ;  /* 0x0009a40001087983 */ /* 0x000ee80000300800 */
[----:B----4-:R-:W4:Y:S01]  /*38970*/  LDL.LU R13, [R1+0x9c4] ;  /* 0x0009c400010d7983 */ /* 0x010f220000300800 */
        /* <DEDUP_REMOVED lines=147> */
[----:B------:R-:W-:Y:S01]  /*392b0*/  STL [R1+0xb68], R9 ;  /* 0x000b680901007387 */ /* 0x000fe20000100800 */
[----:B------:R-:W-:-:S03]  /*392c0*/  IADD3.X R17, R17, R3, RZ, P2, !PT ;  /* 0x0000000311117210 */ /* 0x000fc600017fe4ff */
[----:B------:R1:W-:Y:S02]  /*392d0*/  STL [R1+0xb64], R16 ;  /* 0x000b641001007387 */ /* 0x0003e40000100800 */
[----:B-1----:R-:W-:Y:S01]  /*392e0*/  IMAD.MOV.U32 R10, RZ, RZ, R9 ;  /* 0x000000ffff0a7224 */ /* 0x002fe200078e0009 */
[----:B------:R-:W-:Y:S01]  /*392f0*/  MOV R11, R16 ;  /* 0x00000010000b7202 */ /* 0x000fe20000000f00 */
[----:B------:R-:W-:Y:S04]  /*39300*/  STL [R1+0xb88], R12 ;  /* 0x000b880c01007387 */ /* 0x000fe80000100800 */
[----:B------:R1:W-:Y:S04]  /*39310*/  LDGSTS.E [R5+-0x79e00], desc[UR10][R10.64], P0 ;  /* 0x862000000a057fae */ /* 0x0003e8000812184a */
[----:B------:R-:W4:Y:S04]  /*39320*/  LDL.LU R16, [R1+0xbe8] ;  /* 0x000be80001107983 */ /* 0x000f280000300800 */
[----:B------:R1:W-:Y:S04]  /*39330*/  STL [R1+0xb84], R17 ;  /* 0x000b841101007387 */ /* 0x0003e80000100800 */
[----:B------:R-:W4:Y:S01]  /*39340*/  LDL.LU R9, [R1+0xc08] ;  /* 0x000c080001097983 */ /* 0x000f220000300800 */
[----:B-1----:R-:W-:-:S03]  /*39350*/  MOV R11, R17 ;  /* 0x00000011000b7202 */ /* 0x002fc60000000f00 */
[----:B------:R-:W4:Y:S01]  /*39360*/  LDL.LU R17, [R1+0xbe4] ;  /* 0x000be40001117983 */ /* 0x000f220000300800 */
[----:B------:R-:W-:-:S03]  /*39370*/  IMAD.MOV.U32 R10, RZ, RZ, R12 ;  /* 0x000000ffff0a7224 */ /* 0x000fc600078e000c */
[----:B------:R-:W4:Y:S04]  /*39380*/  LDL.LU R12, [R1+0xc04] ;  /* 0x000c0400010c7983 */ /* 0x000f280000300800 */
[----:B------:R1:W-:Y:S01]  /*39390*/  LDGSTS.E [R5+-0x79a00], desc[UR10][R10.64], P0 ;  /* 0x866000000a057fae */ /* 0x0003e2000812184a */
[----:B--2---:R-:W-:-:S05]  /*393a0*/  IADD3 R6, P1, R6, R4, RZ ;  /* 0x0000000406067210 */ /* 0x004fca0007f3e0ff */
[----:B------:R-:W-:Y:S01]  /*393b0*/  STL [R1+0xba8], R6 ;  /* 0x000ba80601007387 */ /* 0x000fe20000100800 */
[----:B-1----:R-:W-:Y:S01]  /*393c0*/  IMAD.MOV.U32 R10, RZ, RZ, R6 ;  /* 0x000000ffff0a7224 */ /* 0x002fe200078e0006 */
[----:B------:R-:W-:Y:S01]  /*393d0*/  IADD3 R7, P2, R7, R4, RZ ;  /* 0x0000000407077210 */ /* 0x000fe20007f5e0ff */
[----:B---3--:R-:W-:-:S03]  /*393e0*/  IMAD.X R8, R8, 0x1, R3, P1 ;  /* 0x0000000108087824 */ /* 0x008fc600008e0603 */
[----:B----4-:R-:W-:Y:S02]  /*393f0*/  IADD3.X R13, R13, R3, RZ, P2, !PT ;  /* 0x000000030d0d7210 */ /* 0x010fe400017fe4ff */
[----:B------:R1:W-:Y:S01]  /*39400*/  STL [R1+0xba4], R8 ;  /* 0x000ba40801007387 */ /* 0x0003e20000100800 */
[----:B------:R-:W-:-:S03]  /*39410*/  MOV R11, R8 ;  /* 0x00000008000b7202 */ /* 0x000fc60000000f00 */
[----:B------:R-:W-:Y:S04]  /*39420*/  STL [R1+0xbc8], R7 ;  /* 0x000bc80701007387 */ /* 0x000fe80000100800 */
[----:B------:R2:W-:Y:S04]  /*39430*/  LDGSTS.E [R5+-0x79600], desc[UR10][R10.64], P0 ;  /* 0x86a000000a057fae */ /* 0x0005e8000812184a */
[----:B-1----:R-:W3:Y:S04]  /*39440*/  LDL.LU R8, [R1+0xc28] ;  /* 0x000c280001087983 */ /* 0x002ee80000300800 */
[----:B------:R1:W-:Y:S01]  /*39450*/  STL [R1+0xbc4], R13 ;  /* 0x000bc40d01007387 */ /* 0x0003e20000100800 */
[----:B--2---:R-:W-:Y:S01]  /*39460*/  IMAD.MOV.U32 R10, RZ, RZ, R7 ;  /* 0x000000ffff0a7224 */ /* 0x004fe200078e0007 */
[----:B------:R-:W-:-:S02]  /*39470*/  MOV R11, R13 ;  /* 0x0000000d000b7202 */ /* 0x000fc40000000f00 */
[----:B------:R-:W2:Y:S04]  /*39480*/  LDL.LU R6, [R1+0xc48] ;  /* 0x000c480001067983 */ /* 0x000ea80000300800 */
[----:B-1----:R-:W4:Y:S01]  /*39490*/  LDL.LU R13, [R1+0xc24] ;  /* 0x000c2400010d7983 */ /* 0x002f220000300800 */
[----:B------:R-:W-:-:S03]  /*394a0*/  IADD3 R16, P1, R16, R4, RZ ;  /* 0x0000000410107210 */ /* 0x000fc60007f3e0ff */
[----:B------:R1:W-:Y:S04]  /*394b0*/  LDGSTS.E [R5+-0x79200], desc[UR10][R10.64], P0 ;  /* 0x86e000000a057fae */ /* 0x0003e8000812184a */
[----:B------:R-:W4:Y:S01]  /*394c0*/  LDL.LU R7, [R1+0xc44] ;  /* 0x000c440001077983 */ /* 0x000f220000300800 */
[----:B------:R-:W-:Y:S01]  /*394d0*/  IADD3 R9, P2, R9, R4, RZ ;  /* 0x0000000409097210 */ /* 0x000fe20007f5e0ff */
[----:B------:R-:W-:Y:S02]  /*394e0*/  IMAD.X R17, R17, 0x1, R3, P1 ;  /* 0x0000000111117824 */ /* 0x000fe400008e0603 */
[----:B-1----:R-:W-:Y:S01]  /*394f0*/  IMAD.MOV.U32 R10, RZ, RZ, R16 ;  /* 0x000000ffff0a7224 */ /* 0x002fe200078e0010 */
[----:B------:R-:W-:Y:S02]  /*39500*/  IADD3.X R12, R12, R3, RZ, P2, !PT ;  /* 0x000000030c0c7210 */ /* 0x000fe400017fe4ff */
[----:B------:R-:W-:Y:S01]  /*39510*/  MOV R11, R17 ;  /* 0x00000011000b7202 */ /* 0x000fe20000000f00 */
[----:B------:R-:W-:Y:S04]  /*39520*/  STL [R1+0xbe8], R16 ;  /* 0x000be81001007387 */ /* 0x000fe80000100800 */
[----:B------:R-:W-:Y:S04]  /*39530*/  STL [R1+0xbe4], R17 ;  /* 0x000be41101007387 */ /* 0x000fe80000100800 */
[----:B------:R-:W-:Y:S04]  /*39540*/  STL [R1+0xc08], R9 ;  /* 0x000c080901007387 */ /* 0x000fe80000100800 */
[----:B------:R1:W-:Y:S04]  /*39550*/  LDGSTS.E [R5+-0x78e00], desc[UR10][R10.64], P0 ;  /* 0x872000000a057fae */ /* 0x0003e8000812184a */
[----:B------:R1:W-:Y:S02]  /*39560*/  STL [R1+0xc04], R12 ;  /* 0x000c040c01007387 */ /* 0x0003e40000100800 */
[----:B-1----:R-:W-:Y:S01]  /*39570*/  MOV R11, R12 ;  /* 0x0000000c000b7202 */ /* 0x002fe20000000f00 */
[----:B------:R-:W-:Y:S01]  /*39580*/  IMAD.MOV.U32 R10, RZ, RZ, R9 ;  /* 0x000000ffff0a7224 */ /* 0x000fe200078e0009 */
[----:B------:R-:W4:Y:S04]  /*39590*/  LDL.LU R12, [R1+0x86c] ;  /* 0x00086c00010c7983 */ /* 0x000f280000300800 */
[----:B------:R-:W4:Y:S04]  /*395a0*/  LDL.LU R9, [R1+0x870] ;  /* 0x0008700001097983 */ /* 0x000f280000300800 */
[----:B------:R-:W4:Y:S04]  /*395b0*/  LDL.LU R17, [R1+0x88c] ;  /* 0x00088c0001117983 */ /* 0x000f280000300800 */
[----:B------:R-:W4:Y:S04]  /*395c0*/  LDL.LU R16, [R1+0x890] ;  /* 0x0008900001107983 */ /* 0x000f280000300800 */
[----:B------:R1:W-:Y:S01]  /*395d0*/  LDGSTS.E [R5+-0x78a00], desc[UR10][R10.64], P0 ;  /* 0x876000000a057fae */ /* 0x0003e2000812184a */
[----:B---3--:R-:W-:-:S05]  /*395e0*/  IADD3 R8, P1, R8, R4, RZ ;  /* 0x0000000408087210 */ /* 0x008fca0007f3e0ff */
[----:B-1----:R-:W-:Y:S01]  /*395f0*/  IMAD.MOV.U32 R10, RZ, RZ, R8 ;  /* 0x000000ffff0a7224 */ /* 0x002fe200078e0008 */
[----:B--2---:R-:W-:Y:S01]  /*39600*/  IADD3 R6, P2, R6, R4, RZ ;  /* 0x0000000406067210 */ /* 0x004fe20007f5e0ff */
[----:B----4-:R-:W-:Y:S01]  /*39610*/  IMAD.X R13, R13, 0x1, R3, P1 ;  /* 0x000000010d0d7824 */ /* 0x010fe200008e0603 */
[----:B------:R1:W-:Y:S04]  /*39620*/  STL [R1+0xc28], R8 ;  /* 0x000c280801007387 */ /* 0x0003e80000100800 */
[----:B------:R-:W-:Y:S02]  /*39630*/  MOV R11, R13 ;  /* 0x0000000d000b7202 */ /* 0x000fe40000000f00 */
[----:B------:R-:W-:Y:S01]  /*39640*/  IADD3.X R7, R7, R3, RZ, P2, !PT ;  /* 0x0000000307077210 */ /* 0x000fe200017fe4ff */
[----:B------:R-:W-:Y:S04]  /*39650*/  STL [R1+0xc24], R13 ;  /* 0x000c240d01007387 */ /* 0x000fe80000100800 */
[----:B------:R2:W-:Y:S04]  /*39660*/  STL [R1+0xc48], R6 ;  /* 0x000c480601007387 */ /* 0x0005e80000100800 */
[----:B------:R3:W-:Y:S04]  /*39670*/  LDGSTS.E [R5+-0x78600], desc[UR10][R10.64], P0 ;  /* 0x87a000000a057fae */ /* 0x0007e8000812184a */
[----:B------:R4:W-:Y:S04]  /*39680*/  STL [R1+0xc44], R7 ;  /* 0x000c440701007387 */ /* 0x0009e80000100800 */
[----:B-1----:R-:W4:Y:S01]  /*39690*/  LDL.LU R8, [R1+0x8ac] ;  /* 0x0008ac0001087983 */ /* 0x002f220000300800 */
[----:B---3--:R-:W-:-:S03]  /*396a0*/  IMAD.MOV.U32 R10, RZ, RZ, R6 ;  /* 0x000000ffff0a7224 */ /* 0x008fc600078e0006 */
[----:B--2---:R-:W2:Y:S01]  /*396b0*/  LDL.LU R6, [R1+0x8b0] ;  /* 0x0008b00001067983 */ /* 0x004ea20000300800 */
[----:B------:R-:W-:-:S03]  /*396c0*/  MOV R11, R7 ;  /* 0x00000007000b7202 */ /* 0x000fc60000000f00 */
[----:B------:R-:W3:Y:S04]  /*396d0*/  LDL.LU R13, [R1+0x8cc] ;  /* 0x0008cc00010d7983 */ /* 0x000ee80000300800 */
[----:B----4-:R-:W4:Y:S04]  /*396e0*/  LDL.LU R7, [R1+0x8d0] ;  /* 0x0008d00001077983 */ /* 0x010f280000300800 */
[----:B------:R1:W-:Y:S01]  /*396f0*/  LDGSTS.E [R5+-0x78200], desc[UR10][R10.64], P0 ;  /* 0x87e000000a057fae */ /* 0x0003e2000812184a */
[----:B------:R-:W-:-:S05]  /*39700*/  IADD3 R9, P1, R9, R4, RZ ;  /* 0x0000000409097210 */ /* 0x000fca0007f3e0ff */
[----:B------:R-:W-:Y:S01]  /*39710*/  IMAD.X R12, R12, 0x1, R3, P1 ;  /* 0x000000010c0c7824 */ /* 0x000fe200008e0603 */
[----:B------:R-:W-:Y:S01]  /*39720*/  IADD3 R16, P2, R16, R4, RZ ;  /* 0x0000000410107210 */ /* 0x000fe20007f5e0ff */
[----:B------:R1:W-:Y:S02]  /*39730*/  STL [R1+0x870], R9 ;  /* 0x0008700901007387 */ /* 0x0003e40000100800 */
[----:B-1----:R-:W-:Y:S01]  /*39740*/  LOP3.LUT R5, R14, 0x60, RZ, 0x3c, !PT ;  /* 0x000000600e057812 */ /* 0x002fe200078e3cff */
[----:B------:R-:W-:Y:S01]  /*39750*/  IMAD.MOV.U32 R10, RZ, RZ, R9 ;  /* 0x000000ffff0a7224 */ /* 0x000fe200078e0009 */
[----:B------:R-:W-:Y:S01]  /*39760*/  IADD3.X R17, R17, R3, RZ, P2, !PT ;  /* 0x0000000311117210 */ /* 0x000fe200017fe4ff */
[----:B------:R1:W-:Y:S04]  /*39770*/  STL [R1+0x86c], R12 ;  /* 0x00086c0c01007387 */ /* 0x0003e80000100800 */
[----:B------:R1:W-:Y:S01]  /*39780*/  STL [R1+0x890], R16 ;  /* 0x0008901001007387 */ /* 0x0003e20000100800 */
[----:B------:R-:W-:-:S03]  /*39790*/  IADD3 R5, R5, 0x100000, R15 ;  /* 0x0010000005057810 */ /* 0x000fc60007ffe00f */
[----:B------:R-:W3:Y:S01]  /*397a0*/  LDL.LU R9, [R1+0x8f0] ;  /* 0x0008f00001097983 */ /* 0x000ee20000300800 */
[----:B------:R-:W-:-:S03]  /*397b0*/  MOV R11, R12 ;  /* 0x0000000c000b7202 */ /* 0x000fc60000000f00 */
[----:B------:R-:W-:Y:S04]  /*397c0*/  STL [R1+0x88c], R17 ;  /* 0x00088c1101007387 */ /* 0x000fe80000100800 */
[----:B-1----:R-:W3:Y:S04]  /*397d0*/  LDL.LU R12, [R1+0x910] ;  /* 0x00091000010c7983 */ /* 0x002ee80000300800 */
[----:B------:R-:W3:Y:S04]  /*397e0*/  LDL.LU R15, [R1+0x8ec] ;  /* 0x0008ec00010f7983 */ /* 0x000ee80000300800 */
[----:B------:R1:W-:Y:S02]  /*397f0*/  LDGSTS.E [R5+-0x7fd00], desc[UR10][R10.64], P0 ;  /* 0x803000000a057fae */ /* 0x0003e4000812184a */
[----:B-1----:R-:W-:-:S02]  /*39800*/  IMAD.MOV.U32 R10, RZ, RZ, R16 ;  /* 0x000000ffff0a7224 */ /* 0x002fc400078e0010 */
[----:B------:R-:W3:Y:S01]  /*39810*/  LDL.LU R16, [R1+0x90c] ;  /* 0x00090c0001107983 */ /* 0x000ee20000300800 */
[----:B------:R-:W-:-:S05]  /*39820*/  MOV R11, R17 ;  /* 0x00000011000b7202 */ /* 0x000fca0000000f00 */
[----:B------:R1:W-:Y:S01]  /*39830*/  LDGSTS.E [R5+-0x7f900], desc[UR10][R10.64], P0 ;  /* 0x807000000a057fae */ /* 0x0003e2000812184a */
[----:B--2---:R-:W-:-:S05]  /*39840*/  IADD3 R6, P1, R6, R4, RZ ;  /* 0x0000000406067210 */ /* 0x004fca0007f3e0ff */
[----:B------:R-:W-:Y:S01]  /*39850*/  IMAD.X R8, R8, 0x1, R3, P1 ;  /* 0x0000000108087824 */ /* 0x000fe200008e0603 */
[----:B----4-:R-:W-:Y:S01]  /*39860*/  IADD3 R7, P2, R7, R4, RZ ;  /* 0x0000000407077210 */ /* 0x010fe20007f5e0ff */
[----:B------:R2:W-:Y:S01]  /*39870*/  STL [R1+0x8b0], R6 ;  /* 0x0008b00601007387 */ /* 0x0005e20000100800 */
[----:B-1----:R-:W-:Y:S02]  /*39880*/  IMAD.MOV.U32 R10, RZ, RZ, R6 ;  /* 0x000000ffff0a7224 */ /* 0x002fe400078e0006 */
[----:B------:R-:W-:Y:S02]  /*39890*/  MOV R11, R8 ;  /* 0x00000008000b7202 */ /* 0x000fe40000000f00 */
[----:B---3--:R-:W-:Y:S01]  /*398a0*/  IADD3.X R13, R13, R3, RZ, P2, !PT ;  /* 0x000000030d0d7210 */ /* 0x008fe200017fe4ff */
[----:B------:R1:W-:Y:S04]  /*398b0*/  STL [R1+0x8ac], R8 ;  /* 0x0008ac0801007387 */ /* 0x0003e80000100800 */
        /* <DEDUP_REMOVED lines=13> */
[----:B------:R1:W-:Y:S04]  /*39990*/  STL [R1+0x8f0], R9 ;  /* 0x0008f00901007387 */ /* 0x0003e80000100800 */
[----:B------:R1:W-:Y:S02]  /*399a0*/  STL [R1+0x8ec], R15 ;  /* 0x0008ec0f01007387 */ /* 0x0003e40000100800 */
[----:B-1----:R-:W-:Y:S01]  /*399b0*/  IMAD.MOV.U32 R10, RZ, RZ, R9 ;  /* 0x000000ffff0a7224 */ /* 0x002fe200078e0009 */
[----:B------:R-:W-:Y:S01]  /*399c0*/  MOV R11, R15 ;  /* 0x0000000f000b7202 */ /* 0x000fe20000000f00 */
[----:B------:R1:W-:Y:S04]  /*399d0*/  STL [R1+0x910], R12 ;  /* 0x0009100c01007387 */ /* 0x0003e80000100800 */
[----:B------:R-:W4:Y:S01]  /*399e0*/  LDL.LU R9, [R1+0x970] ;  /* 0x0009700001097983 */ /* 0x000f220000300800 */
[----:B------:R-:W-:-:S03]  /*399f0*/  IADD3.X R16, R16, R3, RZ, P2, !PT ;  /* 0x0000000310107210 */ /* 0x000fc600017fe4ff */
[----:B------:R1:W-:Y:S04]  /*39a00*/  LDGSTS.E [R5+-0x7ed00], desc[UR10][R10.64], P0 ;  /* 0x813000000a057fae */ /* 0x0003e8000812184a */
[----:B------:R1:W-:Y:S04]  /*39a10*/  STL [R1+0x90c], R16 ;  /* 0x00090c1001007387 */ /* 0x0003e80000100800 */
        /* <DEDUP_REMOVED lines=22> */
[----:B------:R-:W3:Y:S01]  /*39b80*/  LDL.LU R8, [R1+0x9ac] ;  /* 0x0009ac0001087983 */ /* 0x000ee20000300800 */
[----:B------:R-:W-:-:S03]  /*39b90*/  IADD3 R15, P2, R15, R4, RZ ;  /* 0x000000040f0f7210 */ /* 0x000fc60007f5e0ff */
[----:B----4-:R-:W4:Y:S04]  /*39ba0*/  LDL.LU R13, [R1+0x9cc] ;  /* 0x0009cc00010d7983 */ /* 0x010f280000300800 */
        /* <DEDUP_REMOVED lines=61> */
[----:B------:R-:W-:Y:S04]  /*39f80*/  STL [R1+0xa50], R8 ;  /* 0x000a500801007387 */ /* 0x000fe80000100800 */
[----:B--2---:R-:W2:Y:S04]  /*39f90*/  LDL.LU R6, [R1+0xab0] ;  /* 0x000ab00001067983 */ /* 0x004ea80000300800 */
[----:B------:R3:W-:Y:S04]  /*39fa0*/  LDGSTS.E [R5+-0x7c500], desc[UR10][R10.64], P0 ;  /* 0x83b000000a057fae */ /* 0x0007e8000812184a */
[----:B------:R4:W-:Y:S04]  /*39fb0*/  STL [R1+0xa4c], R13 ;  /* 0x000a4c0d01007387 */ /* 0x0009e80000100800 */
[----:B-1----:R-:W2:Y:S01]  /*39fc0*/  LDL.LU R7, [R1+0xad0] ;  /* 0x000ad00001077983 */ /* 0x002ea20000300800 */
[----:B------:R-:W-:Y:S01]  /*39fd0*/  IADD3 R15, P1, R15, R4, RZ ;  /* 0x000000040f0f7210 */ /* 0x000fe20007f3e0ff */
[----:B---3--:R-:W-:Y:S01]  /*39fe0*/  IMAD.MOV.U32 R10, RZ, RZ, R8 ;  /* 0x000000ffff0a7224 */ /* 0x008fe200078e0008 */
[----:B------:R-:W-:-:S02]  /*39ff0*/  MOV R11, R13 ;  /* 0x0000000d000b7202 */ /* 0x000fc40000000f00 */
[----:B----4-:R-:W3:Y:S01]  /*3a000*/  LDL.LU R13, [R1+0xaac] ;  /* 0x000aac00010d7983 */ /* 0x010ee20000300800 */
[----:B------:R-:W-:-:S03]  /*3a010*/  IADD3 R9, P2, R9, R4, RZ ;  /* 0x0000000409097210 */ /* 0x000fc60007f5e0ff */
[----:B------:R1:W-:Y:S04]  /*3a020*/  LDGSTS.E [R5+-0x7c100], desc[UR10][R10.64], P0 ;  /* 0x83f000000a057fae */ /* 0x0003e8000812184a */
[----:B------:R-:W4:Y:S01]  /*3a030*/  LDL.LU R8, [R1+0xacc] ;  /* 0x000acc0001087983 */ /* 0x000f220000300800 */
[----:B------:R-:W-:Y:S01]  /*3a040*/  IMAD.X R16, R16, 0x1, R3, P1 ;  /* 0x0000000110107824 */ /* 0x000fe200008e0603 */
[----:B------:R-:W-:Y:S01]  /*3a050*/  IADD3.X R12, R12, R3, RZ, P2, !PT ;  /* 0x000000030c0c7210 */ /* 0x000fe200017fe4ff */
[----:B-1----:R-:W-:-:S03]  /*3a060*/  IMAD.MOV.U32 R10, RZ, RZ, R15 ;  /* 0x000000ffff0a7224 */ /* 0x002fc600078e000f */
        /* <DEDUP_REMOVED lines=13> */
[----:B--2---:R-:W-:-:S05]  /*3a140*/  IADD3 R6, P1, R6, R4, RZ ;  /* 0x0000000406067210 */ /* 0x004fca0007f3e0ff */
[----:B------:R2:W-:Y:S01]  /*3a150*/  STL [R1+0xab0], R6 ;  /* 0x000ab00601007387 */ /* 0x0005e20000100800 */
[----:B------:R-:W-:Y:S01]  /*3a160*/  IADD3 R7, P2, R7, R4, RZ ;  /* 0x0000000407077210 */ /* 0x000fe20007f5e0ff */
[----:B---3--:R-:W-:-:S05]  /*3a170*/  IMAD.X R13, R13, 0x1, R3, P1 ;  /* 0x000000010d0d7824 */ /* 0x008fca00008e0603 */
[----:B------:R3:W-:Y:S01]  /*3a180*/  STL [R1+0xaac], R13 ;  /* 0x000aac0d01007387 */ /* 0x0007e20000100800 */
[----:B----4-:R-:W-:-:S03]  /*3a190*/  IADD3.X R8, R8, R3, RZ, P2, !PT ;  /* 0x0000000308087210 */ /* 0x010fc600017fe4ff */
[----:B------:R4:W-:Y:S01]  /*3a1a0*/  STL [R1+0xad0], R7 ;  /* 0x000ad00701007387 */ /* 0x0009e20000100800 */
[----:B-1----:R-:W-:-:S03]  /*3a1b0*/  IMAD.MOV.U32 R10, RZ, RZ, R6 ;  /* 0x000000ffff0a7224 */ /* 0x002fc600078e0006 */
[----:B------:R-:W4:Y:S01]  /*3a1c0*/  LDL.LU R15, [R1+0xb30] ;  /* 0x000b3000010f7983 */ /* 0x000f220000300800 */
[----:B------:R-:W-:-:S03]  /*3a1d0*/  MOV R11, R13 ;  /* 0x0000000d000b7202 */ /* 0x000fc60000000f00 */
[----:B------:R1:W-:Y:S04]  /*3a1e0*/  STL [R1+0xacc], R8 ;  /* 0x000acc0801007387 */ /* 0x0003e80000100800 */
[----:B--2---:R-:W2:Y:S04]  /*3a1f0*/  LDL.LU R6, [R1+0xb50] ;  /* 0x000b500001067983 */ /* 0x004ea80000300800 */
[----:B------:R-:W2:Y:S04]  /*3a200*/  LDL.LU R16, [R1+0xb2c] ;  /* 0x000b2c0001107983 */ /* 0x000ea80000300800 */
[----:B------:R1:W-:Y:S04]  /*3a210*/  LDGSTS.E [R5+-0x7b500], desc[UR10][R10.64], P0 ;  /* 0x84b000000a057fae */ /* 0x0003e8000812184a */
[----:B---3--:R-:W3:Y:S01]  /*3a220*/  LDL.LU R13, [R1+0xb4c] ;  /* 0x000b4c00010d7983 */ /* 0x008ee20000300800 */
[----:B-1----:R-:W-:Y:S01]  /*3a230*/  IMAD.MOV.U32 R10, RZ, RZ, R7 ;  /* 0x000000ffff0a7224 */ /* 0x002fe200078e0007 */
[----:B------:R-:W-:-:S02]  /*3a240*/  MOV R11, R8 ;  /* 0x00000008000b7202 */ /* 0x000fc40000000f00 */
[----:B----4-:R-:W4:Y:S04]  /*3a250*/  LDL.LU R7, [R1+0xb70] ;  /* 0x000b700001077983 */ /* 0x010f280000300800 */
[----:B------:R-:W4:Y:S01]  /*3a260*/  LDL.LU R8, [R1+0xb90] ;  /* 0x000b900001087983 */ /* 0x000f220000300800 */
[----:B------:R-:W-:-:S03]  /*3a270*/  IADD3 R9, P1, R9, R4, RZ ;  /* 0x0000000409097210 */ /* 0x000fc60007f3e0ff */
[----:B------:R1:W-:Y:S02]  /*3a280*/  LDGSTS.E [R5+-0x7b100], desc[UR10][R10.64], P0 ;  /* 0x84f000000a057fae */ /* 0x0003e4000812184a */
[----:B------:R-:W-:Y:S01]  /*3a290*/  IMAD.X R12, R12, 0x1, R3, P1 ;  /* 0x000000010c0c7824 */ /* 0x000fe200008e0603 */
[----:B------:R-:W-:Y:S01]  /*3a2a0*/  IADD3 R17, P2, R17, R4, RZ ;  /* 0x0000000411117210 */ /* 0x000fe20007f5e0ff */
[----:B------:R-:W-:Y:S04]  /*3a2b0*/  STL [R1+0xaf0], R9 ;  /* 0x000af00901007387 */ /* 0x000fe80000100800 */
[----:B------:R1:W-:Y:S01]  /*3a2c0*/  STL [R1+0xaec], R12 ;  /* 0x000aec0c01007387 */ /* 0x0003e20000100800 */
[----:B------:R-:W-:Y:S02]  /*3a2d0*/  IADD3.X R151, R151, R3, RZ, P2, !PT ;  /* 0x0000000397977210 */ /* 0x000fe400017fe4ff */
[----:B-1----:R-:W-:Y:S01]  /*3a2e0*/  MOV R11, R12 ;  /* 0x0000000c000b7202 */ /* 0x002fe20000000f00 */
[----:B------:R-:W-:Y:S01]  /*3a2f0*/  STL [R1+0xb10], R17 ;  /* 0x000b101101007387 */ /* 0x000fe20000100800 */
[----:B------:R-:W-:-:S03]  /*3a300*/  IMAD.MOV.U32 R10, RZ, RZ, R9 ;  /* 0x000000ffff0a7224 */ /* 0x000fc600078e0009 */
[----:B------:R-:W4:Y:S04]  /*3a310*/  LDL.LU R12, [R1+0xb6c] ;  /* 0x000b6c00010c7983 */ /* 0x000f280000300800 */
[----:B------:R1:W-:Y:S04]  /*3a320*/  STL [R1+0xb0c], R151 ;  /* 0x000b0c9701007387 */ /* 0x0003e80000100800 */
[----:B------:R-:W4:Y:S04]  /*3a330*/  LDL.LU R9, [R1+0xb8c] ;  /* 0x000b8c0001097983 */ /* 0x000f280000300800 */
[----:B------:R1:W-:Y:S02]  /*3a340*/  LDGSTS.E [R5+-0x7ad00], desc[UR10][R10.64], P0 ;  /* 0x853000000a057fae */ /* 0x0003e4000812184a */
[----:B-1----:R-:W-:Y:S01]  /*3a350*/  IMAD.MOV.U32 R10, RZ, RZ, R17 ;  /* 0x000000ffff0a7224 */ /* 0x002fe200078e0011 */
[----:B------:R-:W-:-:S02]  /*3a360*/  MOV R11, R151 ;  /* 0x00000097000b7202 */ /* 0x000fc40000000f00 */
[----:B------:R-:W5:Y:S04]  /*3a370*/  LDL.LU R151, [R1+0xe00] ;  /* 0x000e000001977983 */ /* 0x000f680000300800 */
[----:B------:R1:W-:Y:S04]  /*3a380*/  LDGSTS.E [R5+-0x7a900], desc[UR10][R10.64], P0 ;  /* 0x857000000a057fae */ /* 0x0003e8000812184a */
[----:B------:R-:W5:Y:S01]  /*3a390*/  LDL.LU R17, [R1+0xdfc] ;  /* 0x000dfc0001117983 */ /* 0x000f620000300800 */
[----:B------:R-:W-:-:S05]  /*3a3a0*/  IADD3 R15, P1, R15, R4, RZ ;  /* 0x000000040f0f7210 */ /* 0x000fca0007f3e0ff */
[----:B-1----:R-:W-:Y:S01]  /*3a3b0*/  IMAD.MOV.U32 R10, RZ, RZ, R15 ;  /* 0x000000ffff0a7224 */ /* 0x002fe200078e000f */
[----:B--2---:R-:W-:Y:S01]  /*3a3c0*/  IADD3 R6, P2, R6, R4, RZ ;  /* 0x0000000406067210 */ /* 0x004fe20007f5e0ff */
[----:B------:R-:W-:-:S05]  /*3a3d0*/  IMAD.X R16, R16, 0x1, R3, P1 ;  /* 0x0000000110107824 */ /* 0x000fca00008e0603 */
[----:B------:R-:W-:Y:S02]  /*3a3e0*/  MOV R11, R16 ;  /* 0x00000010000b7202 */ /* 0x000fe40000000f00 */
[----:B---3--:R-:W-:-:S03]  /*3a3f0*/  IADD3.X R13, R13, R3, RZ, P2, !PT ;  /* 0x000000030d0d7210 */ /* 0x008fc600017fe4ff */
[----:B------:R1:W-:Y:S01]  /*3a400*/  LDGSTS.E [R5+-0x7a500], desc[UR10][R10.64], P0 ;  /* 0x85b000000a057fae */ /* 0x0003e2000812184a */
[----:B----4-:R-:W-:-:S03]  /*3a410*/  IADD3 R7, P1, R7, R4, RZ ;  /* 0x0000000407077210 */ /* 0x010fc60007f3e0ff */
[----:B------:R-:W-:Y:S01]  /*3a420*/  STL [R1+0xb30], R15 ;  /* 0x000b300f01007387 */ /* 0x000fe20000100800 */
[----:B-1----:R-:W-:Y:S01]  /*3a430*/  IMAD.MOV.U32 R10, RZ, RZ, R6 ;  /* 0x000000ffff0a7224 */ /* 0x002fe200078e0006 */
[----:B------:R-:W-:Y:S02]  /*3a440*/  MOV R11, R13 ;  /* 0x0000000d000b7202 */ /* 0x000fe40000000f00 */
[----:B------:R1:W-:Y:S01]  /*3a450*/  STL [R1+0xb2c], R16 ;  /* 0x000b2c1001007387 */ /* 0x0003e20000100800 */
[----:B------:R-:W-:-:S03]  /*3a460*/  IADD3 R8, P2, R8, R4, RZ ;  /* 0x0000000408087210 */ /* 0x000fc60007f5e0ff */
[----:B------:R2:W-:Y:S04]  /*3a470*/  STL [R1+0xb50], R6 ;  /* 0x000b500601007387 */ /* 0x0005e80000100800 */
[----:B------:R-:W-:Y:S04]  /*3a480*/  STL [R1+0xb4c], R13 ;  /* 0x000b4c0d01007387 */ /* 0x000fe80000100800 */
[----:B------:R3:W-:Y:S04]  /*3a490*/  LDGSTS.E [R5+-0x7a100], desc[UR10][R10.64], P0 ;  /* 0x85f000000a057fae */ /* 0x0007e8000812184a */
[----:B-1----:R-:W4:Y:S04]  /*3a4a0*/  LDL.LU R16, [R1+0xbcc] ;  /* 0x000bcc0001107983 */ /* 0x002f280000300800 */
[----:B--2---:R-:W2:Y:S01]  /*3a4b0*/  LDL.LU R6, [R1+0xbd0] ;  /* 0x000bd00001067983 */ /* 0x004ea20000300800 */
[----:B------:R-:W-:-:S02]  /*3a4c0*/  IMAD.X R12, R12, 0x1, R3, P1 ;  /* 0x000000010c0c7824 */ /* 0x000fc400008e0603 */
[----:B---3--:R-:W-:Y:S01]  /*3a4d0*/  IMAD.MOV.U32 R10, RZ, RZ, R7 ;  /* 0x000000ffff0a7224 */ /* 0x008fe200078e0007 */
[----:B------:R1:W-:Y:S02]  /*3a4e0*/  STL [R1+0xb70], R7 ;  /* 0x000b700701007387 */ /* 0x0003e40000100800 */
[----:B------:R-:W-:Y:S02]  /*3a4f0*/  MOV R11, R12 ;  /* 0x0000000c000b7202 */ /* 0x000fe40000000f00 */
[----:B------:R-:W-:Y:S01]  /*3a500*/  IADD3.X R9, R9, R3, RZ, P2, !PT ;  /* 0x0000000309097210 */ /* 0x000fe200017fe4ff */
[----:B------:R-:W-:Y:S04]  /*3a510*/  STL [R1+0xb6c], R12 ;  /* 0x000b6c0c01007387 */ /* 0x000fe80000100800 */
[----:B------:R3:W-:Y:S04]  /*3a520*/  STL [R1+0xb90], R8 ;  /* 0x000b900801007387 */ /* 0x0007e80000100800 */
[----:B-1----:R-:W4:Y:S04]  /*3a530*/  LDL.LU R7, [R1+0xc10] ;  /* 0x000c100001077983 */ /* 0x002f280000300800 */
[----:B------:R1:W-:Y:S04]  /*3a540*/  LDGSTS.E [R5+-0x79d00], desc[UR10][R10.64], P0 ;  /* 0x863000000a057fae */ /* 0x0003e8000812184a */
[----:B------:R3:W-:Y:S01]  /*3a550*/  STL [R1+0xb8c], R9 ;  /* 0x000b8c0901007387 */ /* 0x0007e20000100800 */
[----:B-1----:R-:W-:Y:S01]  /*3a560*/  IMAD.MOV.U32 R10, RZ, RZ, R8 ;  /* 0x000000ffff0a7224 */ /* 0x002fe200078e0008 */
[----:B------:R-:W-:-:S02]  /*3a570*/  MOV R11, R9 ;  /* 0x00000009000b7202 */ /* 0x000fc40000000f00 */
[----:B---3--:R-:W3:Y:S04]  /*3a580*/  LDL.LU R8, [R1+0xc0c] ;  /* 0x000c0c0001087983 */ /* 0x008ee80000300800 */
[----:B------:R-:W3:Y:S04]  /*3a590*/  LDL.LU R15, [R1+0xc2c] ;  /* 0x000c2c00010f7983 */ /* 0x000ee80000300800 */
[----:B------:R-:W3:Y:S04]  /*3a5a0*/  LDL.LU R13, [R1+0xc30] ;  /* 0x000c3000010d7983 */ /* 0x000ee80000300800 */
[----:B------:R-:W3:Y:S04]  /*3a5b0*/  LDL.LU R12, [R1+0xc4c] ;  /* 0x000c4c00010c7983 */ /* 0x000ee80000300800 */
[----:B------:R-:W3:Y:S04]  /*3a5c0*/  LDL.LU R9, [R1+0xc50] ;  /* 0x000c500001097983 */ /* 0x000ee80000300800 */
[----:B------:R1:W-:Y:S04]  /*3a5d0*/  LDGSTS.E [R5+-0x79900], desc[UR10][R10.64], P0 ;  /* 0x867000000a057fae */ /* 0x0003e8000812184a */
[----:B------:R-:W3:Y:S04]  /*3a5e0*/  LDL.LU R10, [R1+0xbac] ;  /* 0x000bac00010a7983 */ /* 0x000ee80000300800 */
[----:B------:R-:W1:Y:S01]  /*3a5f0*/  LDL.LU R11, [R1+0xbb0] ;  /* 0x000bb000010b7983 */ /* 0x000e620000300800 */
[----:B--2---:R-:W-:-:S04]  /*3a600*/  IADD3 R6, P2, R6, R4, RZ ;  /* 0x0000000406067210 */ /* 0x004fc80007f5e0ff */
[----:B----4-:R-:W-:Y:S02]  /*3a610*/  IADD3.X R16, R16, R3, RZ, P2, !PT ;  /* 0x0000000310107210 */ /* 0x010fe400017fe4ff */
[----:B-1----:R-:W-:-:S05]  /*3a620*/  IADD3 R11, P1, R11, R4, RZ ;  /* 0x000000040b0b7210 */ /* 0x002fca0007f3e0ff */
[----:B---3--:R-:W-:Y:S01]  /*3a630*/  IMAD.X R10, R10, 0x1, R3, P1 ;  /* 0x000000010a0a7824 */ /* 0x008fe200008e0603 */
[----:B------:R1:W-:Y:S04]  /*3a640*/  STL [R1+0xbb0], R11 ;  /* 0x000bb00b01007387 */ /* 0x0003e80000100800 */
[----:B------:R2:W-:Y:S01]  /*3a650*/  STL [R1+0xbac], R10 ;  /* 0x000bac0a01007387 */ /* 0x0005e20000100800 */
[----:B-1----:R-:W-:-:S04]  /*3a660*/  LOP3.LUT R11, R11, R10, RZ, 0x3c, !PT ;  /* 0x0000000a0b0b7212 */ /* 0x002fc800078e3cff */
[----:B--2---:R-:W-:-:S04]  /*3a670*/  LOP3.LUT R10, R11, R10, RZ, 0x3c, !PT ;  /* 0x0000000a0b0a7212 */ /* 0x004fc800078e3cff */
[----:B------:R-:W-:Y:S01]  /*3a680*/  LOP3.LUT R11, R11, R10, RZ, 0x3c, !PT ;  /* 0x0000000a0b0b7212 */ /* 0x000fe200078e3cff */
[----:B------:R-:W-:Y:S04]  /*3a690*/  STL [R1+0xbd0], R6 ;  /* 0x000bd00601007387 */ /* 0x000fe80000100800 */
[----:B------:R1:W-:Y:S04]  /*3a6a0*/  LDGSTS.E [R5+-0x79500], desc[UR10][R10.64], P0 ;  /* 0x86b000000a057fae */ /* 0x0003e8000812184a */
[----:B------:R2:W-:Y:S01]  /*3a6b0*/  STL [R1+0xbcc], R16 ;  /* 0x000bcc1001007387 */ /* 0x0005e20000100800 */
[----:B-1----:R-:W-:Y:S01]  /*3a6c0*/  IMAD.MOV.U32 R10, RZ, RZ, R6 ;  /* 0x000000ffff0a7224 */ /* 0x002fe200078e0006 */
[----:B------:R-:W-:-:S02]  /*3a6d0*/  MOV R11, R16 ;  /* 0x00000010000b7202 */ /* 0x000fc40000000f00 */
[----:B--2---:R-:W2:Y:S04]  /*3a6e0*/  LDL.LU R16, [R1+0xdf8] ;  /* 0x000df80001107983 */ /* 0x004ea80000300800 */
[----:B------:R-:W3:Y:S04]  /*3a6f0*/  LDL.LU R6, [R1+0xdf4] ;  /* 0x000df40001067983 */ /* 0x000ee80000300800 */
[----:B------:R1:W-:Y:S04]  /*3a700*/  LDGSTS.E [R5+-0x79100], desc[UR10][R10.64], P0 ;  /* 0x86f000000a057fae */ /* 0x0003e8000812184a */
[----:B------:R-:W4:Y:S04]  /*3a710*/  LDL.LU R10, [R1+0xbec] ;  /* 0x000bec00010a7983 */ /* 0x000f280000300800 */
[----:B------:R-:W1:Y:S01]  /*3a720*/  LDL.LU R11, [R1+0xbf0] ;  /* 0x000bf000010b7983 */ /* 0x000e620000300800 */
[----:B------:R-:W-:-:S04]  /*3a730*/  IADD3 R7, P2, R7, R4, RZ ;  /* 0x0000000407077210 */ /* 0x000fc80007f5e0ff */
[----:B------:R-:W-:Y:S02]  /*3a740*/  IADD3.X R8, R8, R3, RZ, P2, !PT ;  /* 0x0000000308087210 */ /* 0x000fe400017fe4ff */
[----:B------:R-:W-:-:S04]  /*3a750*/  IADD3 R9, P2, R9, R4, RZ ;  /* 0x0000000409097210 */ /* 0x000fc80007f5e0ff */
[----:B------:R-:W-:Y:S02]  /*3a760*/  IADD3.X R12, R12, R3, RZ, P2, !PT ;  /* 0x000000030c0c7210 */ /* 0x000fe400017fe4ff */
[----:B-1----:R-:W-:-:S05]  /*3a770*/  IADD3 R11, P1, R11, R4, RZ ;  /* 0x000000040b0b7210 */ /* 0x002fca0007f3e0ff */
[----:B----4-:R-:W-:Y:S01]  /*3a780*/  IMAD.X R10, R10, 0x1, R3, P1 ;  /* 0x000000010a0a7824 */ /* 0x010fe200008e0603 */
[----:B------:R1:W-:Y:S04]  /*3a790*/  STL [R1+0xbf0], R11 ;  /* 0x000bf00b01007387 */ /* 0x0003e80000100800 */
[----:B------:R4:W-:Y:S01]  /*3a7a0*/  STL [R1+0xbec], R10 ;  /* 0x000bec0a01007387 */ /* 0x0009e20000100800 */
[----:B-1----:R-:W-:-:S04]  /*3a7b0*/  LOP3.LUT R11, R11, R10, RZ, 0x3c, !PT ;  /* 0x0000000a0b0b7212 */ /* 0x002fc800078e3cff */
[----:B----4-:R-:W-:Y:S02]  /*3a7c0*/  LOP3.LUT R10, R11, R10, RZ, 0x3c, !PT ;  /* 0x0000000a0b0a7212 */ /* 0x010fe400078e3cff */
[----:B------:R-:W-:Y:S02]  /*3a7d0*/  IADD3 R13, P1, R13, R4, RZ ;  /* 0x000000040d0d7210 */ /* 0x000fe40007f3e0ff */
[----:B------:R-:W-:-:S03]  /*3a7e0*/  LOP3.LUT R11, R11, R10, RZ, 0x3c, !PT ;  /* 0x0000000a0b0b7212 */ /* 0x000fc600078e3cff */
[----:B------:R-:W-:Y:S02]  /*3a7f0*/  IMAD.X R15, R15, 0x1, R3, P1 ;  /* 0x000000010f0f7824 */ /* 0x000fe400008e0603 */
[----:B------:R1:W-:Y:S02]  /*3a800*/  LDGSTS.E [R5+-0x78d00], desc[UR10][R10.64], P0 ;  /* 0x873000000a057fae */ /* 0x0003e4000812184a */
[----:B-1----:R-:W-:Y:S01]  /*3a810*/  IMAD.MOV.U32 R10, RZ, RZ, R7 ;  /* 0x000000ffff0a7224 */ /* 0x002fe200078e0007 */
[----:B------:R-:W-:-:S05]  /*3a820*/  MOV R11, R8 ;  /* 0x00000008000b7202 */ /* 0x000fca0000000f00 */
[----:B------:R1:W-:Y:S01]  /*3a830*/  LDGSTS.E [R5+-0x78900], desc[UR10][R10.64], P0 ;  /* 0x877000000a057fae */ /* 0x0003e2000812184a */
[----:B--2---:R-:W-:-:S03]  /*3a840*/  VIADD R16, R16, 0x1 ;  /* 0x0000000110107836 */ /* 0x004fc60000000000 */
[----:B------:R-:W-:Y:S01]  /*3a850*/  STL [R1+0xc10], R7 ;  /* 0x000c100701007387 */ /* 0x000fe20000100800 */
[----:B-1----:R-:W-:Y:S01]  /*3a860*/  IMAD.MOV.U32 R10, RZ, RZ, R13 ;  /* 0x000000ffff0a7224 */ /* 0x002fe200078e000d */
[----:B------:R-:W-:Y:S02]  /*3a870*/  MOV R11, R15 ;  /* 0x0000000f000b7202 */ /* 0x000fe40000000f00 */
[----:B------:R1:W-:Y:S04]  /*3a880*/  STL [R1+0xc0c], R8 ;  /* 0x000c0c0801007387 */ /* 0x0003e80000100800 */
[----:B------:R2:W-:Y:S04]  /*3a890*/  LDGSTS.E [R5+-0x78500], desc[UR10][R10.64], P0 ;  /* 0x87b000000a057fae */ /* 0x0005e8000812184a */
[----:B-1----:R1:W5:Y:S04]  /*3a8a0*/  LDL.LU R8, [R1+0xdf0] ;  /* 0x000df00001087983 */ /* 0x0023680000300800 */
[----:B------:R1:W5:Y:S01]  /*3a8b0*/  LDL.LU R7, [R1+0xdec] ;  /* 0x000dec0001077983 */ /* 0x0003620000300800 */
[----:B--2---:R-:W-:Y:S01]  /*3a8c0*/  IMAD.MOV.U32 R10, RZ, RZ, R9 ;  /* 0x000000ffff0a7224 */ /* 0x004fe200078e0009 */
[----:B------:R-:W-:-:S02]  /*3a8d0*/  MOV R11, R12 ;  /* 0x0000000c000b7202 */ /* 0x000fc40000000f00 */
[----:B------:R1:W-:Y:S04]  /*3a8e0*/  STL [R1+0xc30], R13 ;  /* 0x000c300d01007387 */ /* 0x0003e80000100800 */
[----:B------:R1:W-:Y:S04]  /*3a8f0*/  STL [R1+0xc2c], R15 ;  /* 0x000c2c0f01007387 */ /* 0x0003e80000100800 */
[----:B------:R1:W-:Y:S04]  /*3a900*/  STL [R1+0xc50], R9 ;  /* 0x000c500901007387 */ /* 0x0003e80000100800 */
[----:B------:R1:W-:Y:S01]  /*3a910*/  LDGSTS.E [R5+-0x78100], desc[UR10][R10.64], P0 ;  /* 0x87f000000a057fae */ /* 0x0003e2000812184a */
[----:B---3--:R-:W-:-:S03]  /*3a920*/  ISETP.NE.U32.AND P0, PT, R16, R6, PT ;  /* 0x000000061000720c */ /* 0x008fc60003f05070 */
[----:B------:R1:W-:Y:S04]  /*3a930*/  STL [R1+0xc4c], R12 ;  /* 0x000c4c0c01007387 */ /* 0x0003e80000100800 */
[----:B------:R1:W5:Y:S04]  /*3a940*/  LDL.LU R6, [R1+0xde8] ;  /* 0x000de80001067983 */ /* 0x0003680000300800 */
[----:B------:R-:W0:Y:S02]  /*3a950*/  LDGDEPBAR ;  /* 0x00000000000079af */ /* 0x000e240000000000 */
[----:B------:R-:W-:Y:S05]  /*3a960*/  @P0 BRA `(.L_x_1) ;  /* 0xffffff3400440947 */ /* 0x000fea000383ffff */
.L_x_0:
[----:B------:R-:W2:Y:S01]  /*3a970*/  LDL.LU R16, [R1+0x400] ;  /* 0x0004000001107983 */ /* 0x000ea20000300800 */
[----:B------:R-:W-:-:S04]  /*3a980*/  DEPBAR.LE SB0, 0x0 ;  /* 0x000080000000791a */ /* 0x000fc80000000000 */
[----:B-----5:R-:W2:Y:S01]  /*3a990*/  LDL.LU R17, [R1+0x408] ;  /* 0x0004080001117983 */ /* 0x020ea20000300800 */
[----:B-1----:R-:W1:Y:S01]  /*3a9a0*/  S2R R5, SR_TID.X ;  /* 0x0000000000057919 */ /* 0x002e620000002100 */
[----:B------:R-:W-:Y:S01]  /*3a9b0*/  MOV R14, R24 ;  /* 0x00000018000e7202 */ /* 0x000fe20000000f00 */
[----:B------:R-:W-:Y:S01]  /*3a9c0*/  IMAD.MOV.U32 R15, RZ, RZ, R26 ;  /* 0x000000ffff0f7224 */ /* 0x000fe200078e001a */
[----:B------:R-:W-:Y:S01]  /*3a9d0*/  MOV R158, R121 ;  /* 0x00000079009e7202 */ /* 0x000fe20000000f00 */
[----:B------:R-:W2:Y:S01]  /*3a9e0*/  LDL.LU R18, [R1+0x200] ;  /* 0x0002000001127983 */ /* 0x000ea20000300800 */
[----:B------:R-:W-:Y:S01]  /*3a9f0*/  IMAD.MOV.U32 R159, RZ, RZ, R123 ;  /* 0x000000ffff9f7224 */ /* 0x000fe200078e007b */
[----:B------:R-:W-:Y:S01]  /*3aa00*/  MOV R174, R125 ;  /* 0x0000007d00ae7202 */ /* 0x000fe20000000f00 */
[----:B------:R-:W-:Y:S01]  /*3aa10*/  IMAD.MOV.U32 R175, RZ, RZ, R127 ;  /* 0x000000ffffaf7224 */ /* 0x000fe200078e007f */
[----:B------:R-:W2:Y:S01]  /*3aa20*/  LDL.LU R19, [R1+0x208] ;  /* 0x0002080001137983 */ /* 0x000ea20000300800 */
[----:B------:R-:W-:Y:S01]  /*3aa30*/  MOV R170, R128 ;  /* 0x0000008000aa7202 */ /* 0x000fe20000000f00 */
[----:B------:R-:W-:Y:S01]  /*3aa40*/  IMAD.MOV.U32 R171, RZ, RZ, R130 ;  /* 0x000000ffffab7224 */ /* 0x000fe200078e0082 */
[----:B------:R-:W-:Y:S01]  /*3aa50*/  MOV R182, R132 ;  /* 0x0000008400b67202 */ /* 0x000fe20000000f00 */
[----:B------:R-:W3:Y:S01]  /*3aa60*/  LDL.LU R12, [R1] ;  /* 0x00000000010c7983 */ /* 0x000ee20000300800 */
[----:B------:R-:W-:Y:S01]  /*3aa70*/  IMAD.MOV.U32 R183, RZ, RZ, R134 ;  /* 0x000000ffffb77224 */ /* 0x000fe200078e0086 */
[----:B------:R-:W-:Y:S01]  /*3aa80*/  MOV R198, R133 ;  /* 0x0000008500c67202 */ /* 0x000fe20000000f00 */
[----:B------:R-:W-:Y:S01]  /*3aa90*/  IMAD.MOV.U32 R199, RZ, RZ, R135 ;  /* 0x000000ffffc77224 */ /* 0x000fe200078e0087 */
[----:B------:R-:W3:Y:S01]  /*3aaa0*/  LDL.LU R13, [R1+0x8] ;  /* 0x00000800010d7983 */ /* 0x000ee20000300800 */
[----:B------:R-:W-:Y:S01]  /*3aab0*/  MOV R194, R136 ;  /* 0x0000008800c27202 */ /* 0x000fe20000000f00 */
[----:B------:R-:W-:Y:S01]  /*3aac0*/  IMAD.MOV.U32 R195, RZ, RZ, R138 ;  /* 0x000000ffffc37224 */ /* 0x000fe200078e008a */
[----:B------:R-:W-:Y:S01]  /*3aad0*/  MOV R206, R140 ;  /* 0x0000008c00ce7202 */ /* 0x000fe20000000f00 */
[----:B------:R-:W-:Y:S01]  /*3aae0*/  IMAD.MOV.U32 R207, RZ, RZ, R142 ;  /* 0x000000ffffcf7224 */ /* 0x000fe200078e008e */
[----:B------:R-:W-:Y:S01]  /*3aaf0*/  MOV R218, R141 ;  /* 0x0000008d00da7202 */ /* 0x000fe20000000f00 */
[----:B------:R-:W-:Y:S01]  /*3ab00*/  IMAD.MOV.U32 R219, RZ, RZ, R143 ;  /* 0x000000ffffdb7224 */ /* 0x000fe200078e008f */
[----:B------:R-:W-:Y:S01]  /*3ab10*/  IADD3 R3, R6, 0x2, RZ ;  /* 0x0000000206037810 */ /* 0x000fe20007ffe0ff */
[----:B------:R-:W-:Y:S01]  /*3ab20*/  ULDC UR5, c[0x0][0x22c] ;  /* 0x00008b0000057ab9 */ /* 0x000fe20000000800 */
[----:B------:R-:W-:Y:S01]  /*3ab30*/  ULDC UR4, c[0x0][0x22c] ;  /* 0x00008b0000047ab9 */ /* 0x000fe20000000800 */
[----:B------:R-:W-:Y:S01]  /*3ab40*/  ULDC.64 UR6, c[0x0][0x228] ;  /* 0x00008a0000067ab9 */ /* 0x000fe20000000a00 */
[----:B------:R-:W-:Y:S01]  /*3ab50*/  ULDC.64 UR26, c[0x0][0x228] ;  /* 0x00008a00001a7ab9 */ /* 0x000fe20000000a00 */
[----:B------:R-:W-:Y:S01]  /*3ab60*/  ULDC UR28, c[0x0][0x248] ;  /* 0x00009200001c7ab9 */ /* 0x000fe20000000800 */
[----:B------:R-:W-:Y:S01]  /*3ab70*/  ULDC.64 UR22, c[0x0][0x228] ;  /* 0x00008a0000167ab9 */ /* 0x000fe20000000a00 */
[----:B------:R-:W-:Y:S01]  /*3ab80*/  ULDC.64 UR24, c[0x0][0x228] ;  /* 0x00008a0000187ab9 */ /* 0x000fe20000000a00 */
[----:B------:R-:W-:Y:S01]  /*3ab90*/  ULDC.64 UR18, c[0x0][0x228] ;  /* 0x00008a0000127ab9 */ /* 0x000fe20000000a00 */
[C---:B-1----:R-:W-:Y:S01]  /*3aba0*/  IMAD.SHL.U32 R0, R5.reuse, 0x40, RZ ;  /* 0x0000004005007824 */ /* 0x042fe200078e00ff */
[C---:B------:R-:W-:Y:S01]  /*3abb0*/  SHF.L.U32 R2, R5.reuse, 0x4, RZ ;  /* 0x0000000405027819 */ /* 0x040fe200000006ff */
[----:B------:R-:W-:Y:S01]  /*3abc0*/  ULDC.64 UR20, c[0x0][0x228] ;  /* 0x00008a0000147ab9 */ /* 0x000fe20000000a00 */
[----:B------:R-:W-:Y:S01]  /*3abd0*/  SHF.L.U32 R4, R5, 0x3, RZ ;  /* 0x0000000305047819 */ /* 0x000fe200000006ff */
[----:B------:R-:W-:Y:S01]  /*3abe0*/  ULDC.64 UR14, c[0x0][0x228] ;  /* 0x00008a00000e7ab9 */ /* 0x000fe20000000a00 */
[----:B------:R-:W-:Y:S01]  /*3abf0*/  LOP3.LUT R2, R2, 0xf0, RZ, 0xc0, !PT ;  /* 0x000000f002027812 */ /* 0x000fe200078ec0ff */
[----:B------:R-:W-:Y:S01]  /*3ac00*/  ULDC.64 UR16, c[0x0][0x228] ;  /* 0x00008a0000107ab9 */ /* 0x000fe20000000a00 */
[----:B------:R-:W-:Y:S01]  /*3ac10*/  LOP3.LUT R0, R0, 0x400, RZ, 0xc0, !PT ;  /* 0x0000040000007812 */ /* 0x000fe200078ec0ff */
[----:B------:R-:W-:Y:S01]  /*3ac20*/  ULDC.64 UR12, c[0x0][0x228] ;  /* 0x00008a00000c7ab9 */ /* 0x000fe20000000a00 */
[----:B------:R-:W-:-:S02]  /*3ac30*/  LOP3.LUT R4, R4, 0x300, RZ, 0xc0, !PT ;  /* 0x0000030004047812 */ /* 0x000fc400078ec0ff */
[----:B------:R-:W-:Y:S01]  /*3ac40*/  IADD3 R0, R0, UR8, R2 ;  /* 0x0000000800007c10 */ /* 0x000fe2000fffe002 */
[----:B------:R-:W-:Y:S01]  /*3ac50*/  VIADD R2, R6, 0x1 ;  /* 0x0000000106027836 */ /* 0x000fe20000000000 */
[----:B------:R-:W-:Y:S01]  /*3ac60*/  LOP3.LUT R5, R5, 0x7f, RZ, 0xc0, !PT ;  /* 0x0000007f05057812 */ /* 0x000fe200078ec0ff */
[----:B------:R-:W-:Y:S01]  /*3ac70*/  BAR.SYNC.DEFER_BLOCKING 0x0 ;  /* 0x0000000000007b1d */ /* 0x000fe20000010000 */
[----:B------:R-:W-:Y:S01]  /*3ac80*/  MOV R26, R97 ;  /* 0x00000061001a7202 */ /* 0x000fe20000000f00 */
[----:B------:R-:W-:Y:S01]  /*3ac90*/  IMAD.IADD R0, R0, 0x1, R4 ;  /* 0x0000000100007824 */ /* 0x000fe200078e0204 */
[----:B------:R-:W-:Y:S02]  /*3aca0*/  LEA R251, R5, UR8, 0x4 ;  /* 0x0000000805fb7c11 */ /* 0x000fe4000f8e20ff */
[----:B------:R-:W-:-:S03]  /*3acb0*/  ISETP.GE.AND P4, PT, R3, UR5, PT ;  /* 0x0000000503007c0c */ /* 0x000fc6000bf86270 */
[----:B------:R-:W1:Y:S01]  /*3acc0*/  LDC R5, c[0x0][0x244] ;  /* 0x00009100ff057b82 */ /* 0x000e620000000800 */
[----:B------:R-:W-:Y:S01]  /*3acd0*/  VIADD R3, R6, 0x4 ;  /* 0x0000000406037836 */ /* 0x000fe20000000000 */
[----:B------:R-:W-:Y:S01]  /*3ace0*/  ISETP.GE.AND P0, PT, R2, UR4, PT ;  /* 0x0000000402007c0c */ /* 0x000fe2000bf06270 */
[----:B------:R-:W-:Y:S01]  /*3acf0*/  ULDC UR5, c[0x0][0x22c] ;  /* 0x00008b0000057ab9 */ /* 0x000fe20000000800 */
[C---:B------:R-:W-:Y:S01]  /*3ad00*/  IADD3 R2, R6.reuse, 0x3, RZ ;  /* 0x0000000306027810 */ /* 0x040fe20007ffe0ff */
[----:B------:R-:W-:Y:S01]  /*3ad10*/  ULDC UR4, c[0x0][0x22c] ;  /* 0x00008b0000047ab9 */ /* 0x000fe20000000800 */
[----:B------:R-:W-:Y:S02]  /*3ad20*/  ISETP.GE.AND P5, PT, R3, UR5, PT ;  /* 0x0000000503007c0c */ /* 0x000fe4000bfa6270 */
[----:B------:R-:W-:Y:S01]  /*3ad30*/  ISETP.GE.AND P2, PT, R7, UR6, PT ;  /* 0x0000000607007c0c */ /* 0x000fe2000bf46270 */
[----:B------:R-:W-:Y:S01]  /*3ad40*/  IMAD R9, R6, UR28, RZ ;  /* 0x0000001c06097c24 */ /* 0x000fe2000f8e02ff */
[----:B------:R-:W-:Y:S01]  /*3ad50*/  ISETP.GE.AND P3, PT, R2, UR4, PT ;  /* 0x0000000402007c0c */ /* 0x000fe2000bf66270 */
[----:B------:R-:W-:Y:S01]  /*3ad60*/  ULDC.64 UR4, c[0x0][0x220] ;  /* 0x0000880000047ab9 */ /* 0x000fe20000000a00 */
[----:B--2---:R-:W-:Y:S01]  /*3ad70*/  STSM.16.M88.4 [R0], R16 ;  /* 0x0000001000007844 */ /* 0x004fe20000000200 */
[----:B------:R-:W-:Y:S01]  /*3ad80*/  ULDC UR8, c[0x0][0x22c] ;  /* 0x00008b0000087ab9 */ /* 0x000fe20000000800 */
[----:B------:R-:W-:Y:S06]  /*3ad90*/  BAR.SYNC.DEFER_BLOCKING 0x0 ;  /* 0x0000000000007b1d */ /* 0x000fec0000010000 */
[----:B------:R-:W2:Y:S02]  /*3ada0*/  LDS.128 R16, [R251] ;  /* 0x00000000fb107984 */ /* 0x000ea40000000c00 */
[----:B------:R-:W-:Y:S06]  /*3adb0*/  BAR.SYNC.DEFER_BLOCKING 0x0 ;  /* 0x0000000000007b1d */ /* 0x000fec0000010000 */
[----:B--2---:R2:W-:Y:S04]  /*3adc0*/  STL.64 [R1+0x600], R16 ;  /* 0x0006001001007387 */ /* 0x0045e80000100a00 */
[----:B------:R4:W-:Y:S04]  /*3add0*/  STL.64 [R1+0x608], R18 ;  /* 0x0006081201007387 */ /* 0x0009e80000100a00 */
[----:B--2---:R-:W2:Y:S04]  /*3ade0*/  LDL.LU R16, [R1+0x404] ;  /* 0x0004040001107983 */ /* 0x004ea80000300800 */
[----:B------:R-:W2:Y:S04]  /*3adf0*/  LDL.LU R17, [R1+0x40c] ;  /* 0x00040c0001117983 */ /* 0x000ea80000300800 */
[----:B----4-:R-:W2:Y:S04]  /*3ae00*/  LDL.LU R18, [R1+0x204] ;  /* 0x0002040001127983 */ /* 0x010ea80000300800 */
[----:B------:R-:W2:Y:S04]  /*3ae10*/  LDL.LU R19, [R1+0x20c] ;  /* 0x00020c0001137983 */ /* 0x000ea80000300800 */
[----:B---3--:R3:W-:Y:S01]  /*3ae20*/  STSM.16.M88.4 [R0], R12 ;  /* 0x0000000c00007844 */ /* 0x0087e20000000200 */
[----:B------:R-:W-:Y:S06]  /*3ae30*/  BAR.SYNC.DEFER_BLOCKING 0x0 ;  /* 0x0000000000007b1d */ /* 0x000fec0000010000 */
[----:B---3--:R-:W3:Y:S04]  /*3ae40*/  LDL.LU R12, [R1+0x4] ;  /* 0x00000400010c7983 */ /* 0x008ee80000300800 */
[----:B------:R-:W3:Y:S04]  /*3ae50*/  LDL.LU R13, [R1+0xc] ;  /* 0x00000c00010d7983 */ /* 0x000ee80000300800 */
[----:B------:R-:W4:Y:S01]  /*3ae60*/  LDS.128 R20, [R251] ;  /* 0x00000000fb147984 */ /* 0x000f220000000c00 */
[----:B------:R-:W-:Y:S06]  /*3ae70*/  BAR.SYNC.DEFER_BLOCKING 0x0 ;  /* 0x0000000000007b1d */ /* 0x000fec0000010000 */
[----:B----4-:R-:W-:Y:S04]  /*3ae80*/  STL [R1+0x4], R21 ;  /* 0x0000041501007387 */ /* 0x010fe80000100800 */
[----:B------:R-:W-:Y:S04]  /*3ae90*/  STL.64 [R1+0x8], R22 ;  /* 0x0000081601007387 */ /* 0x000fe80000100a00 */
[----:B--2---:R-:W-:Y:S01]  /*3aea0*/  STSM.16.M88.4 [R0], R16 ;  /* 0x0000001000007844 */ /* 0x004fe20000000200 */
[----:B------:R-:W-:Y:S06]  /*3aeb0*/  BAR.SYNC.DEFER_BLOCKING 0x0 ;  /* 0x0000000000007b1d */ /* 0x000fec0000010000 */
[----:B------:R-:W2:Y:S04]  /*3aec0*/  LDS.128 R16, [R251] ;  /* 0x00000000fb107984 */ /* 0x000ea80000000c00 */
[----:B--2---:R2:W-:Y:S04]  /*3aed0*/  STL.64 [R1+0x400], R16 ;  /* 0x0004001001007387 */ /* 0x0045e80000100a00 */
[----:B------:R4:W-:Y:S04]  /*3aee0*/  STL.64 [R1+0x408], R18 ;  /* 0x0004081201007387 */ /* 0x0009e80000100a00 */
[----:B--2---:R-:W2:Y:S04]  /*3aef0*/  LDL.LU R16, [R1+0x410] ;  /* 0x0004100001107983 */ /* 0x004ea80000300800 */
[----:B------:R-:W2:Y:S04]  /*3af00*/  LDL.LU R17, [R1+0x418] ;  /* 0x0004180001117983 */ /* 0x000ea80000300800 */
[----:B----4-:R-:W2:Y:S04]  /*3af10*/  LDL.LU R18, [R1+0x210] ;  /* 0x0002100001127983 */ /* 0x010ea80000300800 */
[----:B------:R-:W2:Y:S01]  /*3af20*/  LDL.LU R19, [R1+0x218] ;  /* 0x0002180001137983 */ /* 0x000ea20000300800 */
[----:B------:R-:W-:Y:S01]  /*3af30*/  BAR.SYNC.DEFER_BLOCKING 0x0 ;  /* 0x0000000000007b1d */ /* 0x000fe20000010000 */
[----:B------:R-:W-:Y:S01]  /*3af40*/  MOV R14, R25 ;  /* 0x00000019000e7202 */ /* 0x000fe20000000f00 */
[----:B------:R-:W-:-:S05]  /*3af50*/  IMAD.MOV.U32 R15, RZ, RZ, R27 ;  /* 0x000000ffff0f7224 */ /* 0x000fca00078e001b */
[----:B---3--:R3:W-:Y:S01]  /*3af60*/  STSM.16.M88.4 [R0], R12 ;  /* 0x0000000c00007844 */ /* 0x0087e20000000200 */
[----:B------:R-:W-:Y:S01]  /*3af70*/  MOV R250, R20 ;  /* 0x0000001400fa7202 */ /* 0x000fe20000000f00 */
[----:B------:R-:W-:Y:S06]  /*3af80*/  BAR.SYNC.DEFER_BLOCKING 0x0 ;  /* 0x0000000000007b1d */ /* 0x000fec0000010000 */
[----:B---3--:R-:W3:Y:S04]  /*3af90*/  LDL.LU R12, [R1+0x10] ;  /* 0x00001000010c7983 */ /* 0x008ee80000300800 */
[----:B------:R-:W3:Y:S04]  /*3afa0*/  LDL.LU R13, [R1+0x18] ;  /* 0x00001800010d7983 */ /* 0x000ee80000300800 */
[----:B------:R-:W4:Y:S01]  /*3afb0*/  LDS.128 R20, [R251] ;  /* 0x00000000fb147984 */ /* 0x000f220000000c00 */
[----:B------:R-:W-:Y:S06]  /*3afc0*/  BAR.SYNC.DEFER_BLOCKING 0x0 ;  /* 0x0000000000007b1d */ /* 0x000fec0000010000 */
[----:B----4-:R-:W-:Y:S04]  /*3afd0*/  STL.64 [R1+0x200], R20 ;  /* 0x0002001401007387 */ /* 0x010fe80000100a00 */
        /* <DEDUP_REMOVED lines=11> */
[----:B------:R-:W-:Y:S01]  /*3b090*/  IMAD.MOV.U32 R14, RZ, RZ, R28 ;  /* 0x000000ffff0e7224 */ /* 0x000fe200078e001c */
[----:B------:R-:W-:-:S05]  /*3b0a0*/  MOV R15, R30 ;  /* 0x0000001e000f7202 */ /* 0x000fca0000000f00 */
[----:B---3--:R3:W-:Y:S01]  /*3b0b0*/  STSM.16.M88.4 [R0], R12 ;  /* 0x0000000c00007844 */ /* 0x0087e20000000200 */
        /* <DEDUP_REMOVED lines=629> */
[----:B------:R-:W2:Y:S02]  /*3d810*/  LDS.128 R20, [R251] ;  /* 0x00000000fb147984 */ /* 0x000ea40000000c00 */
[----:B--2---:R-:W-:-:S02]  /*3d820*/  IMAD.MOV.U32 R252, RZ, RZ, R23 ;  /* 0x000000fffffc7224 */ /* 0x004fc400078e0017 */
[----:B------:R-:W-:Y:S04]  /*3d830*/  STL.64 [R1+0x710], R20 ;  /* 0x0007101401007387 */ /* 0x000fe80000100a00 */
[----:B------:R-:W-:Y:S04]  /*3d840*/  STL [R1+0x718], R22 ;  /* 0x0007181601007387 */ /* 0x000fe80000100800 */
[----:B------:R-:W-:Y:S04]  /*3d850*/  STL [R1+0xde8], R252 ;  /* 0x000de8fc01007387 */ /* 0x000fe80000100800 */
[----:B------:R-:W2:Y:S04]  /*3d860*/  LDL.LU R16, [R1+0x514] ;  /* 0x0005140001107983 */ /* 0x000ea80000300800 */
[----:B------:R-:W2:Y:S04]  /*3d870*/  LDL.LU R17, [R1+0x51c] ;  /* 0x00051c0001117983 */ /* 0x000ea80000300800 */
[----:B------:R-:W2:Y:S04]  /*3d880*/  LDL.LU R18, [R1+0x314] ;  /* 0x0003140001127983 */ /* 0x000ea80000300800 */
        /* <DEDUP_REMOVED lines=10> */
[----:B----4-:R-:W-:Y:S04]  /*3d930*/  STL [R1+0xdf8], R244 ;  /* 0x000df8f401007387 */ /* 0x010fe80000100800 */
[----:B------:R-:W-:Y:S04]  /*3d940*/  STL [R1+0xdf4], R245 ;  /* 0x000df4f501007387 */ /* 0x000fe80000100800 */
[----:B------:R-:W-:Y:S04]  /*3d950*/  STL [R1+0xdf0], R246 ;  /* 0x000df0f601007387 */ /* 0x000fe80000100800 */
[----:B------:R-:W-:Y:S04]  /*3d960*/  STL [R1+0xdec], R247 ;  /* 0x000decf701007387 */ /* 0x000fe80000100800 */
[----:B--2---:R-:W-:Y:S01]  /*3d970*/  STSM.16.M88.4 [R0], R16 ;  /* 0x0000001000007844 */ /* 0x004fe20000000200 */
[----:B------:R-:W-:Y:S06]  /*3d980*/  BAR.SYNC.DEFER_BLOCKING 0x0 ;  /* 0x0000000000007b1d */ /* 0x000fec0000010000 */
[----:B------:R-:W2:Y:S04]  /*3d990*/  LDS.128 R240, [R251] ;  /* 0x00000000fbf07984 */ /* 0x000ea80000000c00 */
[----:B--2---:R-:W-:Y:S04]  /*3d9a0*/  STL [R1+0xe08], R240 ;  /* 0x000e08f001007387 */ /* 0x004fe80000100800 */
[----:B------:R-:W-:Y:S04]  /*3d9b0*/  STL [R1+0xe04], R241 ;  /* 0x000e04f101007387 */ /* 0x000fe80000100800 */
[----:B------:R-:W-:Y:S04]  /*3d9c0*/  STL [R1+0xe00], R242 ;  /* 0x000e00f201007387 */ /* 0x000fe80000100800 */
[----:B------:R-:W-:Y:S04]  /*3d9d0*/  STL [R1+0xdfc], R243 ;  /* 0x000dfcf301007387 */ /* 0x000fe80000100800 */
[----:B------:R-:W2:Y:S04]  /*3d9e0*/  LDL.LU R20, [R1+0x520] ;  /* 0x0005200001147983 */ /* 0x000ea80000300800 */
[----:B------:R-:W2:Y:S04]  /*3d9f0*/  LDL.LU R21, [R1+0x528] ;  /* 0x0005280001157983 */ /* 0x000ea80000300800 */
[----:B------:R-:W2:Y:S04]  /*3da00*/  LDL.LU R22, [R1+0x320] ;  /* 0x0003200001167983 */ /* 0x000ea80000300800 */
[----:B------:R-:W2:Y:S04]  /*3da10*/  LDL.LU R23, [R1+0x328] ;  /* 0x0003280001177983 */ /* 0x000ea80000300800 */
[----:B------:R-:W4:Y:S04]  /*3da20*/  LDL.LU R16, [R1+0x120] ;  /* 0x0001200001107983 */ /* 0x000f280000300800 */
[----:B------:R-:W4:Y:S01]  /*3da30*/  LDL.LU R17, [R1+0x128] ;  /* 0x0001280001117983 */ /* 0x000f220000300800 */
[----:B------:R-:W-:Y:S01]  /*3da40*/  BAR.SYNC.DEFER_BLOCKING 0x0 ;  /* 0x0000000000007b1d */ /* 0x000fe20000010000 */
[----:B------:R-:W-:Y:S01]  /*3da50*/  MOV R14, R93 ;  /* 0x0000005d000e7202 */ /* 0x000fe20000000f00 */
[----:B------:R-:W-:-:S05]  /*3da60*/  IMAD.MOV.U32 R15, RZ, RZ, R95 ;  /* 0x000000ffff0f7224 */ /* 0x000fca00078e005f */
[----:B---3--:R-:W-:Y:S01]  /*3da70*/  STSM.16.M88.4 [R0], R12 ;  /* 0x0000000c00007844 */ /* 0x008fe20000000200 */
[----:B------:R-:W-:Y:S06]  /*3da80*/  BAR.SYNC.DEFER_BLOCKING 0x0 ;  /* 0x0000000000007b1d */ /* 0x000fec0000010000 */
[----:B------:R-:W3:Y:S02]  /*3da90*/  LDS.128 R232, [R251] ;  /* 0x00000000fbe87984 */ /* 0x000ee40000000c00 */
[----:B------:R-:W-:Y:S01]  /*3daa0*/  BAR.SYNC.DEFER_BLOCKING 0x0 ;  /* 0x0000000000007b1d */ /* 0x000fe20000010000 */
[----:B------:R-:W-:Y:S01]  /*3dab0*/  MOV R18, R96 ;  /* 0x0000006000127202 */ /* 0x000fe20000000f00 */
[----:B------:R-:W-:-:S04]  /*3dac0*/  IMAD.MOV.U32 R19, RZ, RZ, R98 ;  /* 0x000000ffff137224 */ /* 0x000fc800078e0062 */
[----:B---3--:R-:W-:Y:S04]  /*3dad0*/  STL [R1+0xe18], R232 ;  /* 0x000e18e801007387 */ /* 0x008fe80000100800 */
[----:B------:R-:W-:Y:S04]  /*3dae0*/  STL [R1+0xe14], R233 ;  /* 0x000e14e901007387 */ /* 0x000fe80000100800 */
[----:B------:R-:W-:Y:S04]  /*3daf0*/  STL [R1+0xe10], R234 ;  /* 0x000e10ea01007387 */ /* 0x000fe80000100800 */
[----:B------:R-:W-:Y:S04]  /*3db00*/  STL [R1+0xe0c], R235 ;  /* 0x000e0ceb01007387 */ /* 0x000fe80000100800 */
[----:B--2---:R-:W-:Y:S01]  /*3db10*/  STSM.16.M88.4 [R0], R20 ;  /* 0x0000001400007844 */ /* 0x004fe20000000200 */
[----:B------:R-:W-:Y:S06]  /*3db20*/  BAR.SYNC.DEFER_BLOCKING 0x0 ;  /* 0x0000000000007b1d */ /* 0x000fec0000010000 */
[----:B------:R-:W2:Y:S02]  /*3db30*/  LDS.128 R12, [R251] ;  /* 0x00000000fb0c7984 */ /* 0x000ea40000000c00 */
[----:B------:R-:W-:Y:S06]  /*3db40*/  BAR.SYNC.DEFER_BLOCKING 0x0 ;  /* 0x0000000000007b1d */ /* 0x000fec0000010000 */
[----:B----4-:R3:W-:Y:S02]  /*3db50*/  STSM.16.M88.4 [R0], R16 ;  /* 0x0000001000007844 */ /* 0x0107e40000000200 */
[----:B------:R-:W-:Y:S06]  /*3db60*/  BAR.SYNC.DEFER_BLOCKING 0x0 ;  /* 0x0000000000007b1d */ /* 0x000fec0000010000 */
[----:B---3--:R-:W3:Y:S04]  /*3db70*/  LDL.LU R16, [R1+0x524] ;  /* 0x0005240001107983 */ /* 0x008ee80000300800 */
[----:B------:R-:W3:Y:S04]  /*3db80*/  LDL.LU R17, [R1+0x52c] ;  /* 0x00052c0001117983 */ /* 0x000ee80000300800 */
[----:B------:R-:W3:Y:S04]  /*3db90*/  LDL.LU R18, [R1+0x324] ;  /* 0x0003240001127983 */ /* 0x000ee80000300800 */
[----:B------:R-:W3:Y:S04]  /*3dba0*/  LDL.LU R19, [R1+0x32c] ;  /* 0x00032c0001137983 */ /* 0x000ee80000300800 */
[----:B------:R-:W4:Y:S04]  /*3dbb0*/  LDL.LU R24, [R1+0x124] ;  /* 0x0001240001187983 */ /* 0x000f280000300800 */
[----:B------:R-:W4:Y:S04]  /*3dbc0*/  LDL.LU R25, [R1+0x12c] ;  /* 0x00012c0001197983 */ /* 0x000f280000300800 */
[----:B------:R-:W2:Y:S04]  /*3dbd0*/  LDL.LU R36, [R1+0x530] ;  /* 0x0005300001247983 */ /* 0x000ea80000300800 */
[----:B------:R-:W2:Y:S04]  /*3dbe0*/  LDL.LU R37, [R1+0x538] ;  /* 0x0005380001257983 */ /* 0x000ea80000300800 */
[----:B------:R-:W2:Y:S04]  /*3dbf0*/  LDL.LU R38, [R1+0x330] ;  /* 0x0003300001267983 */ /* 0x000ea80000300800 */
[----:B------:R-:W2:Y:S04]  /*3dc00*/  LDL.LU R39, [R1+0x338] ;  /* 0x0003380001277983 */ /* 0x000ea80000300800 */
[----:B------:R-:W2:Y:S04]  /*3dc10*/  LDL.LU R32, [R1+0x130] ;  /* 0x0001300001207983 */ /* 0x000ea80000300800 */
[----:B------:R-:W2:Y:S04]  /*3dc20*/  LDL.LU R33, [R1+0x138] ;  /* 0x0001380001217983 */ /* 0x000ea80000300800 */
[----:B------:R-:W1:Y:S01]  /*3dc30*/  LDS.128 R20, [R251] ;  /* 0x00000000fb147984 */ /* 0x000e620000000c00 */
[----:B------:R-:W-:Y:S01]  /*3dc40*/  BAR.SYNC.DEFER_BLOCKING 0x0 ;  /* 0x0000000000007b1d */ /* 0x000fe20000010000 */
[----:B------:R-:W-:Y:S01]  /*3dc50*/  IMAD.MOV.U32 R27, RZ, RZ, R99 ;  /* 0x000000ffff1b7224 */ /* 0x000fe200078e0063 */
[----:B------:R-:W-:Y:S01]  /*3dc60*/  MOV R34, R100 ;  /* 0x0000006400227202 */ /* 0x000fe20000000f00 */
[----:B------:R-:W-:-:S03]  /*3dc70*/  IMAD.MOV.U32 R35, RZ, RZ, R102 ;  /* 0x000000ffff237224 */ /* 0x000fc600078e0066 */
[----:B---3--:R-:W-:Y:S02]  /*3dc80*/  STSM.16.M88.4 [R0], R16 ;  /* 0x0000001000007844 */ /* 0x008fe40000000200 */
[----:B------:R-:W-:Y:S06]  /*3dc90*/  BAR.SYNC.DEFER_BLOCKING 0x0 ;  /* 0x0000000000007b1d */ /* 0x000fec0000010000 */
[----:B------:R-:W3:Y:S02]  /*3dca0*/  LDS.128 R28, [R251] ;  /* 0x00000000fb1c7984 */ /* 0x000ee40000000c00 */
[----:B------:R-:W-:Y:S06]  /*3dcb0*/  BAR.SYNC.DEFER_BLOCKING 0x0 ;  /* 0x0000000000007b1d */ /* 0x000fec0000010000 */
[----:B----4-:R-:W-:Y:S02]  /*3dcc0*/  STSM.16.M88.4 [R0], R24 ;  /* 0x0000001800007844 */ /* 0x010fe40000000200 */
[----:B------:R-:W-:Y:S06]  /*3dcd0*/  BAR.SYNC.DEFER_BLOCKING 0x0 ;  /* 0x0000000000007b1d */ /* 0x000fec0000010000 */
[----:B------:R-:W4:Y:S02]  /*3dce0*/  LDS.128 R24, [R251] ;  /* 0x00000000fb187984 */ /* 0x000f240000000c00 */
[----:B------:R-:W-:Y:S06]  /*3dcf0*/  BAR.SYNC.DEFER_BLOCKING 0x0 ;  /* 0x0000000000007b1d */ /* 0x000fec0000010000 */
[----:B--2---:R-:W-:Y:S02]  /*3dd00*/  STSM.16.M88.4 [R0], R36 ;  /* 0x0000002400007844 */ /* 0x004fe40000000200 */
[----:B------:R-:W-:Y:S06]  /*3dd10*/  BAR.SYNC.DEFER_BLOCKING 0x0 ;  /* 0x0000000000007b1d */ /* 0x000fec0000010000 */
[----:B------:R-:W2:Y:S02]  /*3dd20*/  LDS.128 R16, [R251] ;  /* 0x00000000fb107984 */ /* 0x000ea40000000c00 */
[----:B------:R-:W-:Y:S06]  /*3dd30*/  BAR.SYNC.DEFER_BLOCKING 0x0 ;  /* 0x0000000000007b1d */ /* 0x000fec0000010000 */
[----:B------:R1:W-:Y:S02]  /*3dd40*/  STSM.16.M88.4 [R0], R32 ;  /* 0x0000002000007844 */ /* 0x0003e40000000200 */
[----:B------:R-:W-:Y:S06]  /*3dd50*/  BAR.SYNC.DEFER_BLOCKING 0x0 ;  /* 0x0000000000007b1d */ /* 0x000fec0000010000 */
[----:B-1----:R-:W3:Y:S04]  /*3dd60*/  LDL.LU R32, [R1+0x534] ;  /* 0x0005340001207983 */ /* 0x002ee80000300800 */
        /* <DEDUP_REMOVED lines=13> */
[----:B------:R-:W-:Y:S01]  /*3de40*/  MOV R42, R101 ;  /* 0x00000065002a7202 */ /* 0x000fe20000000f00 */
[----:B------:R-:W-:Y:S01]  /*3de50*/  IMAD.MOV.U32 R43, RZ, RZ, R103 ;  /* 0x000000ffff2b7224 */ /* 0x000fe200078e0067 */
[----:B------:R-:W-:Y:S01]  /*3de60*/  MOV R50, R104 ;  /* 0x0000006800327202 */ /* 0x000fe20000000f00 */
[----:B------:R-:W-:-:S02]  /*3de70*/  IMAD.MOV.U32 R51, RZ, RZ, R106 ;  /* 0x000000ffff337224 */ /* 0x000fc400078e006a */
        /* <DEDUP_REMOVED lines=95> */
[----:B------:R-:W-:Y:S01]  /*3e470*/  IMAD.MOV.U32 R99, RZ, RZ, R118 ;  /* 0x000000ffff637224 */ /* 0x000fe200078e0076 */
[----:B------:R-:W-:Y:S01]  /*3e480*/  MOV R106, R117 ;  /* 0x00000075006a7202 */ /* 0x000fe20000000f00 */
[----:B------:R-:W-:Y:S01]  /*3e490*/  IMAD.MOV.U32 R107, RZ, RZ, R119 ;  /* 0x000000ffff6b7224 */ /* 0x000fe200078e0077 */
[----:B---3--:R-:W-:Y:S01]  /*3e4a0*/  STSM.16.M88.4 [R0], R80 ;  /* 0x0000005000007844 */ /* 0x008fe20000000200 */
        /* <DEDUP_REMOVED lines=28> */
[----:B------:R-:W-:-:S04]  /*3e670*/  IMAD.MOV.U32 R115, RZ, RZ, R122 ;  /* 0x000000ffff737224 */ /* 0x000fc800078e007a */
        /* <DEDUP_REMOVED lines=20> */
[----:B------:R-:W1:Y:S01]  /*3e7c0*/  LDS.128 R116, [R251] ;  /* 0x00000000fb747984 */ /* 0x000e620000000c00 */
[----:B------:R-:W-:Y:S06]  /*3e7d0*/  BAR.SYNC.DEFER_BLOCKING 0x0 ;  /* 0x0000000000007b1d */ /* 0x000fec0000010000 */
[----:B------:R-:W2:Y:S04]  /*3e7e0*/  LDL.LU R160, [R1+0x590] ;  /* 0x0005900001a07983 */ /* 0x000ea80000300800 */
[----:B------:R-:W2:Y:S04]  /*3e7f0*/  LDL.LU R161, [R1+0x598] ;  /* 0x0005980001a17983 */ /* 0x000ea80000300800 */
[----:B------:R-:W2:Y:S04]  /*3e800*/  LDL.LU R162, [R1+0x390] ;  /* 0x0003900001a27983 */ /* 0x000ea80000300800 */
[----:B------:R-:W2:Y:S04]  /*3e810*/  LDL.LU R163, [R1+0x398] ;  /* 0x0003980001a37983 */ /* 0x000ea80000300800 */
[----:B---3--:R-:W-:Y:S01]  /*3e820*/  STSM.16.M88.4 [R0], R112 ;  /* 0x0000007000007844 */ /* 0x008fe20000000200 */
[----:B------:R-:W-:Y:S06]  /*3e830*/  BAR.SYNC.DEFER_BLOCKING 0x0 ;  /* 0x0000000000007b1d */ /* 0x000fec0000010000 */
[----:B------:R-:W3:Y:S02]  /*3e840*/  LDS.128 R152, [R251] ;  /* 0x00000000fb987984 */ /* 0x000ee40000000c00 */
[----:B------:R-:W-:Y:S06]  /*3e850*/  BAR.SYNC.DEFER_BLOCKING 0x0 ;  /* 0x0000000000007b1d */ /* 0x000fec0000010000 */
[----:B----4-:R4:W-:Y:S02]  /*3e860*/  STSM.16.M88.4 [R0], R156 ;  /* 0x0000009c00007844 */ /* 0x0109e40000000200 */
[----:B------:R-:W-:Y:S06]  /*3e870*/  BAR.SYNC.DEFER_BLOCKING 0x0 ;  /* 0x0000000000007b1d */ /* 0x000fec0000010000 */
[----:B----4-:R-:W4:Y:S04]  /*3e880*/  LDL.LU R156, [R1+0x190] ;  /* 0x00019000019c7983 */ /* 0x010f280000300800 */
[----:B------:R-:W4:Y:S04]  /*3e890*/  LDL.LU R157, [R1+0x198] ;  /* 0x00019800019d7983 */ /* 0x000f280000300800 */
[----:B------:R-:W3:Y:S01]  /*3e8a0*/  LDS.128 R120, [R251] ;  /* 0x00000000fb787984 */ /* 0x000ee20000000c00 */
[----:B------:R-:W-:Y:S06]  /*3e8b0*/  BAR.SYNC.DEFER_BLOCKING 0x0 ;  /* 0x0000000000007b1d */ /* 0x000fec0000010000 */
[----:B--2---:R-:W-:Y:S02]  /*3e8c0*/  STSM.16.M88.4 [R0], R160 ;  /* 0x000000a000007844 */ /* 0x004fe40000000200 */
[----:B------:R-:W-:Y:S01]  /*3e8d0*/  BAR.SYNC.DEFER_BLOCKING 0x0 ;  /* 0x0000000000007b1d */ /* 0x000fe20000010000 */
[----:B------:R-:W-:Y:S01]  /*3e8e0*/  MOV R158, R124 ;  /* 0x0000007c009e7202 */ /* 0x000fe20000000f00 */
[----:B------:R-:W-:-:S04]  /*3e8f0*/  IMAD.MOV.U32 R159, RZ, RZ, R126 ;  /* 0x000000ffff9f7224 */ /* 0x000fc800078e007e */
[----:B------:R-:W2:Y:S02]  /*3e900*/  LDS.128 R112, [R251] ;  /* 0x00000000fb707984 */ /* 0x000ea40000000c00 */
[----:B------:R-:W-:Y:S06]  /*3e910*/  BAR.SYNC.DEFER_BLOCKING 0x0 ;  /* 0x0000000000007b1d */ /* 0x000fec0000010000 */
[----:B----4-:R4:W-:Y:S02]  /*3e920*/  STSM.16.M88.4 [R0], R156 ;  /* 0x0000009c00007844 */ /* 0x0109e40000000200 */
[----:B------:R-:W-:Y:S06]  /*3e930*/  BAR.SYNC.DEFER_BLOCKING 0x0 ;  /* 0x0000000000007b1d */ /* 0x000fec0000010000 */
[----:B----4-:R-:W4:Y:S04]  /*3e940*/  LDL.LU R156, [R1+0x594] ;  /* 0x00059400019c7983 */ /* 0x010f280000300800 */
[----:B------:R-:W4:Y:S04]  /*3e950*/  LDL.LU R157, [R1+0x59c] ;  /* 0x00059c00019d7983 */ /* 0x000f280000300800 */
[----:B------:R-:W4:Y:S04]  /*3e960*/  LDL.LU R158, [R1+0x394] ;  /* 0x00039400019e7983 */ /* 0x000f280000300800 */
[----:B------:R-:W4:Y:S04]  /*3e970*/  LDL.LU R159, [R1+0x39c] ;  /* 0x00039c00019f7983 */ /* 0x000f280000300800 */
[----:B------:R-:W3:Y:S04]  /*3e980*/  LDL.LU R172, [R1+0x194] ;  /* 0x0001940001ac7983 */ /* 0x000ee80000300800 */
[----:B------:R-:W3:Y:S04]  /*3e990*/  LDL.LU R173, [R1+0x19c] ;  /* 0x00019c0001ad7983 */ /* 0x000ee80000300800 */
[----:B------:R-:W2:Y:S04]  /*3e9a0*/  LDL.LU R176, [R1+0x5a0] ;  /* 0x0005a00001b07983 */ /* 0x000ea80000300800 */
[----:B------:R-:W2:Y:S04]  /*3e9b0*/  LDL.LU R177, [R1+0x5a8] ;  /* 0x0005a80001b17983 */ /* 0x000ea80000300800 */
[----:B------:R-:W2:Y:S04]  /*3e9c0*/  LDL.LU R178, [R1+0x3a0] ;  /* 0x0003a00001b27983 */ /* 0x000ea80000300800 */
[----:B------:R-:W2:Y:S04]  /*3e9d0*/  LDL.LU R179, [R1+0x3a8] ;  /* 0x0003a80001b37983 */ /* 0x000ea80000300800 */
[----:B------:R-:W2:Y:S04]  /*3e9e0*/  LDL.LU R168, [R1+0x1a0] ;  /* 0x0001a00001a87983 */ /* 0x000ea80000300800 */
[----:B------:R-:W2:Y:S04]  /*3e9f0*/  LDL.LU R169, [R1+0x1a8] ;  /* 0x0001a80001a97983 */ /* 0x000ea80000300800 */
[----:B------:R-:W1:Y:S01]  /*3ea00*/  LDS.128 R124, [R251] ;  /* 0x00000000fb7c7984 */ /* 0x000e620000000c00 */
[----:B------:R-:W-:Y:S06]  /*3ea10*/  BAR.SYNC.DEFER_BLOCKING 0x0 ;  /* 0x0000000000007b1d */ /* 0x000fec0000010000 */
[----:B----4-:R-:W-:Y:S02]  /*3ea20*/  STSM.16.M88.4 [R0], R156 ;  /* 0x0000009c00007844 */ /* 0x010fe40000000200 */
[----:B------:R-:W-:Y:S06]  /*3ea30*/  BAR.SYNC.DEFER_BLOCKING 0x0 ;  /* 0x0000000000007b1d */ /* 0x000fec0000010000 */
[----:B------:R-:W4:Y:S02]  /*3ea40*/  LDS.128 R164, [R251] ;  /* 0x00000000fba47984 */ /* 0x000f240000000c00 */
[----:B------:R-:W-:Y:S06]  /*3ea50*/  BAR.SYNC.DEFER_BLOCKING 0x0 ;  /* 0x0000000000007b1d */ /* 0x000fec0000010000 */
[----:B---3--:R-:W-:Y:S02]  /*3ea60*/  STSM.16.M88.4 [R0], R172 ;  /* 0x000000ac00007844 */ /* 0x008fe40000000200 */
[----:B------:R-:W-:Y:S06]  /*3ea70*/  BAR.SYNC.DEFER_BLOCKING 0x0 ;  /* 0x0000000000007b1d */ /* 0x000fec0000010000 */
[----:B------:R-:W3:Y:S02]  /*3ea80*/  LDS.128 R160, [R251] ;  /* 0x00000000fba07984 */ /* 0x000ee40000000c00 */
[----:B------:R-:W-:Y:S06]  /*3ea90*/  BAR.SYNC.DEFER_BLOCKING 0x0 ;  /* 0x0000000000007b1d */ /* 0x000fec0000010000 */
[----:B--2---:R-:W-:Y:S02]  /*3eaa0*/  STSM.16.M88.4 [R0], R176 ;  /* 0x000000b000007844 */ /* 0x004fe40000000200 */
[----:B------:R-:W-:Y:S06]  /*3eab0*/  BAR.SYNC.DEFER_BLOCKING 0x0 ;  /* 0x0000000000007b1d */ /* 0x000fec0000010000 */
[----:B------:R-:W2:Y:S02]  /*3eac0*/  LDS.128 R156, [R251] ;  /* 0x00000000fb9c7984 */ /* 0x000ea40000000c00 */
[----:B------:R-:W-:Y:S06]  /*3ead0*/  BAR.SYNC.DEFER_BLOCKING 0x0 ;  /* 0x0000000000007b1d */ /* 0x000fec0000010000 */
[----:B------:R1:W-:Y:S04]  /*3eae0*/  STSM.16.M88.4 [R0], R168 ;  /* 0x000000a800007844 */ /* 0x0003e80000000200 */
[----:B-1----:R-:W4:Y:S04]  /*3eaf0*/  LDL.LU R168, [R1+0x5a4] ;  /* 0x0005a40001a87983 */ /* 0x002f280000300800 */
        /* <DEDUP_REMOVED lines=10> */
[----:B------:R-:W2:Y:S01]  /*3eba0*/  LDL.LU R181, [R1+0x1b8] ;  /* 0x0001b80001b57983 */ /* 0x000ea20000300800 */
[----:B------:R-:W-:Y:S01]  /*3ebb0*/  BAR.SYNC.DEFER_BLOCKING 0x0 ;  /* 0x0000000000007b1d */ /* 0x000fe20000010000 */
[----:B------:R-:W-:Y:S01]  /*3ebc0*/  MOV R174, R129 ;  /* 0x0000008100ae7202 */ /* 0x000fe20000000f00 */
[----:B------:R-:W-:-:S04]  /*3ebd0*/  IMAD.MOV.U32 R175, RZ, RZ, R131 ;  /* 0x000000ffffaf7224 */ /* 0x000fc800078e0083 */
[----:B------:R-:W1:Y:S02]  /*3ebe0*/  LDS.128 R128, [R251] ;  /* 0x00000000fb807984 */ /* 0x000e640000000c00 */
        /* <DEDUP_REMOVED lines=13> */
[----:B------:R1:W-:Y:S02]  /*3ecc0*/  STSM.16.M88.4 [R0], R180 ;  /* 0x000000b400007844 */ /* 0x0003e40000000200 */
[----:B------:R-:W-:Y:S06]  /*3ecd0*/  BAR.SYNC.DEFER_BLOCKING 0x0 ;  /* 0x0000000000007b1d */ /* 0x000fec0000010000 */
        /* <DEDUP_REMOVED lines=92> */
[----:B------:R-:W1:Y:S01]  /*3f2a0*/  LDS.128 R220, [R251] ;  /* 0x00000000fbdc7984 */ /* 0x000e620000000c00 */
[----:B------:R-:W-:Y:S06]  /*3f2b0*/  BAR.SYNC.DEFER_BLOCKING 0x0 ;  /* 0x0000000000007b1d */ /* 0x000fec0000010000 */
[----:B----4-:R4:W-:Y:S04]  /*3f2c0*/  STSM.16.M88.4 [R0], R208 ;  /* 0x000000d000007844 */ /* 0x0109e80000000200 */
[----:B----4-:R-:W4:Y:S04]  /*3f2d0*/  LDL.LU R208, [R1+0x1e4] ;  /* 0x0001e40001d07983 */ /* 0x010f280000300800 */
[----:B------:R-:W4:Y:S04]  /*3f2e0*/  LDL.LU R209, [R1+0x1ec] ;  /* 0x0001ec0001d17983 */ /* 0x000f280000300800 */
[----:B------:R-:W3:Y:S04]  /*3f2f0*/  LDL.LU R224, [R1+0x5f0] ;  /* 0x0005f00001e07983 */ /* 0x000ee80000300800 */
[----:B------:R-:W3:Y:S04]  /*3f300*/  LDL.LU R225, [R1+0x5f8] ;  /* 0x0005f80001e17983 */ /* 0x000ee80000300800 */
[----:B------:R-:W3:Y:S04]  /*3f310*/  LDL.LU R226, [R1+0x3f0] ;  /* 0x0003f00001e27983 */ /* 0x000ee80000300800 */
[----:B------:R-:W3:Y:S01]  /*3f320*/  LDL.LU R227, [R1+0x3f8] ;  /* 0x0003f80001e37983 */ /* 0x000ee20000300800 */
        /* <DEDUP_REMOVED lines=9> */
[----:B---3--:R3:W-:Y:S02]  /*3f3c0*/  STSM.16.M88.4 [R0], R224 ;  /* 0x000000e000007844 */ /* 0x0087e40000000200 */
[----:B------:R-:W-:Y:S06]  /*3f3d0*/  BAR.SYNC.DEFER_BLOCKING 0x0 ;  /* 0x0000000000007b1d */ /* 0x000fec0000010000 */
[----:B---3--:R-:W3:Y:S04]  /*3f3e0*/  LDL.LU R224, [R1+0x1f0] ;  /* 0x0001f00001e07983 */ /* 0x008ee80000300800 */
[----:B------:R-:W3:Y:S04]  /*3f3f0*/  LDL.LU R225, [R1+0x1f8] ;  /* 0x0001f80001e17983 */ /* 0x000ee80000300800 */
[----:B------:R-:W4:Y:S01]  /*3f400*/  LDS.128 R228, [R251] ;  /* 0x00000000fbe47984 */ /* 0x000f220000000c00 */
[----:B------:R-:W-:Y:S01]  /*3f410*/  MOV R226, R148 ;  /* 0x0000009400e27202 */ /* 0x000fe20000000f00 */
[----:B------:R-:W-:Y:S01]  /*3f420*/  IMAD.MOV.U32 R227, RZ, RZ, R150 ;  /* 0x000000ffffe37224 */ /* 0x000fe200078e0096 */
[----:B------:R-:W-:Y:S06]  /*3f430*/  BAR.SYNC.DEFER_BLOCKING 0x0 ;  /* 0x0000000000007b1d */ /* 0x000fec0000010000 */
[----:B---3--:R3:W-:Y:S02]  /*3f440*/  STSM.16.M88.4 [R0], R224 ;  /* 0x000000e000007844 */ /* 0x0087e40000000200 */
[----:B------:R-:W-:Y:S06]  /*3f450*/  BAR.SYNC.DEFER_BLOCKING 0x0 ;  /* 0x0000000000007b1d */ /* 0x000fec0000010000 */
[----:B---3--:R-:W3:Y:S04]  /*3f460*/  LDL.LU R224, [R1+0x5f4] ;  /* 0x0005f40001e07983 */ /* 0x008ee80000300800 */
[----:B------:R-:W3:Y:S04]  /*3f470*/  LDL.LU R225, [R1+0x5fc] ;  /* 0x0005fc0001e17983 */ /* 0x000ee80000300800 */
[----:B------:R-:W3:Y:S04]  /*3f480*/  LDL.LU R226, [R1+0x3f4] ;  /* 0x0003f40001e27983 */ /* 0x000ee80000300800 */
[----:B------:R-:W3:Y:S04]  /*3f490*/  LDL.LU R227, [R1+0x3fc] ;  /* 0x0003fc0001e37983 */ /* 0x000ee80000300800 */
[----:B------:R-:W4:Y:S01]  /*3f4a0*/  LDS.128 R236, [R251] ;  /* 0x00000000fbec7984 */ /* 0x000f220000000c00 */
[----:B------:R-:W-:Y:S06]  /*3f4b0*/  BAR.SYNC.DEFER_BLOCKING 0x0 ;  /* 0x0000000000007b1d */ /* 0x000fec0000010000 */
[----:B---3--:R3:W-:Y:S04]  /*3f4c0*/  STSM.16.M88.4 [R0], R224 ;  /* 0x000000e000007844 */ /* 0x0087e80000000200 */
[----:B---3--:R-:W3:Y:S04]  /*3f4d0*/  LDL.LU R224, [R1+0x1f4] ;  /* 0x0001f40001e07983 */ /* 0x008ee80000300800 */
[----:B------:R-:W3:Y:S01]  /*3f4e0*/  LDL.LU R225, [R1+0x1fc] ;  /* 0x0001fc0001e17983 */ /* 0x000ee20000300800 */
[----:B------:R-:W-:Y:S01]  /*3f4f0*/  IMAD.MOV.U32 R226, RZ, RZ, R149 ;  /* 0x000000ffffe27224 */ /* 0x000fe200078e0095 */
[----:B------:R-:W-:Y:S01]  /*3f500*/  MOV R227, R151 ;  /* 0x0000009700e37202 */ /* 0x000fe20000000f00 */
[----:B------:R-:W-:Y:S06]  /*3f510*/  BAR.SYNC.DEFER_BLOCKING 0x0 ;  /* 0x0000000000007b1d */ /* 0x000fec0000010000 */
[----:B------:R-:W2:Y:S04]  /*3f520*/  LDL.LU R235, [R1+0x200] ;  /* 0x0002000001eb7983 */ /* 0x000ea80000300800 */
[----:B------:R-:W4:Y:S04]  /*3f530*/  LDL.LU R234, [R1+0x604] ;  /* 0x0006040001ea7983 */ /* 0x000f280000300800 */
[----:B------:R-:W4:Y:S04]  /*3f540*/  LDL.LU R233, [R1+0x4] ;  /* 0x0000040001e97983 */ /* 0x000f280000300800 */
[----:B------:R-:W4:Y:S04]  /*3f550*/  LDL.LU R232, [R1+0x404] ;  /* 0x0004040001e87983 */ /* 0x000f280000300800 */
[----:B------:R-:W1:Y:S01]  /*3f560*/  LDS.128 R148, [R251] ;  /* 0x00000000fb947984 */ /* 0x000e620000000c00 */
[----:B------:R-:W-:Y:S06]  /*3f570*/  BAR.SYNC.DEFER_BLOCKING 0x0 ;  /* 0x0000000000007b1d */ /* 0x000fec0000010000 */
[----:B------:R-:W4:Y:S04]  /*3f580*/  LDL.LU R243, [R1+0x204] ;  /* 0x0002040001f37983 */ /* 0x000f280000300800 */
        /* <DEDUP_REMOVED lines=8> */
[----:B---3--:R3:W-:Y:S04]  /*3f610*/  STSM.16.M88.4 [R0], R224 ;  /* 0x000000e000007844 */ /* 0x0087e80000000200 */
[----:B---3--:R-:W3:Y:S01]  /*3f620*/  LDL.LU R0, [R1+0x600] ;  /* 0x0006000001007983 */ /* 0x008ee20000300800 */
[----:B------:R-:W-:Y:S01]  /*3f630*/  IMAD R3, R7, R5, RZ ;  /* 0x0000000507037224 */ /* 0x000fe200078e02ff */
[----:B------:R-:W-:Y:S04]  /*3f640*/  BAR.SYNC.DEFER_BLOCKING 0x0 ;  /* 0x0000000000007b1d */ /* 0x000fe80000010000 */
[----:B------:R-:W-:-:S02]  /*3f650*/  LEA R2, P1, R3, UR4, 0x2 ;  /* 0x0000000403027c11 */ /* 0x000fc4000f8210ff */
[----:B------:R-:W-:Y:S02]  /*3f660*/  LEA R5, R5, R3, 0x7 ;  /* 0x0000000305057211 */ /* 0x000fe400078e38ff */
[----:B------:R-:W-:Y:S02]  /*3f670*/  LEA.HI.X.SX32 R3, R3, UR5, 0x2, P1 ;  /* 0x0000000503037c11 */ /* 0x000fe400088f16ff */
[C---:B------:R-:W-:Y:S02]  /*3f680*/  ISETP.LT.AND P2, PT, R6.reuse, UR27, !P2 ;  /* 0x0000001b06007c0c */ /* 0x040fe4000d741270 */
[----:B------:R-:W-:Y:S02]  /*3f690*/  ISETP.GE.AND P1, PT, R6, UR7, PT ;  /* 0x0000000706007c0c */ /* 0x000fe4000bf26270 */
[----:B------:R-:W-:Y:S01]  /*3f6a0*/  LEA R4, P6, R5, UR4, 0x2 ;  /* 0x0000000405047c11 */ /* 0x000fe2000f8c10ff */
[----:B------:R-:W-:Y:S01]  /*3f6b0*/  IMAD.WIDE R248, R9, 0x4, R2 ;  /* 0x0000000409f87825 */ /* 0x000fe200078e0202 */
[----:B------:R-:W-:Y:S01]  /*3f6c0*/  ISETP.LT.AND P1, PT, R8, UR22, !P1 ;  /* 0x0000001608007c0c */ /* 0x000fe2000cf21270 */
[----:B------:R-:W-:Y:S01]  /*3f6d0*/  ULDC UR4, c[0x0][0x22c] ;  /* 0x00008b0000047ab9 */ /* 0x000fe20000000800 */
[----:B------:R-:W-:Y:S01]  /*3f6e0*/  LEA.HI.X.SX32 R5, R5, UR5, 0x2, P6 ;  /* 0x0000000505057c11 */ /* 0x000fe2000b0f16ff */
[----:B------:R-:W-:-:S02]  /*3f6f0*/  ULDC.64 UR6, c[0x0][0x228] ;  /* 0x00008a0000067ab9 */ /* 0x000fc40000000a00 */
[C---:B------:R-:W-:Y:S01]  /*3f700*/  IMAD.WIDE R10, R9.reuse, 0x4, R4 ;  /* 0x00000004090a7825 */ /* 0x040fe200078e0204 */
[----:B------:R-:W-:-:S05]  /*3f710*/  IADD3 R9, R9, UR28, RZ ;  /* 0x0000001c09097c10 */ /* 0x000fca000fffe0ff */
[C---:B------:R-:W-:Y:S01]  /*3f720*/  IMAD.WIDE R224, R9.reuse, 0x4, R4 ;  /* 0x0000000409e07825 */ /* 0x040fe200078e0204 */
[----:B---3--:R3:W-:Y:S04]  /*3f730*/  @P2 STG.E desc[UR10][R248.64], R0 ;  /* 0x00000000f8002986 */ /* 0x0087e8000c10190a */
[----:B------:R1:W-:Y:S01]  /*3f740*/  @P1 STG.E desc[UR10][R10.64], R250 ;  /* 0x000000fa0a001986 */ /* 0x0003e2000c10190a */
[----:B---3--:R-:W-:Y:S02]  /*3f750*/  VIADD R0, R6, 0x5 ;  /* 0x0000000506007836 */ /* 0x008fe40000000000 */
[----:B-1----:R-:W-:-:S03]  /*3f760*/  IMAD.WIDE R10, R9, 0x4, R2 ;  /* 0x00000004090a7825 */ /* 0x002fc600078e0202 */
[----:B------:R-:W-:Y:S01]  /*3f770*/  ISETP.GE.AND P1, PT, R0, UR4, PT ;  /* 0x0000000400007c0c */ /* 0x000fe2000bf26270 */
[----:B------:R-:W-:Y:S01]  /*3f780*/  ULDC UR4, c[0x0][0x22c] ;  /* 0x00008b0000047ab9 */ /* 0x000fe20000000800 */
[----:B------:R-:W-:Y:S02]  /*3f790*/  VIADD R0, R9, UR28 ;  /* 0x0000001c09007c36 */ /* 0x000fe40008000000 */
[----:B------:R-:W3:Y:S01]  /*3f7a0*/  LDL.LU R9, [R1+0x400] ;  /* 0x0004000001097983 */ /* 0x000ee20000300800 */
[C---:B------:R-:W-:Y:S02]  /*3f7b0*/  ISETP.LT.AND P2, PT, R7.reuse, UR24, !P0 ;  /* 0x0000001807007c0c */ /* 0x040fe4000c741270 */
[----:B------:R-:W-:Y:S02]  /*3f7c0*/  ISETP.LT.AND P0, PT, R8, UR18, !P0 ;  /* 0x0000001208007c0c */ /* 0x000fe4000c701270 */
[----:B------:R-:W-:Y:S01]  /*3f7d0*/  ISETP.LT.AND P6, PT, R7, UR20, !P4 ;  /* 0x0000001407007c0c */ /* 0x000fe2000e7c1270 */
[----:B------:R-:W-:Y:S01]  /*3f7e0*/  IMAD.WIDE R226, R0, 0x4, R2 ;  /* 0x0000000400e27825 */ /* 0x000fe200078e0202 */
[----:B------:R-:W-:Y:S01]  /*3f7f0*/  ISETP.LT.AND P4, PT, R8, UR14, !P4 ;  /* 0x0000000e08007c0c */ /* 0x000fe2000e781270 */
[----:B------:R-:W-:Y:S01]  /*3f800*/  ULDC UR14, c[0x0][0x228] ;  /* 0x00008a00000e7ab9 */ /* 0x000fe20000000800 */
[----:B------:R-:W-:Y:S01]  /*3f810*/  IADD3 R250, R6, 0x6, RZ ;  /* 0x0000000606fa7810 */ /* 0x000fe20007ffe0ff */
[----:B------:R-:W-:Y:S01]  /*3f820*/  IMAD.WIDE R248, R0, 0x4, R4 ;  /* 0x0000000400f87825 */ /* 0x000fe200078e0204 */
[----:B------:R-:W-:-:S03]  /*3f830*/  ULDC UR18, c[0x0][0x228] ;  /* 0x00008a0000127ab9 */ /* 0x000fc60000000800 */
[----:B---3--:R1:W-:Y:S01]  /*3f840*/  @P2 STG.E desc[UR10][R10.64], R9 ;  /* 0x000000090a002986 */ /* 0x0083e2000c10190a */
[----:B------:R-:W-:Y:S01]  /*3f850*/  ISETP.GE.AND P2, PT, R250, UR4, PT ;  /* 0x00000004fa007c0c */ /* 0x000fe2000bf46270 */
[----:B------:R-:W-:Y:S02]  /*3f860*/  ULDC.64 UR4, c[0x0][0x228] ;  /* 0x00008a0000047ab9 */ /* 0x000fe40000000a00 */
[----:B--2---:R2:W-:Y:S04]  /*3f870*/  @P0 STG.E desc[UR10][R224.64], R235 ;  /* 0x000000ebe0000986 */ /* 0x0045e8000c10190a */
[----:B----4-:R3:W-:Y:S01]  /*3f880*/  @P6 STG.E desc[UR10][R226.64], R234 ;  /* 0x000000eae2006986 */ /* 0x0107e2000c10190a */
[----:B------:R-:W-:Y:S01]  /*3f890*/  ISETP.LT.AND P6, PT, R7, UR4, !P5 ;  /* 0x0000000407007c0c */ /* 0x000fe2000efc1270 */
[----:B------:R-:W-:-:S02]  /*3f8a0*/  ULDC UR4, c[0x0][0x22c] ;  /* 0x00008b0000047ab9 */ /* 0x000fc40000000800 */
[----:B------:R4:W-:Y:S01]  /*3f8b0*/  @P4 STG.E desc[UR10][R248.64], R233 ;  /* 0x000000e9f8004986 */ /* 0x0009e2000c10190a */
[----:B------:R-:W-:Y:S01]  /*3f8c0*/  ISETP.LT.AND P4, PT, R7, UR16, !P3 ;  /* 0x0000001007007c0c */ /* 0x000fe2000df81270 */
[----:B-1----:R-:W-:Y:S01]  /*3f8d0*/  VIADD R10, R6, 0x7 ;  /* 0x00000007060a7836 */ /* 0x002fe20000000000 */
[----:B------:R-:W-:Y:S01]  /*3f8e0*/  ISETP.LT.AND P3, PT, R8, UR12, !P3 ;  /* 0x0000000c08007c0c */ /* 0x000fe2000df61270 */
[----:B------:R-:W-:Y:S01]  /*3f8f0*/  ULDC UR12, c[0x0][0x228] ;  /* 0x00008a00000c7ab9 */ /* 0x000fe20000000800 */
[----:B------:R-:W-:Y:S01]  /*3f900*/  IADD3 R9, R0, UR28, RZ ;  /* 0x0000001c00097c10 */ /* 0x000fe2000fffe0ff */
[----:B------:R-:W-:Y:S01]  /*3f910*/  ULDC UR16, c[0x0][0x228] ;  /* 0x00008a0000107ab9 */ /* 0x000fe20000000800 */
[----:B------:R-:W-:Y:S01]  /*3f920*/  ISETP.LT.AND P5, PT, R8, UR6, !P5 ;  /* 0x0000000608007c0c */ /* 0x000fe2000efa1270 */
[----:B------:R-:W-:Y:S01]  /*3f930*/  ULDC UR6, c[0x0][0x228] ;  /* 0x00008a0000067ab9 */ /* 0x000fe20000000800 */
[----:B------:R-:W-:Y:S01]  /*3f940*/  ISETP.GE.AND P0, PT, R10, UR8, PT ;  /* 0x000000080a007c0c */ /* 0x000fe2000bf06270 */
[C---:B------:R-:W-:Y:S01]  /*3f950*/  VIADD R0, R9.reuse, UR28 ;  /* 0x0000001c09007c36 */ /* 0x040fe20008000000 */
[----:B------:R-:W-:Y:S01]  /*3f960*/  ULDC.64 UR8, c[0x0][0x228] ;  /* 0x00008a0000087ab9 */ /* 0x000fe20000000a00 */
[----:B------:R-:W-:-:S04]  /*3f970*/  IMAD.WIDE R10, R9, 0x4, R2 ;  /* 0x00000004090a7825 */ /* 0x000fc800078e0202 */
[----:B--2---:R-:W-:Y:S01]  /*3f980*/  IMAD.WIDE R224, R9, 0x4, R4 ;  /* 0x0000000409e07825 */ /* 0x004fe200078e0204 */
[----:B------:R1:W-:Y:S03]  /*3f990*/  @P4 STG.E desc[UR10][R10.64], R232 ;  /* 0x000000e80a004986 */ /* 0x0003e6000c10190a */
[C---:B---3--:R-:W-:Y:S01]  /*3f9a0*/  IMAD.WIDE R226, R0.reuse, 0x4, R2 ;  /* 0x0000000400e27825 */ /* 0x048fe200078e0202 */
[----:B------:R2:W-:Y:S03]  /*3f9b0*/  @P3 STG.E desc[UR10][R224.64], R243 ;  /* 0x000000f3e0003986 */ /* 0x0005e6000c10190a */
[----:B----4-:R-:W-:Y:S01]  /*3f9c0*/  IMAD.WIDE R248, R0, 0x4, R4 ;  /* 0x0000000400f87825 */ /* 0x010fe200078e0204 */
[----:B------:R3:W-:Y:S01]  /*3f9d0*/  @P6 STG.E desc[UR10][R226.64], R242 ;  /* 0x000000f2e2006986 */ /* 0x0007e2000c10190a */
[C---:B------:R-:W-:Y:S01]  /*3f9e0*/  ISETP.LT.AND P6, PT, R7.reuse, UR26, !P2 ;  /* 0x0000001a07007c0c */ /* 0x040fe2000d7c1270 */
[----:B------:R-:W-:Y:S01]  /*3f9f0*/  ULDC.64 UR26, c[0x0][0x228] ;  /* 0x00008a00001a7ab9 */ /* 0x000fe20000000a00 */
[C---:B------:R-:W-:Y:S01]  /*3fa00*/  IADD3 R250, R6.reuse, 0x8, RZ ;  /* 0x0000000806fa7810 */ /* 0x040fe20007ffe0ff */
[----:B------:R4:W-:Y:S01]  /*3fa10*/  @P5 STG.E desc[UR10][R248.64], R241 ;  /* 0x000000f1f8005986 */ /* 0x0009e2000c10190a */
[----:B------:R-:W-:Y:S01]  /*3fa20*/  ISETP.LT.AND P5, PT, R7, UR8, !P1 ;  /* 0x0000000807007c0c */ /* 0x000fe2000cfa1270 */
[----:B-1----:R-:W-:Y:S01]  /*3fa30*/  VIADD R10, R6, 0x9 ;  /* 0x00000009060a7836 */ /* 0x002fe20000000000 */
[----:B------:R-:W-:Y:S01]  /*3fa40*/  ISETP.LT.AND P1, PT, R8, UR26, !P1 ;  /* 0x0000001a08007c0c */ /* 0x000fe2000cf21270 */
[----:B------:R-:W-:Y:S01]  /*3fa50*/  ULDC UR8, c[0x0][0x228] ;  /* 0x00008a0000087ab9 */ /* 0x000fe20000000800 */
[----:B------:R-:W-:-:S02]  /*3fa60*/  IADD3 R9, R0, UR28, RZ ;  /* 0x0000001c00097c10 */ /* 0x000fc4000fffe0ff */
[----:B------:R-:W-:Y:S01]  /*3fa70*/  ISETP.LT.AND P2, PT, R8, UR6, !P2 ;  /* 0x0000000608007c0c */ /* 0x000fe2000d741270 */
[----:B------:R-:W-:Y:S01]  /*3fa80*/  ULDC UR6, c[0x0][0x228] ;  /* 0x00008a0000067ab9 */ /* 0x000fe20000000800 */
[----:B------:R-:W-:Y:S01]  /*3fa90*/  ISETP.GE.AND P4, PT, R250, UR4, PT ;  /* 0x00000004fa007c0c */ /* 0x000fe2000bf86270 */
[----:B------:R-:W-:Y:S01]  /*3faa0*/  ULDC UR4, c[0x0][0x22c] ;  /* 0x00008b0000047ab9 */ /* 0x000fe20000000800 */
[C---:B------:R-:W-:Y:S01]  /*3fab0*/  VIADD R0, R9.reuse, UR28 ;  /* 0x0000001c09007c36 */ /* 0x040fe20008000000 */
[----:B------:R-:W-:Y:S01]  /*3fac0*/  ISETP.GE.AND P3, PT, R10, UR4, PT ;  /* 0x000000040a007c0c */ /* 0x000fe2000bf66270 */
[----:B------:R-:W-:-:S04]  /*3fad0*/  IMAD.WIDE R10, R9, 0x4, R2 ;  /* 0x00000004090a7825 */ /* 0x000fc800078e0202 */
[----:B--2---:R-:W-:Y:S01]  /*3fae0*/  IMAD.WIDE R224, R9, 0x4, R4 ;  /* 0x0000000409e07825 */ /* 0x004fe200078e0204 */
[----:B------:R1:W-:Y:S01]  /*3faf0*/  @P5 STG.E desc[UR10][R10.64], R240 ;  /* 0x000000f00a005986 */ /* 0x0003e2000c10190a */
[----:B------:R-:W-:Y:S01]  /*3fb00*/  IADD3 R250, R6, 0xa, RZ ;  /* 0x0000000a06fa7810 */ /* 0x000fe20007ffe0ff */
[----:B------:R-:W-:Y:S01]  /*3fb10*/  ULDC UR4, c[0x0][0x22c] ;  /* 0x00008b0000047ab9 */ /* 0x000fe20000000800 */
[C---:B---3--:R-:W-:Y:S01]  /*3fb20*/  IMAD.WIDE R226, R0.reuse, 0x4, R2 ;  /* 0x0000000400e27825 */ /* 0x048fe200078e0202 */
[----:B------:R2:W-:Y:S03]  /*3fb30*/  @P1 STG.E desc[UR10][R224.64], R247 ;  /* 0x000000f7e0001986 */ /* 0x0005e6000c10190a */
[----:B----4-:R-:W-:Y:S01]  /*3fb40*/  IMAD.WIDE R248, R0, 0x4, R4 ;  /* 0x0000000400f87825 */ /* 0x010fe200078e0204 */
[----:B------:R3:W-:Y:S04]  /*3fb50*/  @P6 STG.E desc[UR10][R226.64], R246 ;  /* 0x000000f6e2006986 */ /* 0x0007e8000c10190a */
[----:B------:R-:W-:Y:S01]  /*3fb60*/  @P2 STG.E desc[UR10][R248.64], R245 ;  /* 0x000000f5f8002986 */ /* 0x000fe2000c10190a */
[----:B------:R-:W-:Y:S01]  /*3fb70*/  ISETP.LT.AND P2, PT, R7, UR6, !P0 ;  /* 0x0000000607007c0c */ /* 0x000fe2000c741270 */
[----:B-1----:R-:W-:Y:S01]  /*3fb80*/  VIADD R10, R6, 0xb ;  /* 0x0000000b060a7836 */ /* 0x002fe20000000000 */
[----:B------:R-:W-:Y:S01]  /*3fb90*/  IADD3 R9, R0, UR28, RZ ;  /* 0x0000001c00097c10 */ /* 0x000fe2000fffe0ff */
[----:B------:R-:W-:Y:S01]  /*3fba0*/  ULDC UR6, c[0x0][0x228] ;  /* 0x00008a0000067ab9 */ /* 0x000fe20000000800 */
[----:B------:R-:W-:Y:S01]  /*3fbb0*/  ISETP.GE.AND P5, PT, R250, UR4, PT ;  /* 0x00000004fa007c0c */ /* 0x000fe2000bfa6270 */
[----:B------:R-:W-:-:S02]  /*3fbc0*/  ULDC UR4, c[0x0][0x22c] ;  /* 0x00008b0000047ab9 */ /* 0x000fc40000000800 */
[----:B------:R-:W-:Y:S01]  /*3fbd0*/  ISETP.GE.AND P1, PT, R10, UR4, PT ;  /* 0x000000040a007c0c */ /* 0x000fe2000bf26270 */
[----:B------:R-:W-:-:S04]  /*3fbe0*/  IMAD.WIDE R10, R9, 0x4, R2 ;  /* 0x00000004090a7825 */ /* 0x000fc800078e0202 */
[C---:B------:R-:W-:Y:S01]  /*3fbf0*/  VIADD R0, R9.reuse, UR28 ;  /* 0x0000001c09007c36 */ /* 0x040fe20008000000 */
[----:B------:R1:W-:Y:S01]  /*3fc00*/  @P2 STG.E desc[UR10][R10.64], R244 ;  /* 0x000000f40a002986 */ /* 0x0003e2000c10190a */
[----:B--2---:R-:W-:Y:S01]  /*3fc10*/  IMAD.WIDE R224, R9, 0x4, R4 ;  /* 0x0000000409e07825 */ /* 0x004fe200078e0204 */
[----:B------:R-:W-:Y:S01]  /*3fc20*/  ISETP.LT.AND P0, PT, R8, UR8, !P0 ;  /* 0x0000000808007c0c */ /* 0x000fe2000c701270 */
[----:B------:R-:W-:Y:S01]  /*3fc30*/  ULDC UR4, c[0x0][0x22c] ;  /* 0x00008b0000047ab9 */ /* 0x000fe20000000800 */
[----:B------:R-:W2:Y:S01]  /*3fc40*/  LDL.LU R9, [R1+0x10] ;  /* 0x0000100001097983 */ /* 0x000ea20000300800 */
[----:B------:R-:W-:Y:S01]  /*3fc50*/  ISETP.LT.AND P6, PT, R7, UR12, !P4 ;  /* 0x0000000c07007c0c */ /* 0x000fe2000e7c1270 */
[----:B---3--:R-:W-:Y:S01]  /*3fc60*/  IMAD.WIDE R226, R0, 0x4, R2 ;  /* 0x0000000400e27825 */ /* 0x008fe200078e0202 */
[----:B------:R-:W-:Y:S01]  /*3fc70*/  IADD3 R250, R6, 0xc, RZ ;  /* 0x0000000c06fa7810 */ /* 0x000fe20007ffe0ff */
[----:B------:R-:W-:Y:S01]  /*3fc80*/  ULDC UR8, c[0x0][0x228] ;  /* 0x00008a0000087ab9 */ /* 0x000fe20000000800 */
[----:B-1----:R-:W3:Y:S01]  /*3fc90*/  LDL.LU R11, [R1+0x610] ;  /* 0x00061000010b7983 */ /* 0x002ee20000300800 */
[----:B------:R-:W-:Y:S01]  /*3fca0*/  ISETP.LT.AND P4, PT, R8, UR14, !P4 ;  /* 0x0000000e08007c0c */ /* 0x000fe2000e781270 */
[----:B------:R-:W-:-:S04]  /*3fcb0*/  IMAD.WIDE R248, R0, 0x4, R4 ;  /* 0x0000000400f87825 */ /* 0x000fc800078e0204 */
[----:B------:R1:W-:Y:S01]  /*3fcc0*/  @P0 STG.E desc[UR10][R224.64], R252 ;  /* 0x000000fce0000986 */ /* 0x0003e2000c10190a */
[----:B------:R-:W-:Y:S01]  /*3fcd0*/  VIADD R10, R6, 0xd ;  /* 0x0000000d060a7836 */ /* 0x000fe20000000000 */
[----:B------:R-:W-:Y:S02]  /*3fce0*/  ISETP.GE.AND P2, PT, R250, UR4, PT ;  /* 0x00000004fa007c0c */ /* 0x000fe4000bf46270 */
[----:B------:R-:W4:Y:S01]  /*3fcf0*/  LDL.LU R235, [R1+0x210] ;  /* 0x0002100001eb7983 */ /* 0x000f220000300800 */
[----:B------:R-:W-:Y:S01]  /*3fd00*/  ULDC UR4, c[0x0][0x22c] ;  /* 0x00008b0000047ab9 */ /* 0x000fe20000000800 */
[----:B------:R-:W-:Y:S01]  /*3fd10*/  ULDC UR12, c[0x0][0x228] ;  /* 0x00008a00000c7ab9 */ /* 0x000fe20000000800 */
[----:B------:R-:W-:Y:S01]  /*3fd20*/  ULDC UR14, c[0x0][0x228] ;  /* 0x00008a00000e7ab9 */ /* 0x000fe20000000800 */
[----:B------:R-:W4:Y:S04]  /*3fd30*/  LDL.LU R234, [R1+0x614] ;  /* 0x0006140001ea7983 */ /* 0x000f280000300800 */
[----:B------:R-:W4:Y:S04]  /*3fd40*/  LDL.LU R233, [R1+0x14] ;  /* 0x0000140001e97983 */ /* 0x000f280000300800 */
[----:B------:R-:W4:Y:S04]  /*3fd50*/  LDL.LU R232, [R1+0x414] ;  /* 0x0004140001e87983 */ /* 0x000f280000300800 */
[----:B------:R-:W4:Y:S04]  /*3fd60*/  LDL.LU R243, [R1+0x214] ;  /* 0x0002140001f37983 */ /* 0x000f280000300800 */
[----:B------:R-:W4:Y:S04]  /*3fd70*/  LDL.LU R242, [R1+0x618] ;  /* 0x0006180001f27983 */ /* 0x000f280000300800 */
[----:B------:R-:W4:Y:S04]  /*3fd80*/  LDL.LU R241, [R1+0x18] ;  /* 0x0000180001f17983 */ /* 0x000f280000300800 */
[----:B------:R-:W4:Y:S01]  /*3fd90*/  LDL.LU R240, [R1+0x418] ;  /* 0x0004180001f07983 */ /* 0x000f220000300800 */
[----:B------:R-:W-:Y:S01]  /*3fda0*/  ISETP.GE.AND P0, PT, R10, UR4, PT ;  /* 0x000000040a007c0c */ /* 0x000fe2000bf06270 */
[----:B------:R-:W-:-:S02]  /*3fdb0*/  ULDC UR4, c[0x0][0x22c] ;  /* 0x00008b0000047ab9 */ /* 0x000fc40000000800 */
[----:B------:R-:W4:Y:S04]  /*3fdc0*/  LDL.LU R247, [R1+0x218] ;  /* 0x0002180001f77983 */ /* 0x000f280000300800 */
[----:B------:R-:W4:Y:S04]  /*3fdd0*/  LDL.LU R246, [R1+0x61c] ;  /* 0x00061c0001f67983 */ /* 0x000f280000300800 */
[----:B------:R-:W4:Y:S04]  /*3fde0*/  LDL.LU R245, [R1+0x1c] ;  /* 0x00001c0001f57983 */ /* 0x000f280000300800 */
[----:B------:R-:W4:Y:S04]  /*3fdf0*/  LDL.LU R244, [R1+0x41c] ;  /* 0x00041c0001f47983 */ /* 0x000f280000300800 */
[----:B-1----:R-:W4:Y:S04]  /*3fe00*/  LDL.LU R252, [R1+0x21c] ;  /* 0x00021c0001fc7983 */ /* 0x002f280000300800 */
[----:B---3--:R-:W-:Y:S04]  /*3fe10*/  @P6 STG.E desc[UR10][R226.64], R11 ;  /* 0x0000000be2006986 */ /* 0x008fe8000c10190a */
[----:B--2---:R1:W-:Y:S02]  /*3fe20*/  @P4 STG.E desc[UR10][R248.64], R9 ;  /* 0x00000009f8004986 */ /* 0x0043e4000c10190a */
[----:B-1----:R-:W-:-:S05]  /*3fe30*/  IADD3 R9, R0, UR28, RZ ;  /* 0x0000001c00097c10 */ /* 0x002fca000fffe0ff */
[C---:B------:R-:W-:Y:S02]  /*3fe40*/  VIADD R0, R9.reuse, UR28 ;  /* 0x0000001c09007c36 */ /* 0x040fe40008000000 */
[----:B------:R-:W-:-:S04]  /*3fe50*/  IMAD.WIDE R10, R9, 0x4, R2 ;  /* 0x00000004090a7825 */ /* 0x000fc800078e0202 */
[----:B------:R-:W-:Y:S02]  /*3fe60*/  IMAD.WIDE R224, R9, 0x4, R4 ;  /* 0x0000000409e07825 */ /* 0x000fe400078e0204 */
[----:B------:R-:W2:Y:S01]  /*3fe70*/  LDL.LU R9, [R1+0x410] ;  /* 0x0004100001097983 */ /* 0x000ea20000300800 */
[C---:B------:R-:W-:Y:S02]  /*3fe80*/  ISETP.LT.AND P4, PT, R7.reuse, UR6, !P3 ;  /* 0x0000000607007c0c */ /* 0x040fe4000df81270 */
[----:B------:R-:W-:Y:S01]  /*3fe90*/  ISETP.LT.AND P6, PT, R7, UR12, !P5 ;  /* 0x0000000c07007c0c */ /* 0x000fe2000efc1270 */
[----:B------:R-:W-:Y:S01]  /*3fea0*/  IMAD.WIDE R226, R0, 0x4, R2 ;  /* 0x0000000400e27825 */ /* 0x000fe200078e0202 */
[C---:B------:R-:W-:Y:S01]  /*3feb0*/  ISETP.LT.AND P3, PT, R8.reuse, UR8, !P3 ;  /* 0x0000000808007c0c */ /* 0x040fe2000df61270 */
[----:B------:R-:W-:Y:S01]  /*3fec0*/  ULDC UR6, c[0x0][0x228] ;  /* 0x00008a0000067ab9 */ /* 0x000fe20000000800 */
[----:B------:R-:W-:Y:S01]  /*3fed0*/  ISETP.LT.AND P5, PT, R8, UR14, !P5 ;  /* 0x0000000e08007c0c */ /* 0x000fe2000efa1270 */
[----:B------:R-:W-:Y:S01]  /*3fee0*/  IMAD.WIDE R248, R0, 0x4, R4 ;  /* 0x0000000400f87825 */ /* 0x000fe200078e0204 */
[----:B------:R-:W-:Y:S01]  /*3fef0*/  ULDC UR8, c[0x0][0x228] ;  /* 0x00008a0000087ab9 */ /* 0x000fe20000000800 */
[----:B------:R-:W-:Y:S01]  /*3ff00*/  IADD3 R250, R6, 0xe, RZ ;  /* 0x0000000e06fa7810 */ /* 0x000fe20007ffe0ff */
[----:B------:R-:W-:Y:S01]  /*3ff10*/  ULDC UR12, c[0x0][0x228] ;  /* 0x00008a00000c7ab9 */ /* 0x000fe20000000800 */
[----:B------:R-:W-:-:S02]  /*3ff20*/  ULDC UR14, c[0x0][0x228] ;  /* 0x00008a00000e7ab9 */ /* 0x000fc40000000800 */
[----:B--2---:R1:W-:Y:S04]  /*3ff30*/  @P4 STG.E desc[UR10][R10.64], R9 ;  /* 0x000000090a004986 */ /* 0x0043e8000c10190a */
[----:B----4-:R2:W-:Y:S04]  /*3ff40*/  @P3 STG.E desc[UR10][R224.64], R235 ;  /* 0x000000ebe0003986 */ /* 0x0105e8000c10190a */
[----:B------:R3:W-:Y:S01]  /*3ff50*/  @P6 STG.E desc[UR10][R226.64], R234 ;  /* 0x000000eae2006986 */ /* 0x0007e2000c10190a */
        /* <DEDUP_REMOVED lines=22> */
[C---:B----4-:R-:W-:Y:S01]  /*400c0*/  IMAD.WIDE R248, R0.reuse, 0x4, R4 ;  /* 0x0000000400f87825 */ /* 0x050fe200078e0204 */
[----:B------:R3:W-:Y:S01]  /*400d0*/  @P6 STG.E desc[UR10][R226.64], R242 ;  /* 0x000000f2e2006986 */ /* 0x0007e2000c10190a */
[----:B------:R-:W-:-:S03]  /*400e0*/  IADD3 R9, R0, UR28, RZ ;  /* 0x0000001c00097c10 */ /* 0x000fc6000fffe0ff */
[----:B------:R4:W-:Y:S01]  /*400f0*/  @P2 STG.E desc[UR10][R248.64], R241 ;  /* 0x000000f1f8002986 */ /* 0x0009e2000c10190a */
[C---:B------:R-:W-:Y:S01]  /*40100*/  ISETP.LT.AND P2, PT, R7.reuse, UR6, !P0 ;  /* 0x0000000607007c0c */ /* 0x040fe2000c741270 */
[----:B-1----:R-:W-:Y:S01]  /*40110*/  VIADD R10, R6, 0x11 ;  /* 0x00000011060a7836 */ /* 0x002fe20000000000 */
[----:B------:R-:W-:Y:S02]  /*40120*/  ISETP.LT.AND P0, PT, R8, UR8, !P0 ;  /* 0x0000000808007c0c */ /* 0x000fe4000c701270 */
[----:B------:R-:W-:Y:S02]  /*40130*/  ISETP.LT.AND P6, PT, R7, UR12, !P4 ;  /* 0x0000000c07007c0c */ /* 0x000fe4000e7c1270 */
[----:B------:R-:W-:Y:S01]  /*40140*/  ISETP.GE.AND P5, PT, R250, UR4, PT ;  /* 0x00000004fa007c0c */ /* 0x000fe2000bfa6270 */
[----:B------:R-:W-:Y:S01]  /*40150*/  ULDC UR4, c[0x0][0x22c] ;  /* 0x00008b0000047ab9 */ /* 0x000fe20000000800 */
[----:B------:R-:W-:Y:S01]  /*40160*/  ISETP.LT.AND P4, PT, R8, UR14, !P4 ;  /* 0x0000000e08007c0c */ /* 0x000fe2000e781270 */
[C---:B------:R-:W-:Y:S01]  /*40170*/  VIADD R0, R9.reuse, UR28 ;  /* 0x0000001c09007c36 */ /* 0x040fe20008000000 */
[----:B------:R-:W-:Y:S01]  /*40180*/  ISETP.GE.AND P1, PT, R10, UR4, PT ;  /* 0x000000040a007c0c */ /* 0x000fe2000bf26270 */
[----:B------:R-:W-:Y:S01]  /*40190*/  IMAD.WIDE R10, R9, 0x4, R2 ;  /* 0x00000004090a7825 */ /* 0x000fe200078e0202 */
[----:B------:R-:W-:-:S03]  /*401a0*/  ULDC UR6, c[0x0][0x228] ;  /* 0x00008a0000067ab9 */ /* 0x000fc60000000800 */
[----:B--2---:R-:W-:Y:S01]  /*401b0*/  IMAD.WIDE R224, R9, 0x4, R4 ;  /* 0x0000000409e07825 */ /* 0x004fe200078e0204 */
[----:B------:R1:W-:Y:S01]  /*401c0*/  @P2 STG.E desc[UR10][R10.64], R240 ;  /* 0x000000f00a002986 */ /* 0x0003e2000c10190a */
[----:B------:R-:W-:Y:S01]  /*401d0*/  IADD3 R250, R6, 0x12, RZ ;  /* 0x0000001206fa7810 */ /* 0x000fe20007ffe0ff */
[----:B------:R-:W-:Y:S01]  /*401e0*/  ULDC UR4, c[0x0][0x22c] ;  /* 0x00008b0000047ab9 */ /* 0x000fe20000000800 */
[C---:B---3--:R-:W-:Y:S01]  /*401f0*/  IMAD.WIDE R226, R0.reuse, 0x4, R2 ;  /* 0x0000000400e27825 */ /* 0x048fe200078e0202 */
[----:B------:R2:W-:Y:S01]  /*40200*/  @P0 STG.E desc[UR10][R224.64], R247 ;  /* 0x000000f7e0000986 */ /* 0x0005e2000c10190a */
[----:B------:R-:W-:Y:S01]  /*40210*/  ULDC UR8, c[0x0][0x228] ;  /* 0x00008a0000087ab9 */ /* 0x000fe20000000800 */
[----:B------:R-:W-:Y:S01]  /*40220*/  ULDC UR12, c[0x0][0x228] ;  /* 0x00008a00000c7ab9 */ /* 0x000fe20000000800 */
[----:B----4-:R-:W-:Y:S01]  /*40230*/  IMAD.WIDE R248, R0, 0x4, R4 ;  /* 0x0000000400f87825 */ /* 0x010fe200078e0204 */
[----:B------:R3:W-:Y:S01]  /*40240*/  @P6 STG.E desc[UR10][R226.64], R246 ;  /* 0x000000f6e2006986 */ /* 0x0007e2000c10190a */
[----:B------:R-:W-:-:S03]  /*40250*/  ULDC UR14, c[0x0][0x228] ;  /* 0x00008a00000e7ab9 */ /* 0x000fc60000000800 */
[----:B------:R-:W-:Y:S01]  /*40260*/  @P4 STG.E desc[UR10][R248.64], R245 ;  /* 0x000000f5f8004986 */ /* 0x000fe2000c10190a */
[----:B------:R-:W-:Y:S01]  /*40270*/  ISETP.LT.AND P4, PT, R7, UR6, !P3 ;  /* 0x0000000607007c0c */ /* 0x000fe2000df81270 */
[----:B-1----:R-:W-:Y:S01]  /*40280*/  VIADD R10, R6, 0x13 ;  /* 0x00000013060a7836 */ /* 0x002fe20000000000 */
[----:B------:R-:W-:Y:S01]  /*40290*/  IADD3 R9, R0, UR28, RZ ;  /* 0x0000001c00097c10 */ /* 0x000fe2000fffe0ff */
[----:B------:R-:W-:Y:S01]  /*402a0*/  ULDC UR6, c[0x0][0x248] ;  /* 0x0000920000067ab9 */ /* 0x000fe20000000800 */
[----:B------:R-:W-:Y:S01]  /*402b0*/  ISETP.GE.AND P2, PT, R250, UR4, PT ;  /* 0x00000004fa007c0c */ /* 0x000fe2000bf46270 */
[----:B------:R-:W-:Y:S02]  /*402c0*/  ULDC UR4, c[0x0][0x22c] ;  /* 0x00008b0000047ab9 */ /* 0x000fe40000000800 */
        /* <DEDUP_REMOVED lines=14> */
[----:B------:R-:W-:Y:S01]  /*403b0*/  IMAD.WIDE R248, R0, 0x4, R4 ;  /* 0x0000000400f87825 */ /* 0x000fe200078e0204 */
[----:B------:R-:W-:Y:S01]  /*403c0*/  ISETP.GE.AND P4, PT, R250, UR4, PT ;  /* 0x00000004fa007c0c */ /* 0x000fe2000bf86270 */
[----:B------:R-:W4:Y:S01]  /*403d0*/  LDL.LU R235, [R1+0x220] ;  /* 0x0002200001eb7983 */ /* 0x000f220000300800 */
[----:B------:R-:W-:Y:S01]  /*403e0*/  ULDC UR4, c[0x0][0x248] ;  /* 0x0000920000047ab9 */ /* 0x000fe20000000800 */
[----:B------:R-:W-:Y:S01]  /*403f0*/  VIADD R10, R6, 0x15 ;  /* 0x00000015060a7836 */ /* 0x000fe20000000000 */
[----:B------:R-:W-:Y:S01]  /*40400*/  ULDC UR12, c[0x0][0x228] ;  /* 0x00008a00000c7ab9 */ /* 0x000fe20000000800 */
[----:B------:R-:W4:Y:S01]  /*40410*/  LDL.LU R234, [R1+0x624] ;  /* 0x0006240001ea7983 */ /* 0x000f220000300800 */
[----:B------:R-:W-:-:S03]  /*40420*/  ULDC UR14, c[0x0][0x228] ;  /* 0x00008a00000e7ab9 */ /* 0x000fc60000000800 */
[----:B------:R-:W4:Y:S04]  /*40430*/  LDL.LU R233, [R1+0x24] ;  /* 0x0000240001e97983 */ /* 0x000f280000300800 */
[----:B------:R-:W4:Y:S04]  /*40440*/  LDL.LU R232, [R1+0x424] ;  /* 0x0004240001e87983 */ /* 0x000f280000300800 */
[----:B------:R1:W-:Y:S04]  /*40450*/  @P3 STG.E desc[UR10][R224.64], R252 ;  /* 0x000000fce0003986 */ /* 0x0003e8000c10190a */
        /* <DEDUP_REMOVED lines=13> */
[----:B-1----:R-:W-:Y:S01]  /*40530*/  IADD3 R9, R0, UR4, RZ ;  /* 0x0000000400097c10 */ /* 0x002fe2000fffe0ff */
[----:B------:R-:W-:-:S04]  /*40540*/  ULDC UR4, c[0x0][0x22c] ;  /* 0x00008b0000047ab9 */ /* 0x000fc80000000800 */
[----:B------:R-:W-:Y:S01]  /*40550*/  VIADD R0, R9, UR6 ;  /* 0x0000000609007c36 */ /* 0x000fe20008000000 */
[----:B------:R-:W-:Y:S01]  /*40560*/  ISETP.LT.AND P5, PT, R7, UR12, !P1 ;  /* 0x0000000c07007c0c */ /* 0x000fe2000cfa1270 */
[----:B------:R-:W-:-:S04]  /*40570*/  IMAD.WIDE R10, R9, 0x4, R2 ;  /* 0x00000004090a7825 */ /* 0x000fc800078e0202 */
[----:B------:R-:W-:Y:S01]  /*40580*/  IMAD.WIDE R224, R9, 0x4, R4 ;  /* 0x0000000409e07825 */ /* 0x000fe200078e0204 */
[----:B------:R-:W-:Y:S01]  /*40590*/  ISETP.LT.AND P6, PT, R7, UR16, !P2 ;  /* 0x0000001007007c0c */ /* 0x000fe2000d7c1270 */
[----:B------:R-:W2:Y:S01]  /*405a0*/  LDL.LU R9, [R1+0x420] ;  /* 0x0004200001097983 */ /* 0x000ea20000300800 */
[----:B------:R-:W-:Y:S01]  /*405b0*/  ISETP.LT.AND P1, PT, R8, UR14, !P1 ;  /* 0x0000000e08007c0c */ /* 0x000fe2000cf21270 */
[----:B------:R-:W-:Y:S01]  /*405c0*/  IMAD.WIDE R226, R0, 0x4, R2 ;  /* 0x0000000400e27825 */ /* 0x000fe200078e0202 */
[----:B------:R-:W-:Y:S01]  /*405d0*/  ISETP.LT.AND P2, PT, R8, UR18, !P2 ;  /* 0x0000001208007c0c */ /* 0x000fe2000d741270 */
[----:B------:R-:W-:Y:S01]  /*405e0*/  ULDC UR12, c[0x0][0x228] ;  /* 0x00008a00000c7ab9 */ /* 0x000fe20000000800 */
[----:B------:R-:W-:Y:S01]  /*405f0*/  IADD3 R250, R6, 0x16, RZ ;  /* 0x0000001606fa7810 */ /* 0x000fe20007ffe0ff */
[----:B------:R-:W-:Y:S01]  /*40600*/  IMAD.WIDE R248, R0, 0x4, R4 ;  /* 0x0000000400f87825 */ /* 0x000fe200078e0204 */
[----:B------:R-:W-:Y:S01]  /*40610*/  ULDC UR14, c[0x0][0x228] ;  /* 0x00008a00000e7ab9 */ /* 0x000fe20000000800 */
[----:B------:R-:W-:Y:S01]  /*40620*/  ULDC UR16, c[0x0][0x228] ;  /* 0x00008a0000107ab9 */ /* 0x000fe20000000800 */
[----:B------:R-:W-:Y:S01]  /*40630*/  ULDC UR18, c[0x0][0x228] ;  /* 0x00008a0000127ab9 */ /* 0x000fe20000000800 */
[----:B------:R-:W-:Y:S01]  /*40640*/  ULDC UR6, c[0x0][0x248] ;  /* 0x0000920000067ab9 */ /* 0x000fe20000000800 */
[----:B--2---:R1:W-:Y:S01]  /*40650*/  @P5 STG.E desc[UR10][R10.64], R9 ;  /* 0x000000090a005986 */ /* 0x0043e2000c10190a */
[----:B------:R-:W-:Y:S01]  /*40660*/  ISETP.GE.AND P5, PT, R250, UR4, PT ;  /* 0x00000004fa007c0c */ /* 0x000fe2000bfa6270 */
[----:B------:R-:W-:-:S02]  /*40670*/  ULDC UR4, c[0x0][0x248] ;  /* 0x0000920000047ab9 */ /* 0x000fc40000000800 */
[----:B----4-:R2:W-:Y:S04]  /*40680*/  @P1 STG.E desc[UR10][R224.64], R235 ;  /* 0x000000ebe0001986 */ /* 0x0105e8000c10190a */
[----:B------:R3:W-:Y:S01]  /*40690*/  @P6 STG.E desc[UR10][R226.64], R234 ;  /* 0x000000eae2006986 */ /* 0x0007e2000c10190a */
[C---:B------:R-:W-:Y:S01]  /*406a0*/  ISETP.LT.AND P6, PT, R7.reuse, UR16, !P4 ;  /* 0x0000001007007c0c */ /* 0x040fe2000e7c1270 */
[----:B------:R-:W-:Y:S02]  /*406b0*/  ULDC UR16, c[0x0][0x228] ;  /* 0x00008a0000107ab9 */ /* 0x000fe40000000800 */
        /* <DEDUP_REMOVED lines=11> */
[----:B------:R-:W-:Y:S01]  /*40770*/  IADD3 R250, R6, 0x18, RZ ;  /* 0x0000001806fa7810 */ /* 0x000fe20007ffe0ff */
[C---:B------:R-:W-:Y:S01]  /*40780*/  IMAD.WIDE R10, R9.reuse, 0x4, R2 ;  /* 0x00000004090a7825 */ /* 0x040fe200078e0202 */
[----:B------:R-:W-:Y:S01]  /*40790*/  ULDC UR18, c[0x0][0x228] ;  /* 0x00008a0000127ab9 */ /* 0x000fe20000000800 */
[----:B------:R-:W-:Y:S01]  /*407a0*/  ULDC UR6, c[0x0][0x248] ;  /* 0x0000920000067ab9 */ /* 0x000fe20000000800 */
[----:B------:R-:W-:Y:S01]  /*407b0*/  ULDC UR8, c[0x0][0x22c] ;  /* 0x00008b0000087ab9 */ /* 0x000fe20000000800 */
[----:B--2---:R-:W-:Y:S01]  /*407c0*/  IMAD.WIDE R224, R9, 0x4, R4 ;  /* 0x0000000409e07825 */ /* 0x004fe200078e0204 */
[----:B------:R1:W-:Y:S03]  /*407d0*/  @P2 STG.E desc[UR10][R10.64], R232 ;  /* 0x000000e80a002986 */ /* 0x0003e6000c10190a */
[C---:B---3--:R-:W-:Y:S01]  /*407e0*/  IMAD.WIDE R226, R0.reuse, 0x4, R2 ;  /* 0x0000000400e27825 */ /* 0x048fe200078e0202 */
[----:B------:R2:W-:Y:S03]  /*407f0*/  @P0 STG.E desc[UR10][R224.64], R243 ;  /* 0x000000f3e0000986 */ /* 0x0005e6000c10190a */
[----:B----4-:R-:W-:Y:S01]  /*40800*/  IMAD.WIDE R248, R0, 0x4, R4 ;  /* 0x0000000400f87825 */ /* 0x010fe200078e0204 */
[----:B------:R-:W-:Y:S01]  /*40810*/  ISETP.GE.AND P2, PT, R250, UR4, PT ;  /* 0x00000004fa007c0c */ /* 0x000fe2000bf46270 */
[----:B------:R3:W-:Y:S01]  /*40820*/  @P6 STG.E desc[UR10][R226.64], R242 ;  /* 0x000000f2e2006986 */ /* 0x0007e2000c10190a */
[----:B------:R-:W-:-:S03]  /*40830*/  ULDC UR4, c[0x0][0x248] ;  /* 0x0000920000047ab9 */ /* 0x000fc60000000800 */
[----:B------:R4:W-:Y:S01]  /*40840*/  @P4 STG.E desc[UR10][R248.64], R241 ;  /* 0x000000f1f8004986 */ /* 0x0009e2000c10190a */
[C---:B------:R-:W-:Y:S01]  /*40850*/  ISETP.LT.AND P4, PT, R7.reuse, UR12, !P3 ;  /* 0x0000000c07007c0c */ /* 0x040fe2000df81270 */
[----:B-1----:R-:W-:Y:S01]  /*40860*/  VIADD R10, R6, 0x19 ;  /* 0x00000019060a7836 */ /* 0x002fe20000000000 */
[----:B------:R-:W-:Y:S01]  /*40870*/  ISETP.LT.AND P3, PT, R8, UR14, !P3 ;  /* 0x0000000e08007c0c */ /* 0x000fe2000df61270 */
[----:B------:R-:W-:Y:S01]  /*40880*/  ULDC UR12, c[0x0][0x228] ;  /* 0x00008a00000c7ab9 */ /* 0x000fe20000000800 */
[----:B------:R-:W-:Y:S01]  /*40890*/  IADD3 R9, R0, UR4, RZ ;  /* 0x0000000400097c10 */ /* 0x000fe2000fffe0ff */
[----:B------:R-:W-:Y:S01]  /*408a0*/  ULDC UR4, c[0x0][0x22c] ;  /* 0x00008b0000047ab9 */ /* 0x000fe20000000800 */
[----:B------:R-:W-:Y:S01]  /*408b0*/  ISETP.LT.AND P6, PT, R7, UR16, !P5 ;  /* 0x0000001007007c0c */ /* 0x000fe2000efc1270 */
[----:B------:R-:W-:Y:S01]  /*408c0*/  ULDC UR14, c[0x0][0x228] ;  /* 0x00008a00000e7ab9 */ /* 0x000fe20000000800 */
[----:B------:R-:W-:Y:S01]  /*408d0*/  ISETP.LT.AND P5, PT, R8, UR18, !P5 ;  /* 0x0000001208007c0c */ /* 0x000fe2000efa1270 */
[C---:B------:R-:W-:Y:S01]  /*408e0*/  VIADD R0, R9.reuse, UR6 ;  /* 0x0000000609007c36 */ /* 0x040fe20008000000 */
[----:B------:R-:W-:Y:S01]  /*408f0*/  ISETP.GE.AND P0, PT, R10, UR8, PT ;  /* 0x000000080a007c0c */ /* 0x000fe2000bf06270 */
[C---:B------:R-:W-:Y:S01]  /*40900*/  IMAD.WIDE R10, R9.reuse, 0x4, R2 ;  /* 0x00000004090a7825 */ /* 0x040fe200078e0202 */
[----:B------:R-:W-:Y:S01]  /*40910*/  IADD3 R250, R6, 0x1a, RZ ;  /* 0x0000001a06fa7810 */ /* 0x000fe20007ffe0ff */
[----:B------:R-:W-:Y:S01]  /*40920*/  ULDC UR8, c[0x0][0x22c] ;  /* 0x00008b0000087ab9 */ /* 0x000fe20000000800 */
[----:B------:R-:W-:Y:S01]  /*40930*/  ULDC UR6, c[0x0][0x248] ;  /* 0x0000920000067ab9 */ /* 0x000fe20000000800 */
[----:B--2---:R-:W-:Y:S01]  /*40940*/  IMAD.WIDE R224, R9, 0x4, R4 ;  /* 0x0000000409e07825 */ /* 0x004fe200078e0204 */
[----:B------:R1:W-:Y:S01]  /*40950*/  @P4 STG.E desc[UR10][R10.64], R240 ;  /* 0x000000f00a004986 */ /* 0x0003e2000c10190a */
[----:B------:R-:W-:Y:S01]  /*40960*/  ULDC UR16, c[0x0][0x228] ;  /* 0x00008a0000107ab9 */ /* 0x000fe20000000800 */
[----:B------:R-:W-:Y:S01]  /*40970*/  ULDC UR18, c[0x0][0x228] ;  /* 0x00008a0000127ab9 */ /* 0x000fe20000000800 */
[C---:B---3--:R-:W-:Y:S01]  /*40980*/  IMAD.WIDE R226, R0.reuse, 0x4, R2 ;  /* 0x0000000400e27825 */ /* 0x048fe200078e0202 */
[----:B------:R2:W-:Y:S03]  /*40990*/  @P3 STG.E desc[UR10][R224.64], R247 ;  /* 0x000000f7e0003986 */ /* 0x0005e6000c10190a */
[----:B----4-:R-:W-:Y:S01]  /*409a0*/  IMAD.WIDE R248, R0, 0x4, R4 ;  /* 0x0000000400f87825 */ /* 0x010fe200078e0204 */
[----:B------:R3:W-:Y:S01]  /*409b0*/  @P6 STG.E desc[UR10][R226.64], R246 ;  /* 0x000000f6e2006986 */ /* 0x0007e2000c10190a */
[----:B------:R-:W-:Y:S01]  /*409c0*/  ISETP.GE.AND P4, PT, R250, UR4, PT ;  /* 0x00000004fa007c0c */ /* 0x000fe2000bf86270 */
[----:B------:R-:W-:-:S02]  /*409d0*/  ULDC UR4, c[0x0][0x248] ;  /* 0x0000920000047ab9 */ /* 0x000fc40000000800 */
[----:B------:R4:W-:Y:S01]  /*409e0*/  @P5 STG.E desc[UR10][R248.64], R245 ;  /* 0x000000f5f8005986 */ /* 0x0009e2000c10190a */
[C---:B------:R-:W-:Y:S01]  /*409f0*/  ISETP.LT.AND P5, PT, R7.reuse, UR12, !P1 ;  /* 0x0000000c07007c0c */ /* 0x040fe2000cfa1270 */
[----:B-1----:R-:W-:Y:S01]  /*40a00*/  VIADD R10, R6, 0x1b ;  /* 0x0000001b060a7836 */ /* 0x002fe20000000000 */
[----:B------:R-:W-:Y:S01]  /*40a10*/  IADD3 R9, R0, UR4, RZ ;  /* 0x0000000400097c10 */ /* 0x000fe2000fffe0ff */
[----:B------:R-:W-:Y:S01]  /*40a20*/  ULDC UR4, c[0x0][0x22c] ;  /* 0x00008b0000047ab9 */ /* 0x000fe20000000800 */
[----:B------:R-:W-:Y:S01]  /*40a30*/  ISETP.LT.AND P6, PT, R7, UR16, !P2 ;  /* 0x0000001007007c0c */ /* 0x000fe2000d7c1270 */
[----:B------:R-:W-:Y:S01]  /*40a40*/  ULDC UR12, c[0x0][0x228] ;  /* 0x00008a00000c7ab9 */ /* 0x000fe20000000800 */
[----:B------:R-:W-:Y:S01]  /*40a50*/  ISETP.GE.AND P3, PT, R10, UR8, PT ;  /* 0x000000080a007c0c */ /* 0x000fe2000bf66270 */
[----:B------:R-:W-:-:S04]  /*40a60*/  IMAD.WIDE R10, R9, 0x4, R2 ;  /* 0x00000004090a7825 */ /* 0x000fc800078e0202 */
[C---:B------:R-:W-:Y:S02]  /*40a70*/  VIADD R0, R9.reuse, UR6 ;  /* 0x0000000609007c36 */ /* 0x040fe40008000000 */
[----:B--2---:R-:W-:Y:S01]  /*40a80*/  IMAD.WIDE R224, R9, 0x4, R4 ;  /* 0x0000000409e07825 */ /* 0x004fe200078e0204 */
[----:B------:R1:W-:Y:S01]  /*40a90*/  @P5 STG.E desc[UR10][R10.64], R244 ;  /* 0x000000f40a005986 */ /* 0x0003e2000c10190a */
[C---:B------:R-:W-:Y:S01]  /*40aa0*/  ISETP.LT.AND P1, PT, R8.reuse, UR14, !P1 ;  /* 0x0000000e08007c0c */ /* 0x040fe2000cf21270 */
[----:B------:R-:W-:Y:S01]  /*40ab0*/  ULDC UR8, c[0x0][0x22c] ;  /* 0x00008b0000087ab9 */ /* 0x000fe20000000800 */
[----:B------:R-:W-:Y:S01]  /*40ac0*/  ISETP.LT.AND P2, PT, R8, UR18, !P2 ;  /* 0x0000001208007c0c */ /* 0x000fe2000d741270 */
[----:B------:R-:W2:Y:S01]  /*40ad0*/  LDL.LU R9, [R1+0x30] ;  /* 0x0000300001097983 */ /* 0x000ea20000300800 */
[----:B------:R-:W-:Y:S01]  /*40ae0*/  IADD3 R250, R6, 0x1c, RZ ;  /* 0x0000001c06fa7810 */ /* 0x000fe20007ffe0ff */
[C---:B---3--:R-:W-:Y:S01]  /*40af0*/  IMAD.WIDE R226, R0.reuse, 0x4, R2 ;  /* 0x0000000400e27825 */ /* 0x048fe200078e0202 */
[----:B------:R-:W-:Y:S01]  /*40b00*/  ULDC UR6, c[0x0][0x248] ;  /* 0x0000920000067ab9 */ /* 0x000fe20000000800 */
[----:B------:R-:W-:Y:S01]  /*40b10*/  ULDC UR14, c[0x0][0x228] ;  /* 0x00008a00000e7ab9 */ /* 0x000fe20000000800 */
[----:B------:R-:W-:Y:S01]  /*40b20*/  ULDC UR16, c[0x0][0x228] ;  /* 0x00008a0000107ab9 */ /* 0x000fe20000000800 */
[----:B----4-:R-:W-:Y:S01]  /*40b30*/  IMAD.WIDE R248, R0, 0x4, R4 ;  /* 0x0000000400f87825 */ /* 0x010fe200078e0204 */
[----:B------:R-:W-:Y:S01]  /*40b40*/  ULDC UR18, c[0x0][0x228] ;  /* 0x00008a0000127ab9 */ /* 0x000fe20000000800 */
[----:B-1----:R-:W3:Y:S04]  /*40b50*/  LDL.LU R11, [R1+0x630] ;  /* 0x00063000010b7983 */ /* 0x002ee80000300800 */
[----:B------:R-:W4:Y:S01]  /*40b60*/  LDL.LU R235, [R1+0x230] ;  /* 0x0002300001eb7983 */ /* 0x000f220000300800 */
[----:B------:R-:W-:Y:S01]  /*40b70*/  ISETP.GE.AND P5, PT, R250, UR4, PT ;  /* 0x00000004fa007c0c */ /* 0x000fe2000bfa6270 */
[----:B------:R-:W-:-:S02]  /*40b80*/  ULDC UR4, c[0x0][0x248] ;  /* 0x0000920000047ab9 */ /* 0x000fc40000000800 */
[----:B------:R-:W4:Y:S04]  /*40b90*/  LDL.LU R234, [R1+0x634] ;  /* 0x0006340001ea7983 */ /* 0x000f280000300800 */
[----:B------:R-:W4:Y:S01]  /*40ba0*/  LDL.LU R233, [R1+0x34] ;  /* 0x0000340001e97983 */ /* 0x000f220000300800 */
[----:B------:R-:W-:-:S03]  /*40bb0*/  VIADD R10, R6, 0x1d ;  /* 0x0000001d060a7836 */ /* 0x000fc60000000000 */
        /* <DEDUP_REMOVED lines=861> */
[C---:B------:R-:W-:Y:S01]  /*44190*/  ISETP.LT.AND P6, PT, R7.reuse, UR16, !P5 ;  /* 0x0000001007007c0c */ /* 0x040fe2000efc1270 */
[----:B------:R-:W2:Y:S01]  /*441a0*/  LDL.LU R9, [R1+0x2a0] ;  /* 0x0002a00001097983 */ /* 0x000ea20000300800 */
[----:B------:R-:W-:Y:S01]  /*441b0*/  ISETP.LT.AND P3, PT, R8, UR14, !P3 ;  /* 0x0000000e08007c0c */ /* 0x000fe2000df61270 */
[----:B------:R-:W-:Y:S01]  /*441c0*/  IMAD.WIDE R226, R0, 0x4, R2 ;  /* 0x0000000400e27825 */ /* 0x000fe200078e0202 */
[----:B------:R-:W-:Y:S01]  /*441d0*/  ISETP.LT.AND P5, PT, R8, UR18, !P5 ;  /* 0x0000001208007c0c */ /* 0x000fe2000efa1270 */
[----:B------:R-:W-:Y:S01]  /*441e0*/  ULDC UR12, c[0x0][0x228] ;  /* 0x00008a00000c7ab9 */ /* 0x000fe20000000800 */
[----:B------:R-:W-:Y:S01]  /*441f0*/  IADD3 R250, R6, 0x56, RZ ;  /* 0x0000005606fa7810 */ /* 0x000fe20007ffe0ff */
[----:B------:R-:W-:Y:S01]  /*44200*/  IMAD.WIDE R248, R0, 0x4, R4 ;  /* 0x0000000400f87825 */ /* 0x000fe200078e0204 */
[----:B----4-:R1:W-:Y:S01]  /*44210*/  @P4 STG.E desc[UR10][R10.64], R232 ;  /* 0x000000e80a004986 */ /* 0x0103e2000c10190a */
[----:B------:R-:W-:Y:S01]  /*44220*/  ULDC UR14, c[0x0][0x228] ;  /* 0x00008a00000e7ab9 */ /* 0x000fe20000000800 */
[----:B------:R-:W-:Y:S01]  /*44230*/  ISETP.GE.AND P4, PT, R250, UR4, PT ;  /* 0x00000004fa007c0c */ /* 0x000fe2000bf86270 */
[----:B------:R-:W-:Y:S01]  /*44240*/  ULDC UR4, c[0x0][0x248] ;  /* 0x0000920000047ab9 */ /* 0x000fe20000000800 */
[----:B------:R-:W-:Y:S01]  /*44250*/  ULDC UR16, c[0x0][0x228] ;  /* 0x00008a0000107ab9 */ /* 0x000fe20000000800 */
[----:B------:R-:W-:Y:S01]  /*44260*/  ULDC UR18, c[0x0][0x228] ;  /* 0x00008a0000127ab9 */ /* 0x000fe20000000800 */
[----:B------:R-:W-:Y:S01]  /*44270*/  ULDC UR6, c[0x0][0x248] ;  /* 0x0000920000067ab9 */ /* 0x000fe20000000800 */
[C---:B-1----:R-:W-:Y:S01]  /*44280*/  VIADD R10, R6.reuse, 0x57 ;  /* 0x00000057060a7836 */ /* 0x042fe20000000000 */
[----:B------:R-:W-:Y:S01]  /*44290*/  IADD3 R250, R6, 0x58, RZ ;  /* 0x0000005806fa7810 */ /* 0x000fe20007ffe0ff */
[----:B------:R-:W3:Y:S04]  /*442a0*/  LDL.LU R232, [R1+0xe18] ;  /* 0x000e180001e87983 */ /* 0x000ee80000300800 */
[----:B--2---:R1:W-:Y:S04]  /*442b0*/  @P3 STG.E desc[UR10][R224.64], R9 ;  /* 0x00000009e0003986 */ /* 0x0043e8000c10190a */
[----:B------:R2:W-:Y:S01]  /*442c0*/  @P6 STG.E desc[UR10][R226.64], R235 ;  /* 0x000000ebe2006986 */ /* 0x0005e2000c10190a */
[----:B------:R-:W-:Y:S01]  /*442d0*/  ISETP.LT.AND P6, PT, R7, UR16, !P2 ;  /* 0x0000001007007c0c */ /* 0x000fe2000d7c1270 */
[----:B------:R-:W-:-:S02]  /*442e0*/  ULDC UR16, c[0x0][0x228] ;  /* 0x00008a0000107ab9 */ /* 0x000fc40000000800 */
[----:B------:R4:W-:Y:S01]  /*442f0*/  @P5 STG.E desc[UR10][R248.64], R234 ;  /* 0x000000eaf8005986 */ /* 0x0009e2000c10190a */
[----:B------:R-:W-:Y:S01]  /*44300*/  ISETP.LT.AND P5, PT, R7, UR12, !P1 ;  /* 0x0000000c07007c0c */ /* 0x000fe2000cfa1270 */
[----:B------:R-:W-:Y:S01]  /*44310*/  ULDC UR12, c[0x0][0x228] ;  /* 0x00008a00000c7ab9 */ /* 0x000fe20000000800 */
[----:B------:R-:W-:Y:S01]  /*44320*/  ISETP.LT.AND P1, PT, R8, UR14, !P1 ;  /* 0x0000000e08007c0c */ /* 0x000fe2000cf21270 */
[----:B------:R-:W-:Y:S01]  /*44330*/  ULDC UR14, c[0x0][0x228] ;  /* 0x00008a00000e7ab9 */ /* 0x000fe20000000800 */
[----:B-1----:R-:W-:Y:S01]  /*44340*/  IADD3 R9, R0, UR4, RZ ;  /* 0x0000000400097c10 */ /* 0x002fe2000fffe0ff */
[----:B------:R-:W-:Y:S01]  /*44350*/  ULDC UR4, c[0x0][0x22c] ;  /* 0x00008b0000047ab9 */ /* 0x000fe20000000800 */
[----:B------:R-:W-:Y:S01]  /*44360*/  ISETP.LT.AND P2, PT, R8, UR18, !P2 ;  /* 0x0000001208007c0c */ /* 0x000fe2000d741270 */
[----:B------:R-:W-:Y:S01]  /*44370*/  ULDC UR18, c[0x0][0x228] ;  /* 0x00008a0000127ab9 */ /* 0x000fe20000000800 */
[----:B------:R-:W-:Y:S01]  /*44380*/  ISETP.GE.AND P3, PT, R10, UR8, PT ;  /* 0x000000080a007c0c */ /* 0x000fe2000bf66270 */
[C---:B------:R-:W-:Y:S01]  /*44390*/  VIADD R0, R9.reuse, UR6 ;  /* 0x0000000609007c36 */ /* 0x040fe20008000000 */
[----:B------:R-:W-:Y:S01]  /*443a0*/  ULDC UR6, c[0x0][0x248] ;  /* 0x0000920000067ab9 */ /* 0x000fe20000000800 */
[----:B------:R-:W-:Y:S01]  /*443b0*/  IMAD.WIDE R10, R9, 0x4, R2 ;  /* 0x00000004090a7825 */ /* 0x000fe200078e0202 */
[----:B------:R-:W-:-:S03]  /*443c0*/  ULDC UR8, c[0x0][0x22c] ;  /* 0x00008b0000087ab9 */ /* 0x000fc60000000800 */
[----:B------:R-:W-:Y:S01]  /*443d0*/  IMAD.WIDE R224, R9, 0x4, R4 ;  /* 0x0000000409e07825 */ /* 0x000fe200078e0204 */
[----:B------:R-:W-:Y:S03]  /*443e0*/  @P5 STG.E desc[UR10][R10.64], R233 ;  /* 0x000000e90a005986 */ /* 0x000fe6000c10190a */
[C---:B--2---:R-:W-:Y:S01]  /*443f0*/  IMAD.WIDE R226, R0.reuse, 0x4, R2 ;  /* 0x0000000400e27825 */ /* 0x044fe200078e0202 */
[----:B------:R1:W-:Y:S03]  /*44400*/  @P1 STG.E desc[UR10][R224.64], R243 ;  /* 0x000000f3e0001986 */ /* 0x0003e6000c10190a */
[----:B----4-:R-:W-:Y:S01]  /*44410*/  IMAD.WIDE R248, R0, 0x4, R4 ;  /* 0x0000000400f87825 */ /* 0x010fe200078e0204 */
[----:B------:R-:W-:Y:S01]  /*44420*/  ISETP.GE.AND P5, PT, R250, UR4, PT ;  /* 0x00000004fa007c0c */ /* 0x000fe2000bfa6270 */
[----:B------:R2:W-:Y:S01]  /*44430*/  @P6 STG.E desc[UR10][R226.64], R242 ;  /* 0x000000f2e2006986 */ /* 0x0005e2000c10190a */
[----:B------:R-:W-:-:S03]  /*44440*/  ULDC UR4, c[0x0][0x248] ;  /* 0x0000920000047ab9 */ /* 0x000fc60000000800 */
[----:B------:R4:W-:Y:S01]  /*44450*/  @P2 STG.E desc[UR10][R248.64], R241 ;  /* 0x000000f1f8002986 */ /* 0x0009e2000c10190a */
[C---:B------:R-:W-:Y:S01]  /*44460*/  ISETP.LT.AND P2, PT, R7.reuse, UR12, !P0 ;  /* 0x0000000c07007c0c */ /* 0x040fe2000c741270 */
[----:B------:R-:W-:Y:S01]  /*44470*/  VIADD R9, R6, 0x59 ;  /* 0x0000005906097836 */ /* 0x000fe20000000000 */
[----:B------:R-:W-:Y:S01]  /*44480*/  ISETP.LT.AND P0, PT, R8, UR14, !P0 ;  /* 0x0000000e08007c0c */ /* 0x000fe2000c701270 */
[----:B------:R-:W-:Y:S01]  /*44490*/  ULDC UR12, c[0x0][0x228] ;  /* 0x00008a00000c7ab9 */ /* 0x000fe20000000800 */
[----:B-1----:R-:W-:Y:S01]  /*444a0*/  IADD3 R224, R0, UR4, RZ ;  /* 0x0000000400e07c10 */ /* 0x002fe2000fffe0ff */
[----:B------:R-:W-:Y:S01]  /*444b0*/  ULDC UR4, c[0x0][0x22c] ;  /* 0x00008b0000047ab9 */ /* 0x000fe20000000800 */
[----:B------:R-:W-:Y:S01]  /*444c0*/  ISETP.LT.AND P6, PT, R7, UR16, !P4 ;  /* 0x0000001007007c0c */ /* 0x000fe2000e7c1270 */
[----:B------:R-:W-:Y:S01]  /*444d0*/  ULDC UR14, c[0x0][0x228] ;  /* 0x00008a00000e7ab9 */ /* 0x000fe20000000800 */
[----:B------:R-:W-:Y:S01]  /*444e0*/  ISETP.LT.AND P4, PT, R8, UR18, !P4 ;  /* 0x0000001208007c0c */ /* 0x000fe2000e781270 */
[C---:B------:R-:W-:Y:S01]  /*444f0*/  VIADD R0, R224.reuse, UR6 ;  /* 0x00000006e0007c36 */ /* 0x040fe20008000000 */
[----:B------:R-:W-:Y:S01]  /*44500*/  ISETP.GE.AND P1, PT, R9, UR8, PT ;  /* 0x0000000809007c0c */ /* 0x000fe2000bf26270 */
[----:B------:R-:W-:Y:S01]  /*44510*/  IMAD.WIDE R10, R224, 0x4, R2 ;  /* 0x00000004e00a7825 */ /* 0x000fe200078e0202 */
[----:B------:R-:W-:Y:S01]  /*44520*/  IADD3 R9, R6, 0x5a, RZ ;  /* 0x0000005a06097810 */ /* 0x000fe20007ffe0ff */
[----:B------:R-:W-:Y:S01]  /*44530*/  ULDC UR16, c[0x0][0x228] ;  /* 0x00008a0000107ab9 */ /* 0x000fe20000000800 */
[----:B------:R-:W-:Y:S01]  /*44540*/  ULDC UR18, c[0x0][0x228] ;  /* 0x00008a0000127ab9 */ /* 0x000fe20000000800 */
[----:B------:R-:W-:Y:S01]  /*44550*/  IMAD.WIDE R224, R224, 0x4, R4 ;  /* 0x00000004e0e07825 */ /* 0x000fe200078e0204 */
[----:B------:R-:W-:Y:S01]  /*44560*/  @P2 STG.E desc[UR10][R10.64], R240 ;  /* 0x000000f00a002986 */ /* 0x000fe2000c10190a */
[----:B------:R-:W-:Y:S01]  /*44570*/  ULDC UR6, c[0x0][0x248] ;  /* 0x0000920000067ab9 */ /* 0x000fe20000000800 */
[----:B------:R-:W-:Y:S01]  /*44580*/  ULDC UR8, c[0x0][0x22c] ;  /* 0x00008b0000087ab9 */ /* 0x000fe20000000800 */
[C---:B--2---:R-:W-:Y:S01]  /*44590*/  IMAD.WIDE R226, R0.reuse, 0x4, R2 ;  /* 0x0000000400e27825 */ /* 0x044fe200078e0202 */
[----:B------:R1:W-:Y:S03]  /*445a0*/  @P0 STG.E desc[UR10][R224.64], R247 ;  /* 0x000000f7e0000986 */ /* 0x0003e6000c10190a */
[----:B----4-:R-:W-:Y:S01]  /*445b0*/  IMAD.WIDE R248, R0, 0x4, R4 ;  /* 0x0000000400f87825 */ /* 0x010fe200078e0204 */
[----:B------:R-:W-:Y:S01]  /*445c0*/  @P6 STG.E desc[UR10][R226.64], R246 ;  /* 0x000000f6e2006986 */ /* 0x000fe2000c10190a */
[----:B------:R-:W-:Y:S01]  /*445d0*/  ISETP.GE.AND P2, PT, R9, UR4, PT ;  /* 0x0000000409007c0c */ /* 0x000fe2000bf46270 */
[----:B------:R-:W-:-:S02]  /*445e0*/  ULDC UR4, c[0x0][0x248] ;  /* 0x0000920000047ab9 */ /* 0x000fc40000000800 */
[----:B------:R-:W-:Y:S01]  /*445f0*/  @P4 STG.E desc[UR10][R248.64], R245 ;  /* 0x000000f5f8004986 */ /* 0x000fe2000c10190a */
[C---:B------:R-:W-:Y:S02]  /*44600*/  ISETP.LT.AND P4, PT, R7.reuse, UR12, !P3 ;  /* 0x0000000c07007c0c */ /* 0x040fe4000df81270 */
[----:B------:R-:W-:Y:S01]  /*44610*/  ISETP.LT.AND P6, PT, R7, UR16, !P5 ;  /* 0x0000001007007c0c */ /* 0x000fe2000efc1270 */
[----:B------:R-:W-:Y:S01]  /*44620*/  VIADD R9, R6, 0x5b ;  /* 0x0000005b06097836 */ /* 0x000fe20000000000 */
[----:B-1----:R-:W-:Y:S01]  /*44630*/  IADD3 R224, R0, UR4, RZ ;  /* 0x0000000400e07c10 */ /* 0x002fe2000fffe0ff */
[----:B------:R-:W-:Y:S01]  /*44640*/  ULDC UR4, c[0x0][0x22c] ;  /* 0x00008b0000047ab9 */ /* 0x000fe20000000800 */
[C---:B------:R-:W-:Y:S01]  /*44650*/  ISETP.LT.AND P3, PT, R8.reuse, UR14, !P3 ;  /* 0x0000000e08007c0c */ /* 0x040fe2000df61270 */
[----:B------:R-:W-:Y:S01]  /*44660*/  ULDC UR12, c[0x0][0x228] ;  /* 0x00008a00000c7ab9 */ /* 0x000fe20000000800 */
[----:B------:R-:W-:Y:S01]  /*44670*/  ISETP.LT.AND P5, PT, R8, UR18, !P5 ;  /* 0x0000001208007c0c */ /* 0x000fe2000efa1270 */
[C---:B------:R-:W-:Y:S01]  /*44680*/  IMAD.WIDE R10, R224.reuse, 0x4, R2 ;  /* 0x00000004e00a7825 */ /* 0x040fe200078e0202 */
[----:B------:R-:W-:Y:S01]  /*44690*/  ISETP.GE.AND P0, PT, R9, UR8, PT ;  /* 0x0000000809007c0c */ /* 0x000fe2000bf06270 */
[----:B------:R-:W-:Y:S01]  /*446a0*/  ULDC UR14, c[0x0][0x228] ;  /* 0x00008a00000e7ab9 */ /* 0x000fe20000000800 */
[----:B------:R-:W-:Y:S01]  /*446b0*/  ULDC UR16, c[0x0][0x228] ;  /* 0x00008a0000107ab9 */ /* 0x000fe20000000800 */
[C---:B------:R-:W-:Y:S01]  /*446c0*/  VIADD R0, R224.reuse, UR6 ;  /* 0x00000006e0007c36 */ /* 0x040fe20008000000 */
[----:B------:R1:W-:Y:S01]  /*446d0*/  @P4 STG.E desc[UR10][R10.64], R244 ;  /* 0x000000f40a004986 */ /* 0x0003e2000c10190a */
[----:B------:R-:W-:Y:S01]  /*446e0*/  IMAD.WIDE R224, R224, 0x4, R4 ;  /* 0x00000004e0e07825 */ /* 0x000fe200078e0204 */
[----:B------:R-:W-:Y:S01]  /*446f0*/  IADD3 R9, R6, 0x5c, RZ ;  /* 0x0000005c06097810 */ /* 0x000fe20007ffe0ff */
[----:B------:R-:W-:Y:S01]  /*44700*/  ULDC UR18, c[0x0][0x228] ;  /* 0x00008a0000127ab9 */ /* 0x000fe20000000800 */
[----:B------:R-:W-:Y:S01]  /*44710*/  ULDC UR6, c[0x0][0x248] ;  /* 0x0000920000067ab9 */ /* 0x000fe20000000800 */
[----:B------:R-:W-:Y:S01]  /*44720*/  ULDC UR8, c[0x0][0x22c] ;  /* 0x00008b0000087ab9 */ /* 0x000fe20000000800 */
[----:B-1----:R-:W2:Y:S04]  /*44730*/  LDL.LU R10, [R1+0x6b0] ;  /* 0x0006b000010a7983 */ /* 0x002ea80000300800 */
[----:B------:R-:W4:Y:S04]  /*44740*/  LDL.LU R11, [R1+0xb0] ;  /* 0x0000b000010b7983 */ /* 0x000f280000300800 */
[----:B------:R-:W3:Y:S01]  /*44750*/  LDL.LU R233, [R1+0x4b0] ;  /* 0x0004b00001e97983 */ /* 0x000ee20000300800 */
[----:B------:R-:W-:-:S04]  /*44760*/  IMAD.WIDE R226, R0, 0x4, R2 ;  /* 0x0000000400e27825 */ /* 0x000fc800078e0202 */
[C---:B------:R-:W-:Y:S01]  /*44770*/  IMAD.WIDE R248, R0.reuse, 0x4, R4 ;  /* 0x0000000400f87825 */ /* 0x040fe200078e0204 */
[----:B------:R1:W-:Y:S01]  /*44780*/  @P3 STG.E desc[UR10][R224.64], R252 ;  /* 0x000000fce0003986 */ /* 0x0003e2000c10190a */
[----:B------:R-:W-:Y:S01]  /*44790*/  ISETP.GE.AND P4, PT, R9, UR4, PT ;  /* 0x0000000409007c0c */ /* 0x000fe2000bf86270 */
[----:B------:R-:W-:Y:S02]  /*447a0*/  ULDC UR4, c[0x0][0x248] ;  /* 0x0000920000047ab9 */ /* 0x000fe40000000800 */
[----:B------:R-:W3:Y:S04]  /*447b0*/  LDL.LU R250, [R1+0x6b4] ;  /* 0x0006b40001fa7983 */ /* 0x000ee80000300800 */
[----:B------:R-:W3:Y:S01]  /*447c0*/  LDL.LU R235, [R1+0xb4] ;  /* 0x0000b40001eb7983 */ /* 0x000ee20000300800 */
[----:B-1----:R-:W-:-:S03]  /*447d0*/  IADD3 R224, R0, UR4, RZ ;  /* 0x0000000400e07c10 */ /* 0x002fc6000fffe0ff */
[----:B------:R-:W3:Y:S04]  /*447e0*/  LDL.LU R234, [R1+0x4b4] ;  /* 0x0004b40001ea7983 */ /* 0x000ee80000300800 */
[----:B--2---:R-:W-:Y:S01]  /*447f0*/  @P6 STG.E desc[UR10][R226.64], R10 ;  /* 0x0000000ae2006986 */ /* 0x004fe2000c10190a */
[----:B------:R-:W-:Y:S01]  /*44800*/  VIADD R9, R6, 0x5d ;  /* 0x0000005d06097836 */ /* 0x000fe20000000000 */
[----:B------:R-:W-:Y:S02]  /*44810*/  ULDC UR4, c[0x0][0x22c] ;  /* 0x00008b0000047ab9 */ /* 0x000fe40000000800 */
[----:B----4-:R1:W-:Y:S01]  /*44820*/  @P5 STG.E desc[UR10][R248.64], R11 ;  /* 0x0000000bf8005986 */ /* 0x0103e2000c10190a */
[----:B------:R-:W-:Y:S01]  /*44830*/  ISETP.LT.AND P5, PT, R7, UR12, !P1 ;  /* 0x0000000c07007c0c */ /* 0x000fe2000cfa1270 */
[----:B------:R-:W-:-:S02]  /*44840*/  VIADD R0, R224, UR6 ;  /* 0x00000006e0007c36 */ /* 0x000fc40008000000 */
[----:B------:R-:W2:Y:S01]  /*44850*/  LDL.LU R243, [R1+0x2b4] ;  /* 0x0002b40001f37983 */ /* 0x000ea20000300800 */
[----:B-1----:R-:W-:-:S03]  /*44860*/  IMAD.WIDE R10, R224, 0x4, R2 ;  /* 0x00000004e00a7825 */ /* 0x002fc600078e0202 */
[----:B------:R-:W4:Y:S01]  /*44870*/  LDL.LU R242, [R1+0x6b8] ;  /* 0x0006b80001f27983 */ /* 0x000f220000300800 */
[----:B------:R-:W-:Y:S01]  /*44880*/  ISETP.LT.AND P1, PT, R8, UR14, !P1 ;  /* 0x0000000e08007c0c */ /* 0x000fe2000cf21270 */
[----:B------:R-:W-:Y:S01]  /*44890*/  ULDC UR12, c[0x0][0x228] ;  /* 0x00008a00000c7ab9 */ /* 0x000fe20000000800 */
[----:B------:R-:W-:Y:S01]  /*448a0*/  ISETP.LT.AND P6, PT, R7, UR16, !P2 ;  /* 0x0000001007007c0c */ /* 0x000fe2000d7c1270 */
[----:B------:R-:W4:Y:S01]  /*448b0*/  LDL.LU R241, [R1+0xb8] ;  /* 0x0000b80001f17983 */ /* 0x000f220000300800 */
[----:B------:R-:W-:Y:S01]  /*448c0*/  IMAD.WIDE R224, R224, 0x4, R4 ;  /* 0x00000004e0e07825 */ /* 0x000fe200078e0204 */
[----:B------:R-:W-:Y:S01]  /*448d0*/  ISETP.GE.AND P3, PT, R9, UR8, PT ;  /* 0x0000000809007c0c */ /* 0x000fe2000bf66270 */
[----:B------:R-:W-:Y:S01]  /*448e0*/  ULDC UR14, c[0x0][0x228] ;  /* 0x00008a00000e7ab9 */ /* 0x000fe20000000800 */
[----:B------:R-:W4:Y:S01]  /*448f0*/  LDL.LU R240, [R1+0x4b8] ;  /* 0x0004b80001f07983 */ /* 0x000f220000300800 */
[----:B------:R-:W-:-:S03]  /*44900*/  ULDC UR6, c[0x0][0x248] ;  /* 0x0000920000067ab9 */ /* 0x000fc60000000800 */
[----:B---3--:R1:W-:Y:S01]  /*44910*/  @P5 STG.E desc[UR10][R10.64], R233 ;  /* 0x000000e90a005986 */ /* 0x0083e2000c10190a */
[----:B------:R-:W-:Y:S01]  /*44920*/  ISETP.LT.AND P2, PT, R8, UR18, !P2 ;  /* 0x0000001208007c0c */ /* 0x000fe2000d741270 */
[----:B------:R-:W-:Y:S01]  /*44930*/  IMAD.WIDE R226, R0, 0x4, R2 ;  /* 0x0000000400e27825 */ /* 0x000fe200078e0202 */
[----:B------:R-:W-:Y:S01]  /*44940*/  IADD3 R9, R6, 0x5e, RZ ;  /* 0x0000005e06097810 */ /* 0x000fe20007ffe0ff */
[----:B------:R-:W3:Y:S01]  /*44950*/  LDL.LU R247, [R1+0x2b8] ;  /* 0x0002b80001f77983 */ /* 0x000ee20000300800 */
[----:B------:R-:W-:Y:S01]  /*44960*/  ULDC UR16, c[0x0][0x228] ;  /* 0x00008a0000107ab9 */ /* 0x000fe20000000800 */
[----:B------:R-:W-:Y:S01]  /*44970*/  IMAD.WIDE R248, R0, 0x4, R4 ;  /* 0x0000000400f87825 */ /* 0x000fe200078e0204 */
[----:B------:R-:W-:Y:S01]  /*44980*/  ULDC UR18, c[0x0][0x228] ;  /* 0x00008a0000127ab9 */ /* 0x000fe20000000800 */
[----:B------:R-:W3:Y:S01]  /*44990*/  LDL.LU R246, [R1+0x6bc] ;  /* 0x0006bc0001f67983 */ /* 0x000ee20000300800 */
[----:B------:R-:W-:-:S03]  /*449a0*/  ULDC UR8, c[0x0][0x22c] ;  /* 0x00008b0000087ab9 */ /* 0x000fc60000000800 */
[----:B------:R-:W3:Y:S04]  /*449b0*/  LDL.LU R245, [R1+0xbc] ;  /* 0x0000bc0001f57983 */ /* 0x000ee80000300800 */
[----:B------:R-:W3:Y:S04]  /*449c0*/  LDL.LU R244, [R1+0x4bc] ;  /* 0x0004bc0001f47983 */ /* 0x000ee80000300800 */
[----:B------:R-:W3:Y:S04]  /*449d0*/  LDL.LU R252, [R1+0x2bc] ;  /* 0x0002bc0001fc7983 */ /* 0x000ee80000300800 */
[----:B-1----:R-:W3:Y:S04]  /*449e0*/  LDL.LU R233, [R1+0xe14] ;  /* 0x000e140001e97983 */ /* 0x002ee80000300800 */
[----:B------:R-:W2:Y:S01]  /*449f0*/  LDL.LU R11, [R1+0x2b0] ;  /* 0x0002b000010b7983 */ /* 0x000ea20000300800 */
[----:B------:R-:W-:Y:S01]  /*44a00*/  ISETP.GE.AND P5, PT, R9, UR4, PT ;  /* 0x0000000409007c0c */ /* 0x000fe2000bfa6270 */
[----:B------:R-:W-:Y:S01]  /*44a10*/  ULDC UR4, c[0x0][0x248] ;  /* 0x0000920000047ab9 */ /* 0x000fe20000000800 */
[----:B------:R-:W-:Y:S01]  /*44a20*/  VIADD R9, R6, 0x5f ;  /* 0x0000005f06097836 */ /* 0x000fe20000000000 */
        /* <DEDUP_REMOVED lines=12> */
[----:B------:R-:W-:Y:S02]  /*44af0*/  ULDC UR18, c[0x0][0x228] ;  /* 0x00008a0000127ab9 */ /* 0x000fe40000000800 */
[C---:B------:R-:W-:Y:S01]  /*44b00*/  VIADD R0, R224.reuse, UR6 ;  /* 0x00000006e0007c36 */ /* 0x040fe20008000000 */
[----:B------:R-:W-:Y:S01]  /*44b10*/  ISETP.GE.AND P1, PT, R9, UR8, PT ;  /* 0x0000000809007c0c */ /* 0x000fe2000bf26270 */
[----:B------:R-:W-:Y:S01]  /*44b20*/  IMAD.WIDE R10, R224, 0x4, R2 ;  /* 0x00000004e00a7825 */ /* 0x000fe200078e0202 */
[----:B------:R-:W-:Y:S01]  /*44b30*/  IADD3 R9, R6, 0x60, RZ ;  /* 0x0000006006097810 */ /* 0x000fe20007ffe0ff */
[----:B------:R-:W-:Y:S01]  /*44b40*/  ULDC UR6, c[0x0][0x248] ;  /* 0x0000920000067ab9 */ /* 0x000fe20000000800 */
[----:B------:R-:W-:Y:S01]  /*44b50*/  ULDC UR8, c[0x0][0x22c] ;  /* 0x00008b0000087ab9 */ /* 0x000fe20000000800 */
        /* <DEDUP_REMOVED lines=29> */
[----:B---3--:R1:W-:Y:S03]  /*44d30*/  @P3 STG.E desc[UR10][R224.64], R247 ;  /* 0x000000f7e0003986 */ /* 0x0083e6000c10190a */
        /* <DEDUP_REMOVED lines=25> */
[----:B------:R-:W3:Y:S04]  /*44ed0*/  LDL.LU R11, [R1+0xc0] ;  /* 0x0000c000010b7983 */ /* 0x000ee80000300800 */
[----:B------:R-:W4:Y:S01]  /*44ee0*/  LDL.LU R234, [R1+0x4c0] ;  /* 0x0004c00001ea7983 */ /* 0x000f220000300800 */
[----:B------:R-:W-:-:S04]  /*44ef0*/  IMAD.WIDE R226, R0, 0x4, R2 ;  /* 0x0000000400e27825 */ /* 0x000fc800078e0202 */
[C---:B------:R-:W-:Y:S01]  /*44f00*/  IMAD.WIDE R248, R0.reuse, 0x4, R4 ;  /* 0x0000000400f87825 */ /* 0x040fe200078e0204 */
[----:B------:R1:W-:Y:S01]  /*44f10*/  @P1 STG.E desc[UR10][R224.64], R252 ;  /* 0x000000fce0001986 */ /* 0x0003e2000c10190a */
[----:B------:R-:W-:Y:S01]  /*44f20*/  ISETP.GE.AND P5, PT, R9, UR4, PT ;  /* 0x0000000409007c0c */ /* 0x000fe2000bfa6270 */
[----:B------:R-:W-:Y:S02]  /*44f30*/  ULDC UR4, c[0x0][0x248] ;  /* 0x0000920000047ab9 */ /* 0x000fe40000000800 */
[----:B------:R-:W4:Y:S04]  /*44f40*/  LDL.LU R250, [R1+0xc4] ;  /* 0x0000c40001fa7983 */ /* 0x000f280000300800 */
[----:B------:R-:W4:Y:S01]  /*44f50*/  LDL.LU R235, [R1+0x4c4] ;  /* 0x0004c40001eb7983 */ /* 0x000f220000300800 */
[----:B-1----:R-:W-:-:S03]  /*44f60*/  IADD3 R224, R0, UR4, RZ ;  /* 0x0000000400e07c10 */ /* 0x002fc6000fffe0ff */
[----:B------:R-:W4:Y:S04]  /*44f70*/  LDL.LU R243, [R1+0x2c4] ;  /* 0x0002c40001f37983 */ /* 0x000f280000300800 */
[----:B--2---:R-:W-:Y:S01]  /*44f80*/  @P6 STG.E desc[UR10][R226.64], R10 ;  /* 0x0000000ae2006986 */ /* 0x004fe2000c10190a */
[----:B------:R-:W-:Y:S01]  /*44f90*/  VIADD R9, R6, 0x65 ;  /* 0x0000006506097836 */ /* 0x000fe20000000000 */
[----:B------:R-:W-:Y:S02]  /*44fa0*/  ULDC UR4, c[0x0][0x22c] ;  /* 0x00008b0000047ab9 */ /* 0x000fe40000000800 */
[----:B---3--:R1:W-:Y:S01]  /*44fb0*/  @P2 STG.E desc[UR10][R248.64], R11 ;  /* 0x0000000bf8002986 */ /* 0x0083e2000c10190a */
[----:B------:R-:W-:Y:S01]  /*44fc0*/  ISETP.LT.AND P2, PT, R7, UR12, !P0 ;  /* 0x0000000c07007c0c */ /* 0x000fe2000c741270 */
[----:B------:R-:W-:-:S02]  /*44fd0*/  VIADD R0, R224, UR6 ;  /* 0x00000006e0007c36 */ /* 0x000fc40008000000 */
[----:B------:R-:W2:Y:S01]  /*44fe0*/  LDL.LU R242, [R1+0x6c8] ;  /* 0x0006c80001f27983 */ /* 0x000ea20000300800 */
[----:B-1----:R-:W-:-:S03]  /*44ff0*/  IMAD.WIDE R10, R224, 0x4, R2 ;  /* 0x00000004e00a7825 */ /* 0x002fc600078e0202 */
[----:B------:R-:W3:Y:S01]  /*45000*/  LDL.LU R241, [R1+0xc8] ;  /* 0x0000c80001f17983 */ /* 0x000ee20000300800 */
[----:B------:R-:W-:Y:S01]  /*45010*/  ISETP.LT.AND P0, PT, R8, UR14, !P0 ;  /* 0x0000000e08007c0c */ /* 0x000fe2000c701270 */
[----:B------:R-:W-:Y:S01]  /*45020*/  ULDC UR12, c[0x0][0x228] ;  /* 0x00008a00000c7ab9 */ /* 0x000fe20000000800 */
[----:B------:R-:W-:Y:S01]  /*45030*/  ISETP.LT.AND P6, PT, R7, UR16, !P4 ;  /* 0x0000001007007c0c */ /* 0x000fe2000e7c1270 */
[----:B------:R-:W3:Y:S01]  /*45040*/  LDL.LU R240, [R1+0x4c8] ;  /* 0x0004c80001f07983 */ /* 0x000ee20000300800 */
[----:B------:R-:W-:Y:S01]  /*45050*/  IMAD.WIDE R224, R224, 0x4, R4 ;  /* 0x00000004e0e07825 */ /* 0x000fe200078e0204 */
[----:B------:R-:W-:Y:S01]  /*45060*/  ISETP.GE.AND P1, PT, R9, UR8, PT ;  /* 0x0000000809007c0c */ /* 0x000fe2000bf26270 */
[----:B------:R-:W-:Y:S01]  /*45070*/  ULDC UR14, c[0x0][0x228] ;  /* 0x00008a00000e7ab9 */ /* 0x000fe20000000800 */
[----:B------:R-:W3:Y:S01]  /*45080*/  LDL.LU R247, [R1+0x2c8] ;  /* 0x0002c80001f77983 */ /* 0x000ee20000300800 */
[----:B------:R-:W-:-:S03]  /*45090*/  ULDC UR6, c[0x0][0x248] ;  /* 0x0000920000067ab9 */ /* 0x000fc60000000800 */
[----:B----4-:R1:W-:Y:S01]  /*450a0*/  @P2 STG.E desc[UR10][R10.64], R234 ;  /* 0x000000ea0a002986 */ /* 0x0103e2000c10190a */
[----:B------:R-:W-:Y:S01]  /*450b0*/  ISETP.LT.AND P4, PT, R8, UR18, !P4 ;  /* 0x0000001208007c0c */ /* 0x000fe2000e781270 */
[----:B------:R-:W-:Y:S01]  /*450c0*/  IMAD.WIDE R226, R0, 0x4, R2 ;  /* 0x0000000400e27825 */ /* 0x000fe200078e0202 */
[----:B------:R-:W-:Y:S01]  /*450d0*/  IADD3 R9, R6, 0x66, RZ ;  /* 0x0000006606097810 */ /* 0x000fe20007ffe0ff */
[----:B------:R-:W4:Y:S01]  /*450e0*/  LDL.LU R246, [R1+0x6cc] ;  /* 0x0006cc0001f67983 */ /* 0x000f220000300800 */
[----:B------:R-:W-:Y:S01]  /*450f0*/  ULDC UR16, c[0x0][0x228] ;  /* 0x00008a0000107ab9 */ /* 0x000fe20000000800 */
[----:B------:R-:W-:Y:S01]  /*45100*/  IMAD.WIDE R248, R0, 0x4, R4 ;  /* 0x0000000400f87825 */ /* 0x000fe200078e0204 */
[----:B------:R-:W-:Y:S01]  /*45110*/  ULDC UR18, c[0x0][0x228] ;  /* 0x00008a0000127ab9 */ /* 0x000fe20000000800 */
[----:B------:R-:W4:Y:S01]  /*45120*/  LDL.LU R245, [R1+0xcc] ;  /* 0x0000cc0001f57983 */ /* 0x000f220000300800 */
[----:B------:R-:W-:-:S03]  /*45130*/  ULDC UR8, c[0x0][0x22c] ;  /* 0x00008b0000087ab9 */ /* 0x000fc60000000800 */
[----:B------:R-:W4:Y:S04]  /*45140*/  LDL.LU R244, [R1+0x4cc] ;  /* 0x0004cc0001f47983 */ /* 0x000f280000300800 */
[----:B------:R-:W4:Y:S04]  /*45150*/  LDL.LU R252, [R1+0x2cc] ;  /* 0x0002cc0001fc7983 */ /* 0x000f280000300800 */
[----:B-1----:R-:W4:Y:S04]  /*45160*/  LDL.LU R234, [R1+0xe10] ;  /* 0x000e100001ea7983 */ /* 0x002f280000300800 */
[----:B------:R-:W2:Y:S04]  /*45170*/  LDL.LU R10, [R1+0x2c0] ;  /* 0x0002c000010a7983 */ /* 0x000ea80000300800 */
[----:B------:R-:W3:Y:S01]  /*45180*/  LDL.LU R11, [R1+0x6c4] ;  /* 0x0006c400010b7983 */ /* 0x000ee20000300800 */
[----:B------:R-:W-:Y:S01]  /*45190*/  ISETP.GE.AND P2, PT, R9, UR4, PT ;  /* 0x0000000409007c0c */ /* 0x000fe2000bf46270 */
[----:B------:R-:W-:Y:S01]  /*451a0*/  ULDC UR4, c[0x0][0x248] ;  /* 0x0000920000047ab9 */ /* 0x000fe20000000800 */
[----:B------:R-:W-:Y:S01]  /*451b0*/  VIADD R9, R6, 0x67 ;  /* 0x0000006706097836 */ /* 0x000fe20000000000 */
[----:B--2---:R1:W-:Y:S04]  /*451c0*/  @P0 STG.E desc[UR10][R224.64], R10 ;  /* 0x0000000ae0000986 */ /* 0x0043e8000c10190a */
[----:B---3--:R2:W-:Y:S01]  /*451d0*/  @P6 STG.E desc[UR10][R226.64], R11 ;  /* 0x0000000be2006986 */ /* 0x0085e2000c10190a */
        /* <DEDUP_REMOVED lines=13> */
[----:B--2---:R-:W-:Y:S01]  /*452b0*/  IMAD.WIDE R10, R224, 0x4, R2 ;  /* 0x00000004e00a7825 */ /* 0x004fe200078e0202 */
[----:B------:R-:W-:Y:S01]  /*452c0*/  IADD3 R9, R6, 0x68, RZ ;  /* 0x0000006806097810 */ /* 0x000fe20007ffe0ff */
[----:B------:R-:W-:Y:S01]  /*452d0*/  ULDC UR6, c[0x0][0x248] ;  /* 0x0000920000067ab9 */ /* 0x000fe20000000800 */
[----:B------:R-:W-:Y:S01]  /*452e0*/  ULDC UR8, c[0x0][0x22c] ;  /* 0x00008b0000087ab9 */ /* 0x000fe20000000800 */
[----:B------:R-:W-:Y:S01]  /*452f0*/  IMAD.WIDE R224, R224, 0x4, R4 ;  /* 0x00000004e0e07825 */ /* 0x000fe200078e0204 */
[----:B------:R-:W-:Y:S03]  /*45300*/  @P4 STG.E desc[UR10][R10.64], R235 ;  /* 0x000000eb0a004986 */ /* 0x000fe6000c10190a */
[C---:B------:R-:W-:Y:S01]  /*45310*/  IMAD.WIDE R226, R0.reuse, 0x4, R2 ;  /* 0x0000000400e27825 */ /* 0x040fe200078e0202 */
[----:B------:R1:W-:Y:S03]  /*45320*/  @P3 STG.E desc[UR10][R224.64], R243 ;  /* 0x000000f3e0003986 */ /* 0x0003e6000c10190a */
[----:B---3--:R-:W-:Y:S01]  /*45330*/  IMAD.WIDE R248, R0, 0x4, R4 ;  /* 0x0000000400f87825 */ /* 0x008fe200078e0204 */
        /* <DEDUP_REMOVED lines=25> */
[----:B---3--:R-:W-:Y:S01]  /*454d0*/  IMAD.WIDE R248, R0, 0x4, R4 ;  /* 0x0000000400f87825 */ /* 0x008fe200078e0204 */
[----:B----4-:R-:W-:Y:S01]  /*454e0*/  @P6 STG.E desc[UR10][R226.64], R246 ;  /* 0x000000f6e2006986 */ /* 0x010fe2000c10190a */
        /* <DEDUP_REMOVED lines=26> */
[----:B------:R-:W-:Y:S01]  /*45690*/  IMAD.WIDE R248, R0, 0x4, R4 ;  /* 0x0000000400f87825 */ /* 0x000fe200078e0204 */
[----:B------:R1:W-:Y:S01]  /*456a0*/  @P0 STG.E desc[UR10][R224.64], R252 ;  /* 0x000000fce0000986 */ /* 0x0003e2000c10190a */
[----:B------:R-:W-:Y:S01]  /*456b0*/  ISETP.GE.AND P2, PT, R9, UR4, PT ;  /* 0x0000000409007c0c */ /* 0x000fe2000bf46270 */
[----:B------:R-:W-:Y:S01]  /*456c0*/  ULDC UR4, c[0x0][0x248] ;  /* 0x0000920000047ab9 */ /* 0x000fe20000000800 */
[----:B------:R-:W-:Y:S01]  /*456d0*/  VIADD R9, R6, 0x6d ;  /* 0x0000006d06097836 */ /* 0x000fe20000000000 */
[----:B------:R-:W4:Y:S04]  /*456e0*/  LDL.LU R250, [R1+0x4d4] ;  /* 0x0004d40001fa7983 */ /* 0x000f280000300800 */
[----:B------:R-:W4:Y:S01]  /*456f0*/  LDL.LU R243, [R1+0x2d4] ;  /* 0x0002d40001f37983 */ /* 0x000f220000300800 */
[----:B-1----:R-:W-:-:S03]  /*45700*/  IADD3 R224, R0, UR4, RZ ;  /* 0x0000000400e07c10 */ /* 0x002fc6000fffe0ff */
[----:B------:R-:W4:Y:S01]  /*45710*/  LDL.LU R242, [R1+0x6d8] ;  /* 0x0006d80001f27983 */ /* 0x000f220000300800 */
[----:B------:R-:W-:Y:S01]  /*45720*/  ISETP.GE.AND P0, PT, R9, UR8, PT ;  /* 0x0000000809007c0c */ /* 0x000fe2000bf06270 */
[----:B------:R-:W-:Y:S02]  /*45730*/  ULDC UR4, c[0x0][0x22c] ;  /* 0x00008b0000047ab9 */ /* 0x000fe40000000800 */
[----:B------:R-:W4:Y:S01]  /*45740*/  LDL.LU R241, [R1+0xd8] ;  /* 0x0000d80001f17983 */ /* 0x000f220000300800 */
[----:B------:R-:W-:-:S03]  /*45750*/  IADD3 R9, R6, 0x6e, RZ ;  /* 0x0000006e06097810 */ /* 0x000fc60007ffe0ff */
[----:B--2---:R-:W-:Y:S01]  /*45760*/  @P6 STG.E desc[UR10][R226.64], R10 ;  /* 0x0000000ae2006986 */ /* 0x004fe2000c10190a */
[----:B------:R-:W-:Y:S01]  /*45770*/  VIADD R0, R224, UR6 ;  /* 0x00000006e0007c36 */ /* 0x000fe20008000000 */
[----:B------:R-:W-:Y:S02]  /*45780*/  ULDC UR8, c[0x0][0x22c] ;  /* 0x00008b0000087ab9 */ /* 0x000fe40000000800 */
[----:B------:R-:W2:Y:S01]  /*45790*/  LDL.LU R240, [R1+0x4d8] ;  /* 0x0004d80001f07983 */ /* 0x000ea20000300800 */
[C---:B------:R-:W-:Y:S01]  /*457a0*/  ISETP.LT.AND P6, PT, R7.reuse, UR16, !P5 ;  /* 0x0000001007007c0c */ /* 0x040fe2000efc1270 */
[----:B------:R-:W-:Y:S01]  /*457b0*/  ULDC UR16, c[0x0][0x228] ;  /* 0x00008a0000107ab9 */ /* 0x000fe20000000800 */
[----:B------:R-:W-:Y:S01]  /*457c0*/  ULDC UR6, c[0x0][0x248] ;  /* 0x0000920000067ab9 */ /* 0x000fe20000000800 */
[----:B---3--:R1:W-:Y:S01]  /*457d0*/  @P4 STG.E desc[UR10][R248.64], R11 ;  /* 0x0000000bf8004986 */ /* 0x0083e2000c10190a */
[----:B------:R-:W-:Y:S01]  /*457e0*/  ISETP.LT.AND P4, PT, R7, UR12, !P3 ;  /* 0x0000000c07007c0c */ /* 0x000fe2000df81270 */
[----:B------:R-:W-:-:S02]  /*457f0*/  ULDC UR12, c[0x0][0x228] ;  /* 0x00008a00000c7ab9 */ /* 0x000fc40000000800 */
[----:B------:R-:W3:Y:S04]  /*45800*/  LDL.LU R247, [R1+0x2d8] ;  /* 0x0002d80001f77983 */ /* 0x000ee80000300800 */
[----:B------:R-:W3:Y:S01]  /*45810*/  LDL.LU R246, [R1+0x6dc] ;  /* 0x0006dc0001f67983 */ /* 0x000ee20000300800 */
[----:B-1----:R-:W-:-:S03]  /*45820*/  IMAD.WIDE R10, R224, 0x4, R2 ;  /* 0x00000004e00a7825 */ /* 0x002fc600078e0202 */
[----:B------:R-:W3:Y:S04]  /*45830*/  LDL.LU R245, [R1+0xdc] ;  /* 0x0000dc0001f57983 */ /* 0x000ee80000300800 */
[----:B------:R-:W3:Y:S04]  /*45840*/  LDL.LU R244, [R1+0x4dc] ;  /* 0x0004dc0001f47983 */ /* 0x000ee80000300800 */
[----:B------:R-:W3:Y:S04]  /*45850*/  LDL.LU R252, [R1+0x2dc] ;  /* 0x0002dc0001fc7983 */ /* 0x000ee80000300800 */
[----:B----4-:R1:W-:Y:S01]  /*45860*/  @P4 STG.E desc[UR10][R10.64], R235 ;  /* 0x000000eb0a004986 */ /* 0x0103e2000c10190a */
[----:B------:R-:W-:-:S02]  /*45870*/  ISETP.GE.AND P4, PT, R9, UR4, PT ;  /* 0x0000000409007c0c */ /* 0x000fc4000bf86270 */
[C---:B------:R-:W-:Y:S02]  /*45880*/  ISETP.LT.AND P3, PT, R8.reuse, UR14, !P3 ;  /* 0x0000000e08007c0c */ /* 0x040fe4000df61270 */
[----:B------:R-:W-:Y:S01]  /*45890*/  ISETP.LT.AND P5, PT, R8, UR18, !P5 ;  /* 0x0000001208007c0c */ /* 0x000fe2000efa1270 */
[----:B------:R-:W-:Y:S01]  /*458a0*/  IMAD.WIDE R224, R224, 0x4, R4 ;  /* 0x00000004e0e07825 */ /* 0x000fe200078e0204 */
[----:B------:R-:W-:Y:S01]  /*458b0*/  ULDC UR4, c[0x0][0x248] ;  /* 0x0000920000047ab9 */ /* 0x000fe20000000800 */
[----:B------:R-:W-:Y:S01]  /*458c0*/  ULDC UR14, c[0x0][0x228] ;  /* 0x00008a00000e7ab9 */ /* 0x000fe20000000800 */
[----:B------:R-:W-:Y:S01]  /*458d0*/  ULDC UR18, c[0x0][0x228] ;  /* 0x00008a0000127ab9 */ /* 0x000fe20000000800 */
[----:B-1----:R-:W4:Y:S04]  /*458e0*/  LDL.LU R235, [R1+0xe0c] ;  /* 0x000e0c0001eb7983 */ /* 0x002f280000300800 */
[----:B------:R-:W2:Y:S04]  /*458f0*/  LDL.LU R10, [R1+0x6d4] ;  /* 0x0006d400010a7983 */ /* 0x000ea80000300800 */
[----:B------:R-:W3:Y:S04]  /*45900*/  LDL.LU R11, [R1+0xd4] ;  /* 0x0000d400010b7983 */ /* 0x000ee80000300800 */
[----:B------:R-:W4:Y:S01]  /*45910*/  LDL.LU R9, [R1+0x2d0] ;  /* 0x0002d00001097983 */ /* 0x000f220000300800 */
[----:B------:R-:W-:-:S04]  /*45920*/  IMAD.WIDE R226, R0, 0x4, R2 ;  /* 0x0000000400e27825 */ /* 0x000fc800078e0202 */
[----:B------:R-:W-:Y:S01]  /*45930*/  IMAD.WIDE R248, R0, 0x4, R4 ;  /* 0x0000000400f87825 */ /* 0x000fe200078e0204 */
[----:B----4-:R1:W-:Y:S04]  /*45940*/  @P3 STG.E desc[UR10][R224.64], R9 ;  /* 0x00000009e0003986 */ /* 0x0103e8000c10190a */
[----:B--2---:R-:W-:Y:S01]  /*45950*/  @P6 STG.E desc[UR10][R226.64], R10 ;  /* 0x0000000ae2006986 */ /* 0x004fe2000c10190a */
[C---:B------:R-:W-:Y:S01]  /*45960*/  ISETP.LT.AND P6, PT, R7.reuse, UR16, !P2 ;  /* 0x0000001007007c0c */ /* 0x040fe2000d7c1270 */
[----:B------:R-:W-:Y:S02]  /*45970*/  ULDC UR16, c[0x0][0x228] ;  /* 0x00008a0000107ab9 */ /* 0x000fe40000000800 */
[----:B---3--:R2:W-:Y:S01]  /*45980*/  @P5 STG.E desc[UR10][R248.64], R11 ;  /* 0x0000000bf8005986 */ /* 0x0085e2000c10190a */
[----:B------:R-:W-:Y:S01]  /*45990*/  ISETP.LT.AND P5, PT, R7, UR12, !P1 ;  /* 0x0000000c07007c0c */ /* 0x000fe2000cfa1270 */
[----:B------:R-:W-:Y:S01]  /*459a0*/  ULDC UR12, c[0x0][0x228] ;  /* 0x00008a00000c7ab9 */ /* 0x000fe20000000800 */
[----:B------:R-:W-:Y:S01]  /*459b0*/  ISETP.LT.AND P1, PT, R8, UR14, !P1 ;  /* 0x0000000e08007c0c */ /* 0x000fe2000cf21270 */
[----:B-1----:R-:W-:Y:S01]  /*459c0*/  VIADD R9, R6, 0x6f ;  /* 0x0000006f06097836 */ /* 0x002fe20000000000 */
[----:B------:R-:W-:Y:S01]  /*459d0*/  IADD3 R224, R0, UR4, RZ ;  /* 0x0000000400e07c10 */ /* 0x000fe2000fffe0ff */
[----:B------:R-:W-:Y:S01]  /*459e0*/  ULDC UR4, c[0x0][0x22c] ;  /* 0x00008b0000047ab9 */ /* 0x000fe20000000800 */
[----:B------:R-:W-:Y:S01]  /*459f0*/  ISETP.LT.AND P2, PT, R8, UR18, !P2 ;  /* 0x0000001208007c0c */ /* 0x000fe2000d741270 */
[----:B------:R-:W-:Y:S01]  /*45a00*/  ULDC UR14, c[0x0][0x228] ;  /* 0x00008a00000e7ab9 */ /* 0x000fe20000000800 */
[----:B------:R-:W-:Y:S01]  /*45a10*/  ISETP.GE.AND P3, PT, R9, UR8, PT ;  /* 0x0000000809007c0c */ /* 0x000fe2000bf66270 */
[----:B------:R-:W-:-:S02]  /*45a20*/  VIADD R0, R224, UR6 ;  /* 0x00000006e0007c36 */ /* 0x000fc40008000000 */
[----:B--2---:R-:W-:Y:S01]  /*45a30*/  IMAD.WIDE R10, R224, 0x4, R2 ;  /* 0x00000004e00a7825 */ /* 0x004fe200078e0202 */
[----:B------:R-:W-:Y:S01]  /*45a40*/  IADD3 R9, R6, 0x70, RZ ;  /* 0x0000007006097810 */ /* 0x000fe20007ffe0ff */
[----:B------:R-:W-:Y:S01]  /*45a50*/  ULDC UR18, c[0x0][0x228] ;  /* 0x00008a0000127ab9 */ /* 0x000fe20000000800 */
[----:B------:R-:W-:Y:S01]  /*45a60*/  ULDC UR6, c[0x0][0x248] ;  /* 0x0000920000067ab9 */ /* 0x000fe20000000800 */
[----:B------:R-:W-:Y:S01]  /*45a70*/  IMAD.WIDE R224, R224, 0x4, R4 ;  /* 0x00000004e0e07825 */ /* 0x000fe200078e0204 */
[----:B------:R-:W-:Y:S01]  /*45a80*/  @P5 STG.E desc[UR10][R10.64], R250 ;  /* 0x000000fa0a005986 */ /* 0x000fe2000c10190a */
[----:B------:R-:W-:Y:S02]  /*45a90*/  ULDC UR8, c[0x0][0x22c] ;  /* 0x00008b0000087ab9 */ /* 0x000fe40000000800 */
[C---:B------:R-:W-:Y:S01]  /*45aa0*/  IMAD.WIDE R226, R0.reuse, 0x4, R2 ;  /* 0x0000000400e27825 */ /* 0x040fe200078e0202 */
[----:B------:R1:W-:Y:S03]  /*45ab0*/  @P1 STG.E desc[UR10][R224.64], R243 ;  /* 0x000000f3e0001986 */ /* 0x0003e6000c10190a */
[----:B------:R-:W-:Y:S01]  /*45ac0*/  IMAD.WIDE R248, R0, 0x4, R4 ;  /* 0x0000000400f87825 */ /* 0x000fe200078e0204 */
        /* <DEDUP_REMOVED lines=81> */
[----:B----4-:R1:W-:Y:S01]  /*45fe0*/  @P5 STG.E desc[UR10][R10.64], R240 ;  /* 0x000000f00a005986 */ /* 0x0103e2000c10190a */
[----:B------:R-:W-:Y:S02]  /*45ff0*/  ISETP.GE.AND P5, PT, R9, UR4, PT ;  /* 0x0000000409007c0c */ /* 0x000fe4000bfa6270 */
[----:B------:R-:W-:-:S02]  /*46000*/  ISETP.LT.AND P1, PT, R8, UR14, !P1 ;  /* 0x0000000e08007c0c */ /* 0x000fc4000cf21270 */
        /* <DEDUP_REMOVED lines=10> */
[C---:B------:R-:W-:Y:S01]  /*460b0*/  IMAD.WIDE R248, R0.reuse, 0x4, R4 ;  /* 0x0000000400f87825 */ /* 0x040fe200078e0204 */
[----:B----4-:R1:W-:Y:S04]  /*460c0*/  @P1 STG.E desc[UR10][R224.64], R9 ;  /* 0x00000009e0001986 */ /* 0x0103e8000c10190a */
[----:B--2---:R-:W-:Y:S04]  /*460d0*/  @P6 STG.E desc[UR10][R226.64], R10 ;  /* 0x0000000ae2006986 */ /* 0x004fe8000c10190a */
[----:B---3--:R2:W-:Y:S01]  /*460e0*/  @P2 STG.E desc[UR10][R248.64], R11 ;  /* 0x0000000bf8002986 */ /* 0x0085e2000c10190a */
[C---:B------:R-:W-:Y:S01]  /*460f0*/  ISETP.LT.AND P2, PT, R7.reuse, UR12, !P0 ;  /* 0x0000000c07007c0c */ /* 0x040fe2000c741270 */
[----:B------:R-:W-:Y:S01]  /*46100*/  ULDC UR12, c[0x0][0x228] ;  /* 0x00008a00000c7ab9 */ /* 0x000fe20000000800 */
[----:B-1----:R-:W-:Y:S01]  /*46110*/  IADD3 R224, R0, UR4, RZ ;  /* 0x0000000400e07c10 */ /* 0x002fe2000fffe0ff */
[----:B------:R-:W-:Y:S01]  /*46120*/  VIADD R9, R6, 0x77 ;  /* 0x0000007706097836 */ /* 0x000fe20000000000 */
[----:B------:R-:W-:Y:S01]  /*46130*/  ISETP.LT.AND P0, PT, R8, UR14, !P0 ;  /* 0x0000000e08007c0c */ /* 0x000fe2000c701270 */
[----:B------:R-:W-:Y:S01]  /*46140*/  ULDC UR4, c[0x0][0x22c] ;  /* 0x00008b0000047ab9 */ /* 0x000fe20000000800 */
[----:B------:R-:W-:Y:S01]  /*46150*/  ISETP.LT.AND P6, PT, R7, UR16, !P4 ;  /* 0x0000001007007c0c */ /* 0x000fe2000e7c1270 */
[----:B--2---:R-:W-:-:S04]  /*46160*/  IMAD.WIDE R10, R224, 0x4, R2 ;  /* 0x00000004e00a7825 */ /* 0x004fc800078e0202 */
[----:B------:R-:W-:Y:S02]  /*46170*/  VIADD R0, R224, UR6 ;  /* 0x00000006e0007c36 */ /* 0x000fe40008000000 */
[----:B------:R1:W-:Y:S01]  /*46180*/  @P2 STG.E desc[UR10][R10.64], R241 ;  /* 0x000000f10a002986 */ /* 0x0003e2000c10190a */
[----:B------:R-:W-:Y:S01]  /*46190*/  ISETP.LT.AND P4, PT, R8, UR18, !P4 ;  /* 0x0000001208007c0c */ /* 0x000fe2000e781270 */
[----:B------:R-:W-:Y:S01]  /*461a0*/  IMAD.WIDE R224, R224, 0x4, R4 ;  /* 0x00000004e0e07825 */ /* 0x000fe200078e0204 */
[----:B------:R-:W-:Y:S01]  /*461b0*/  ISETP.GE.AND P1, PT, R9, UR8, PT ;  /* 0x0000000809007c0c */ /* 0x000fe2000bf26270 */
[----:B------:R-:W-:Y:S01]  /*461c0*/  ULDC UR14, c[0x0][0x228] ;  /* 0x00008a00000e7ab9 */ /* 0x000fe20000000800 */
[----:B------:R-:W-:Y:S01]  /*461d0*/  ULDC UR16, c[0x0][0x228] ;  /* 0x00008a0000107ab9 */ /* 0x000fe20000000800 */
[----:B------:R-:W-:Y:S01]  /*461e0*/  ULDC UR6, c[0x0][0x248] ;  /* 0x0000920000067ab9 */ /* 0x000fe20000000800 */
[----:B-1----:R-:W2:Y:S01]  /*461f0*/  LDL.LU R241, [R1+0xe04] ;  /* 0x000e040001f17983 */ /* 0x002ea20000300800 */
[----:B------:R-:W-:Y:S01]  /*46200*/  IMAD.WIDE R226, R0, 0x4, R2 ;  /* 0x0000000400e27825 */ /* 0x000fe200078e0202 */
[----:B------:R-:W-:Y:S01]  /*46210*/  IADD3 R9, R6, 0x78, RZ ;  /* 0x0000007806097810 */ /* 0x000fe20007ffe0ff */
[----:B------:R-:W-:Y:S01]  /*46220*/  ULDC UR18, c[0x0][0x228] ;  /* 0x00008a0000127ab9 */ /* 0x000fe20000000800 */
[----:B------:R-:W3:Y:S01]  /*46230*/  LDL.LU R11, [R1+0x2e4] ;  /* 0x0002e400010b7983 */ /* 0x000ee20000300800 */
[----:B------:R-:W-:Y:S01]  /*46240*/  IMAD.WIDE R248, R0, 0x4, R4 ;  /* 0x0000000400f87825 */ /* 0x000fe200078e0204 */
[----:B------:R-:W-:Y:S01]  /*46250*/  ISETP.GE.AND P2, PT, R9, UR4, PT ;  /* 0x0000000409007c0c */ /* 0x000fe2000bf46270 */
[----:B------:R-:W-:Y:S01]  /*46260*/  ULDC UR4, c[0x0][0x248] ;  /* 0x0000920000047ab9 */ /* 0x000fe20000000800 */
[----:B------:R-:W-:Y:S01]  /*46270*/  ULDC UR8, c[0x0][0x22c] ;  /* 0x00008b0000087ab9 */ /* 0x000fe20000000800 */
[----:B------:R-:W-:Y:S01]  /*46280*/  VIADD R9, R6, 0x79 ;  /* 0x0000007906097836 */ /* 0x000fe20000000000 */
[----:B---3--:R1:W-:Y:S04]  /*46290*/  @P0 STG.E desc[UR10][R224.64], R11 ;  /* 0x0000000be0000986 */ /* 0x0083e8000c10190a */
        /* <DEDUP_REMOVED lines=20> */
[C---:B---3--:R-:W-:Y:S01]  /*463e0*/  IMAD.WIDE R226, R0.reuse, 0x4, R2 ;  /* 0x0000000400e27825 */ /* 0x048fe200078e0202 */
        /* <DEDUP_REMOVED lines=25> */
[----:B-1----:R-:W3:Y:S04]  /*46580*/  LDL.LU R10, [R1+0x6f0] ;  /* 0x0006f000010a7983 */ /* 0x002ee80000300800 */
[----:B------:R-:W4:Y:S04]  /*46590*/  LDL.LU R11, [R1+0xf0] ;  /* 0x0000f000010b7983 */ /* 0x000f280000300800 */
[----:B------:R-:W2:Y:S01]  /*465a0*/  LDL.LU R242, [R1+0x4f0] ;  /* 0x0004f00001f27983 */ /* 0x000ea20000300800 */
[----:B------:R-:W-:-:S04]  /*465b0*/  IMAD.WIDE R226, R0, 0x4, R2 ;  /* 0x0000000400e27825 */ /* 0x000fc800078e0202 */
[----:B------:R-:W-:Y:S01]  /*465c0*/  IMAD.WIDE R248, R0, 0x4, R4 ;  /* 0x0000000400f87825 */ /* 0x000fe200078e0204 */
[----:B------:R1:W-:Y:S01]  /*465d0*/  @P1 STG.E desc[UR10][R224.64], R252 ;  /* 0x000000fce0001986 */ /* 0x0003e2000c10190a */
[----:B------:R-:W-:Y:S01]  /*465e0*/  ISETP.GE.AND P5, PT, R9, UR4, PT ;  /* 0x0000000409007c0c */ /* 0x000fe2000bfa6270 */
[----:B------:R-:W-:Y:S01]  /*465f0*/  ULDC UR4, c[0x0][0x248] ;  /* 0x0000920000047ab9 */ /* 0x000fe20000000800 */
[----:B------:R-:W-:Y:S01]  /*46600*/  VIADD R9, R6, 0x7d ;  /* 0x0000007d06097836 */ /* 0x000fe20000000000 */
[----:B------:R-:W2:Y:S04]  /*46610*/  LDL.LU R243, [R1+0x4f4] ;  /* 0x0004f40001f37983 */ /* 0x000ea80000300800 */
[----:B------:R-:W2:Y:S01]  /*46620*/  LDL.LU R244, [R1+0x4f8] ;  /* 0x0004f80001f47983 */ /* 0x000ea20000300800 */
[----:B-1----:R-:W-:-:S03]  /*46630*/  IADD3 R224, R0, UR4, RZ ;  /* 0x0000000400e07c10 */ /* 0x002fc6000fffe0ff */
[----:B------:R-:W2:Y:S01]  /*46640*/  LDL.LU R250, [R1+0x2f8] ;  /* 0x0002f80001fa7983 */ /* 0x000ea20000300800 */
[----:B------:R-:W-:Y:S01]  /*46650*/  ISETP.GE.AND P1, PT, R9, UR8, PT ;  /* 0x0000000809007c0c */ /* 0x000fe2000bf26270 */
[----:B------:R-:W-:Y:S01]  /*46660*/  ULDC UR4, c[0x0][0x22c] ;  /* 0x00008b0000047ab9 */ /* 0x000fe20000000800 */
[----:B------:R-:W-:Y:S01]  /*46670*/  IADD3 R9, R6, 0x7e, RZ ;  /* 0x0000007e06097810 */ /* 0x000fe20007ffe0ff */
[----:B------:R-:W2:Y:S04]  /*46680*/  LDL.LU R247, [R1+0x6fc] ;  /* 0x0006fc0001f77983 */ /* 0x000ea80000300800 */
[----:B---3--:R-:W-:Y:S01]  /*46690*/  @P6 STG.E desc[UR10][R226.64], R10 ;  /* 0x0000000ae2006986 */ /* 0x008fe2000c10190a */
[----:B------:R-:W-:Y:S01]  /*466a0*/  VIADD R0, R224, UR6 ;  /* 0x00000006e0007c36 */ /* 0x000fe20008000000 */
[----:B------:R-:W-:-:S02]  /*466b0*/  ULDC UR8, c[0x0][0x22c] ;  /* 0x00008b0000087ab9 */ /* 0x000fc40000000800 */
[----:B------:R-:W3:Y:S01]  /*466c0*/  LDL.LU R245, [R1+0xfc] ;  /* 0x0000fc0001f57983 */ /* 0x000ee20000300800 */
[C---:B------:R-:W-:Y:S01]  /*466d0*/  ISETP.LT.AND P6, PT, R7.reuse, UR16, !P4 ;  /* 0x0000001007007c0c */ /* 0x040fe2000e7c1270 */
[----:B------:R-:W-:Y:S01]  /*466e0*/  ULDC UR16, c[0x0][0x228] ;  /* 0x00008a0000107ab9 */ /* 0x000fe20000000800 */
[----:B------:R-:W-:Y:S01]  /*466f0*/  ULDC UR6, c[0x0][0x248] ;  /* 0x0000920000067ab9 */ /* 0x000fe20000000800 */
[----:B----4-:R1:W-:Y:S01]  /*46700*/  @P2 STG.E desc[UR10][R248.64], R11 ;  /* 0x0000000bf8002986 */ /* 0x0103e2000c10190a */
[----:B------:R-:W-:Y:S01]  /*46710*/  ISETP.LT.AND P2, PT, R7, UR12, !P0 ;  /* 0x0000000c07007c0c */ /* 0x000fe2000c741270 */
[----:B------:R-:W-:Y:S02]  /*46720*/  ULDC UR12, c[0x0][0x228] ;  /* 0x00008a00000c7ab9 */ /* 0x000fe40000000800 */
[----:B------:R-:W4:Y:S04]  /*46730*/  LDL.LU R246, [R1+0x4fc] ;  /* 0x0004fc0001f67983 */ /* 0x000f280000300800 */
[----:B------:R-:W4:Y:S01]  /*46740*/  LDL.LU R252, [R1+0x2fc] ;  /* 0x0002fc0001fc7983 */ /* 0x000f220000300800 */
[----:B-1----:R-:W-:-:S05]  /*46750*/  IMAD.WIDE R10, R224, 0x4, R2 ;  /* 0x00000004e00a7825 */ /* 0x002fca00078e0202 */
[----:B--2---:R1:W-:Y:S01]  /*46760*/  @P2 STG.E desc[UR10][R10.64], R242 ;  /* 0x000000f20a002986 */ /* 0x0043e2000c10190a */
[----:B------:R-:W-:Y:S02]  /*46770*/  ISETP.GE.AND P2, PT, R9, UR4, PT ;  /* 0x0000000409007c0c */ /* 0x000fe4000bf46270 */
[C---:B------:R-:W-:Y:S02]  /*46780*/  ISETP.LT.AND P0, PT, R8.reuse, UR14, !P0 ;  /* 0x0000000e08007c0c */ /* 0x040fe4000c701270 */
[----:B------:R-:W-:Y:S01]  /*46790*/  ISETP.LT.AND P4, PT, R8, UR18, !P4 ;  /* 0x0000001208007c0c */ /* 0x000fe2000e781270 */
[----:B------:R-:W-:Y:S01]  /*467a0*/  IMAD.WIDE R224, R224, 0x4, R4 ;  /* 0x00000004e0e07825 */ /* 0x000fe200078e0204 */
[----:B------:R-:W-:Y:S01]  /*467b0*/  ULDC UR4, c[0x0][0x248] ;  /* 0x0000920000047ab9 */ /* 0x000fe20000000800 */
[----:B------:R-:W-:Y:S01]  /*467c0*/  ULDC UR14, c[0x0][0x228] ;  /* 0x00008a00000e7ab9 */ /* 0x000fe20000000800 */
[----:B------:R-:W-:Y:S01]  /*467d0*/  ULDC UR18, c[0x0][0x228] ;  /* 0x00008a0000127ab9 */ /* 0x000fe20000000800 */
[----:B-1----:R-:W2:Y:S04]  /*467e0*/  LDL.LU R242, [R1+0xe00] ;  /* 0x000e000001f27983 */ /* 0x002ea80000300800 */
[----:B------:R-:W3:Y:S04]  /*467f0*/  LDL.LU R10, [R1+0x6f4] ;  /* 0x0006f400010a7983 */ /* 0x000ee80000300800 */
[----:B------:R-:W4:Y:S04]  /*46800*/  LDL.LU R11, [R1+0xf4] ;  /* 0x0000f400010b7983 */ /* 0x000f280000300800 */
[----:B------:R-:W2:Y:S01]  /*46810*/  LDL.LU R9, [R1+0x2f0] ;  /* 0x0002f00001097983 */ /* 0x000ea20000300800 */
[----:B------:R-:W-:-:S04]  /*46820*/  IMAD.WIDE R226, R0, 0x4, R2 ;  /* 0x0000000400e27825 */ /* 0x000fc800078e0202 */
[C---:B------:R-:W-:Y:S01]  /*46830*/  IMAD.WIDE R248, R0.reuse, 0x4, R4 ;  /* 0x0000000400f87825 */ /* 0x040fe200078e0204 */
[----:B--2---:R1:W-:Y:S04]  /*46840*/  @P0 STG.E desc[UR10][R224.64], R9 ;  /* 0x00000009e0000986 */ /* 0x0043e8000c10190a */
[----:B---3--:R-:W-:Y:S04]  /*46850*/  @P6 STG.E desc[UR10][R226.64], R10 ;  /* 0x0000000ae2006986 */ /* 0x008fe8000c10190a */
[----:B----4-:R2:W-:Y:S01]  /*46860*/  @P4 STG.E desc[UR10][R248.64], R11 ;  /* 0x0000000bf8004986 */ /* 0x0105e2000c10190a */
[----:B------:R-:W-:Y:S01]  /*46870*/  ISETP.LT.AND P4, PT, R7, UR12, !P3 ;  /* 0x0000000c07007c0c */ /* 0x000fe2000df81270 */
[----:B------:R-:W-:Y:S01]  /*46880*/  ULDC UR12, c[0x0][0x228] ;  /* 0x00008a00000c7ab9 */ /* 0x000fe20000000800 */
[----:B-1----:R-:W-:Y:S01]  /*46890*/  IADD3 R224, R0, UR4, RZ ;  /* 0x0000000400e07c10 */ /* 0x002fe2000fffe0ff */
[----:B------:R-:W-:Y:S01]  /*468a0*/  VIADD R9, R6, 0x7f ;  /* 0x0000007f06097836 */ /* 0x000fe20000000000 */
[----:B------:R-:W-:-:S04]  /*468b0*/  ULDC UR4, c[0x0][0x22c] ;  /* 0x00008b0000047ab9 */ /* 0x000fc80000000800 */
[----:B------:R-:W-:Y:S01]  /*468c0*/  ISETP.GE.AND P0, PT, R9, UR8, PT ;  /* 0x0000000809007c0c */ /* 0x000fe2000bf06270 */
[----:B--2---:R-:W-:Y:S01]  /*468d0*/  IMAD.WIDE R10, R224, 0x4, R2 ;  /* 0x00000004e00a7825 */ /* 0x004fe200078e0202 */
[----:B------:R-:W-:Y:S01]  /*468e0*/  IADD3 R9, R6, 0x80, RZ ;  /* 0x0000008006097810 */ /* 0x000fe20007ffe0ff */
[----:B------:R-:W-:-:S03]  /*468f0*/  ULDC UR8, c[0x0][0x22c] ;  /* 0x00008b0000087ab9 */ /* 0x000fc60000000800 */
[----:B------:R1:W-:Y:S01]  /*46900*/  @P4 STG.E desc[UR10][R10.64], R243 ;  /* 0x000000f30a004986 */ /* 0x0003e2000c10190a */
[----:B------:R-:W-:Y:S02]  /*46910*/  ISETP.GE.AND P4, PT, R9, UR4, PT ;  /* 0x0000000409007c0c */ /* 0x000fe4000bf86270 */
[----:B------:R-:W-:Y:S02]  /*46920*/  ISETP.LT.AND P3, PT, R8, UR14, !P3 ;  /* 0x0000000e08007c0c */ /* 0x000fe4000df61270 */
[----:B------:R-:W-:Y:S01]  /*46930*/  ISETP.LT.AND P6, PT, R7, UR16, !P5 ;  /* 0x0000001007007c0c */ /* 0x000fe2000efc1270 */
[----:B------:R-:W-:Y:S01]  /*46940*/  VIADD R0, R224, UR6 ;  /* 0x00000006e0007c36 */ /* 0x000fe20008000000 */
[----:B-1----:R-:W2:Y:S01]  /*46950*/  LDL.LU R243, [R1+0xdfc] ;  /* 0x000dfc0001f37983 */ /* 0x002ea20000300800 */
[----:B------:R-:W-:Y:S01]  /*46960*/  ISETP.LT.AND P5, PT, R8, UR18, !P5 ;  /* 0x0000001208007c0c */ /* 0x000fe2000efa1270 */
[----:B------:R-:W-:Y:S01]  /*46970*/  IMAD.WIDE R224, R224, 0x4, R4 ;  /* 0x00000004e0e07825 */ /* 0x000fe200078e0204 */
[----:B------:R-:W-:Y:S01]  /*46980*/  ULDC UR4, c[0x0][0x248] ;  /* 0x0000920000047ab9 */ /* 0x000fe20000000800 */
[----:B------:R-:W3:Y:S01]  /*46990*/  LDL.LU R10, [R1+0x6f8] ;  /* 0x0006f800010a7983 */ /* 0x000ee20000300800 */
[----:B------:R-:W-:Y:S01]  /*469a0*/  ULDC UR14, c[0x0][0x228] ;  /* 0x00008a00000e7ab9 */ /* 0x000fe20000000800 */
[----:B------:R-:W-:Y:S01]  /*469b0*/  IMAD.WIDE R226, R0, 0x4, R2 ;  /* 0x0000000400e27825 */ /* 0x000fe200078e0202 */
[----:B------:R-:W-:Y:S01]  /*469c0*/  ULDC UR16, c[0x0][0x228] ;  /* 0x00008a0000107ab9 */ /* 0x000fe20000000800 */
[----:B------:R-:W4:Y:S01]  /*469d0*/  LDL.LU R11, [R1+0xf8] ;  /* 0x0000f800010b7983 */ /* 0x000f220000300800 */
[----:B------:R-:W-:Y:S01]  /*469e0*/  ULDC UR18, c[0x0][0x228] ;  /* 0x00008a0000127ab9 */ /* 0x000fe20000000800 */
[----:B------:R-:W-:-:S02]  /*469f0*/  ULDC UR6, c[0x0][0x248] ;  /* 0x0000920000067ab9 */ /* 0x000fc40000000800 */
[----:B------:R-:W2:Y:S01]  /*46a00*/  LDL.LU R9, [R1+0x2f4] ;  /* 0x0002f40001097983 */ /* 0x000ea20000300800 */
[----:B------:R-:W-:-:S03]  /*46a10*/  IMAD.WIDE R248, R0, 0x4, R4 ;  /* 0x0000000400f87825 */ /* 0x000fc600078e0204 */
[----:B--2---:R1:W-:Y:S04]  /*46a20*/  @P3 STG.E desc[UR10][R224.64], R9 ;  /* 0x00000009e0003986 */ /* 0x0043e8000c10190a */
[----:B---3--:R-:W-:Y:S01]  /*46a30*/  @P6 STG.E desc[UR10][R226.64], R10 ;  /* 0x0000000ae2006986 */ /* 0x008fe2000c10190a */
[C---:B------:R-:W-:Y:S01]  /*46a40*/  ISETP.LT.AND P6, PT, R7.reuse, UR16, !P2 ;  /* 0x0000001007007c0c */ /* 0x040fe2000d7c1270 */
[----:B------:R-:W-:Y:S02]  /*46a50*/  ULDC UR16, c[0x0][0x228] ;  /* 0x00008a0000107ab9 */ /* 0x000fe40000000800 */
[----:B----4-:R2:W-:Y:S01]  /*46a60*/  @P5 STG.E desc[UR10][R248.64], R11 ;  /* 0x0000000bf8005986 */ /* 0x0105e2000c10190a */
        /* <DEDUP_REMOVED lines=15> */
[----:B------:R1:W-:Y:S01]  /*46b60*/  @P5 STG.E desc[UR10][R10.64], R244 ;  /* 0x000000f40a005986 */ /* 0x0003e2000c10190a */
[----:B------:R-:W-:Y:S02]  /*46b70*/  ULDC UR8, c[0x0][0x22c] ;  /* 0x00008b0000087ab9 */ /* 0x000fe40000000800 */
[C---:B------:R-:W-:Y:S01]  /*46b80*/  IMAD.WIDE R226, R0.reuse, 0x4, R2 ;  /* 0x0000000400e27825 */ /* 0x040fe200078e0202 */
[----:B------:R2:W-:Y:S03]  /*46b90*/  @P1 STG.E desc[UR10][R224.64], R250 ;  /* 0x000000fae0001986 */ /* 0x0005e6000c10190a */
[----:B------:R-:W-:Y:S01]  /*46ba0*/  IMAD.WIDE R248, R0, 0x4, R4 ;  /* 0x0000000400f87825 */ /* 0x000fe200078e0204 */
[----:B------:R-:W-:Y:S01]  /*46bb0*/  @P6 STG.E desc[UR10][R226.64], R247 ;  /* 0x000000f7e2006986 */ /* 0x000fe2000c10190a */
[----:B------:R-:W-:Y:S01]  /*46bc0*/  ISETP.GE.AND P5, PT, R9, UR4, PT ;  /* 0x0000000409007c0c */ /* 0x000fe2000bfa6270 */
[----:B------:R-:W-:-:S02]  /*46bd0*/  ULDC UR4, c[0x0][0x248] ;  /* 0x0000920000047ab9 */ /* 0x000fc40000000800 */
[----:B------:R3:W-:Y:S01]  /*46be0*/  @P2 STG.E desc[UR10][R248.64], R245 ;  /* 0x000000f5f8002986 */ /* 0x0007e2000c10190a */
[----:B------:R-:W-:-:S03]  /*46bf0*/  ISETP.LT.AND P2, PT, R7, UR12, !P0 ;  /* 0x0000000c07007c0c */ /* 0x000fc6000c741270 */
[----:B-1----:R-:W4:Y:S01]  /*46c00*/  LDL.LU R244, [R1+0xdf8] ;  /* 0x000df80001f47983 */ /* 0x002f220000300800 */
[----:B--2---:R-:W-:Y:S02]  /*46c10*/  IADD3 R224, R0, UR4, RZ ;  /* 0x0000000400e07c10 */ /* 0x004fe4000fffe0ff */
[----:B------:R-:W-:Y:S01]  /*46c20*/  ISETP.LT.AND P6, PT, R7, UR16, !P4 ;  /* 0x0000001007007c0c */ /* 0x000fe2000e7c1270 */
[----:B------:R-:W-:Y:S01]  /*46c30*/  VIADD R9, R6, 0x83 ;  /* 0x0000008306097836 */ /* 0x000fe20000000000 */
[----:B------:R-:W-:Y:S01]  /*46c40*/  ISETP.LT.AND P0, PT, R8, UR14, !P0 ;  /* 0x0000000e08007c0c */ /* 0x000fe2000c701270 */
[----:B------:R-:W-:Y:S01]  /*46c50*/  IMAD.WIDE R10, R224, 0x4, R2 ;  /* 0x00000004e00a7825 */ /* 0x000fe200078e0202 */
[----:B------:R-:W-:Y:S01]  /*46c60*/  ULDC UR12, c[0x0][0x228] ;  /* 0x00008a00000c7ab9 */ /* 0x000fe20000000800 */
[----:B---3--:R-:W2:Y:S01]  /*46c70*/  LDL.LU R245, [R1+0x500] ;  /* 0x0005000001f57983 */ /* 0x008ea20000300800 */
[----:B------:R-:W-:Y:S01]  /*46c80*/  ISETP.LT.AND P4, PT, R8, UR18, !P4 ;  /* 0x0000001208007c0c */ /* 0x000fe2000e781270 */
[C---:B------:R-:W-:Y:S01]  /*46c90*/  VIADD R0, R224.reuse, UR6 ;  /* 0x00000006e0007c36 */ /* 0x040fe20008000000 */
[----:B------:R-:W-:Y:S01]  /*46ca0*/  ISETP.GE.AND P1, PT, R9, UR8, PT ;  /* 0x0000000809007c0c */ /* 0x000fe2000bf26270 */
[----:B------:R1:W-:Y:S01]  /*46cb0*/  @P2 STG.E desc[UR10][R10.64], R246 ;  /* 0x000000f60a002986 */ /* 0x0003e2000c10190a */
[----:B------:R-:W-:Y:S01]  /*46cc0*/  IMAD.WIDE R224, R224, 0x4, R4 ;  /* 0x00000004e0e07825 */ /* 0x000fe200078e0204 */
[----:B------:R-:W-:Y:S01]  /*46cd0*/  IADD3 R9, R6, 0x84, RZ ;  /* 0x0000008406097810 */ /* 0x000fe20007ffe0ff */
[----:B------:R-:W-:Y:S01]  /*46ce0*/  ULDC UR4, c[0x0][0x22c] ;  /* 0x00008b0000047ab9 */ /* 0x000fe20000000800 */
[----:B------:R-:W-:Y:S01]  /*46cf0*/  ULDC UR8, c[0x0][0x22c] ;  /* 0x00008b0000087ab9 */ /* 0x000fe20000000800 */
[----:B------:R-:W-:Y:S01]  /*46d00*/  ULDC UR14, c[0x0][0x228] ;  /* 0x00008a00000e7ab9 */ /* 0x000fe20000000800 */
[----:B------:R-:W-:Y:S01]  /*46d10*/  ULDC UR16, c[0x0][0x228] ;  /* 0x00008a0000107ab9 */ /* 0x000fe20000000800 */
[----:B------:R-:W-:Y:S01]  /*46d20*/  ULDC UR18, c[0x0][0x228] ;  /* 0x00008a0000127ab9 */ /* 0x000fe20000000800 */
[----:B------:R-:W-:Y:S01]  /*46d30*/  ULDC UR6, c[0x0][0x248] ;  /* 0x0000920000067ab9 */ /* 0x000fe20000000800 */
[----:B-1----:R-:W3:Y:S04]  /*46d40*/  LDL.LU R10, [R1+0x700] ;  /* 0x00070000010a7983 */ /* 0x002ee80000300800 */
[----:B------:R-:W4:Y:S01]  /*46d50*/  LDL.LU R11, [R1+0x100] ;  /* 0x00010000010b7983 */ /* 0x000f220000300800 */
[----:B------:R-:W-:-:S04]  /*46d60*/  IMAD.WIDE R226, R0, 0x4, R2 ;  /* 0x0000000400e27825 */ /* 0x000fc800078e0202 */
[----:B------:R-:W-:Y:S01]  /*46d70*/  IMAD.WIDE R248, R0, 0x4, R4 ;  /* 0x0000000400f87825 */ /* 0x000fe200078e0204 */
[----:B------:R1:W-:Y:S01]  /*46d80*/  @P0 STG.E desc[UR10][R224.64], R252 ;  /* 0x000000fce0000986 */ /* 0x0003e2000c10190a */
[----:B------:R-:W-:Y:S01]  /*46d90*/  ISETP.GE.AND P2, PT, R9, UR4, PT ;  /* 0x0000000409007c0c */ /* 0x000fe2000bf46270 */
[----:B------:R-:W-:Y:S01]  /*46da0*/  ULDC UR4, c[0x0][0x248] ;  /* 0x0000920000047ab9 */ /* 0x000fe20000000800 */
[----:B------:R-:W-:Y:S01]  /*46db0*/  VIADD R9, R6, 0x85 ;  /* 0x0000008506097836 */ /* 0x000fe20000000000 */
        /* <DEDUP_REMOVED lines=12> */
[----:B------:R-:W-:Y:S02]  /*46e80*/  ULDC UR6, c[0x0][0x248] ;  /* 0x0000920000067ab9 */ /* 0x000fe40000000800 */
[----:B----4-:R1:W-:Y:S01]  /*46e90*/  @P4 STG.E desc[UR10][R248.64], R11 ;  /* 0x0000000bf8004986 */ /* 0x0103e2000c10190a */
[----:B------:R-:W-:Y:S01]  /*46ea0*/  ISETP.LT.AND P4, PT, R7, UR12, !P3 ;  /* 0x0000000c07007c0c */ /* 0x000fe2000df81270 */
[----:B------:R-:W-:Y:S01]  /*46eb0*/  ULDC UR12, c[0x0][0x228] ;  /* 0x00008a00000c7ab9 */ /* 0x000fe20000000800 */
[----:B------:R-:W-:Y:S01]  /*46ec0*/  ULDC UR16, c[0x0][0x228] ;  /* 0x00008a0000107ab9 */ /* 0x000fe20000000800 */
[----:B-1----:R-:W-:-:S10]  /*46ed0*/  IMAD.WIDE R10, R224, 0x4, R2 ;  /* 0x00000004e00a7825 */ /* 0x002fd400078e0202 */
        /* <DEDUP_REMOVED lines=9> */
[----:B------:R-:W4:Y:S04]  /*46f70*/  LDL.LU R10, [R1+0x704] ;  /* 0x00070400010a7983 */ /* 0x000f280000300800 */
[----:B------:R-:W3:Y:S04]  /*46f80*/  LDL.LU R11, [R1+0x104] ;  /* 0x00010400010b7983 */ /* 0x000ee80000300800 */
[----:B------:R-:W2:Y:S01]  /*46f90*/  LDL.LU R9, [R1+0x300] ;  /* 0x0003000001097983 */ /* 0x000ea20000300800 */
[----:B------:R-:W-:-:S04]  /*46fa0*/  IMAD.WIDE R226, R0, 0x4, R2 ;  /* 0x0000000400e27825 */ /* 0x000fc800078e0202 */
[C---:B------:R-:W-:Y:S01]  /*46fb0*/  IMAD.WIDE R248, R0.reuse, 0x4, R4 ;  /* 0x0000000400f87825 */ /* 0x040fe200078e0204 */
[----:B--2---:R1:W-:Y:S04]  /*46fc0*/  @P3 STG.E desc[UR10][R224.64], R9 ;  /* 0x00000009e0003986 */ /* 0x0043e8000c10190a */
[----:B----4-:R-:W-:Y:S04]  /*46fd0*/  @P6 STG.E desc[UR10][R226.64], R10 ;  /* 0x0000000ae2006986 */ /* 0x010fe8000c10190a */
[----:B---3--:R2:W-:Y:S01]  /*46fe0*/  @P5 STG.E desc[UR10][R248.64], R11 ;  /* 0x0000000bf8005986 */ /* 0x0085e2000c10190a */
        /* <DEDUP_REMOVED lines=11> */
[----:B------:R-:W-:Y:S01]  /*470a0*/  ISETP.LT.AND P1, PT, R8, UR14, !P1 ;  /* 0x0000000e08007c0c */ /* 0x000fe2000cf21270 */
[C---:B------:R-:W-:Y:S01]  /*470b0*/  VIADD R0, R224.reuse, UR6 ;  /* 0x00000006e0007c36 */ /* 0x040fe20008000000 */
[C---:B------:R-:W-:Y:S01]  /*470c0*/  ISETP.LT.AND P6, PT, R7.reuse, UR16, !P2 ;  /* 0x0000001007007c0c */ /* 0x040fe2000d7c1270 */
[----:B-1----:R-:W2:Y:S01]  /*470d0*/  LDL.LU R246, [R1+0xdf0] ;  /* 0x000df00001f67983 */ /* 0x002ea20000300800 */
[----:B------:R-:W-:Y:S01]  /*470e0*/  IMAD.WIDE R224, R224, 0x4, R4 ;  /* 0x00000004e0e07825 */ /* 0x000fe200078e0204 */
[----:B------:R-:W-:Y:S01]  /*470f0*/  ULDC UR4, c[0x0][0x248] ;  /* 0x0000920000047ab9 */ /* 0x000fe20000000800 */
[----:B------:R-:W-:Y:S01]  /*47100*/  ULDC UR6, c[0x0][0x248] ;  /* 0x0000920000067ab9 */ /* 0x000fe20000000800 */
[----:B------:R-:W3:Y:S01]  /*47110*/  LDL.LU R10, [R1+0x708] ;  /* 0x00070800010a7983 */ /* 0x000ee20000300800 */
[----:B------:R-:W-:Y:S01]  /*47120*/  IMAD.WIDE R226, R0, 0x4, R2 ;  /* 0x0000000400e27825 */ /* 0x000fe200078e0202 */
[----:B------:R-:W-:Y:S01]  /*47130*/  ULDC UR14, c[0x0][0x228] ;  /* 0x00008a00000e7ab9 */ /* 0x000fe20000000800 */
[----:B------:R-:W-:Y:S01]  /*47140*/  ULDC UR16, c[0x0][0x228] ;  /* 0x00008a0000107ab9 */ /* 0x000fe20000000800 */
[----:B------:R-:W4:Y:S04]  /*47150*/  LDL.LU R11, [R1+0x108] ;  /* 0x00010800010b7983 */ /* 0x000f280000300800 */
[----:B------:R-:W2:Y:S01]  /*47160*/  LDL.LU R9, [R1+0x304] ;  /* 0x0003040001097983 */ /* 0x000ea20000300800 */
[----:B------:R-:W-:Y:S01]  /*47170*/  ISETP.LT.AND P2, PT, R8, UR18, !P2 ;  /* 0x0000001208007c0c */ /* 0x000fe2000d741270 */
[----:B------:R-:W-:Y:S01]  /*47180*/  IMAD.WIDE R248, R0, 0x4, R4 ;  /* 0x0000000400f87825 */ /* 0x000fe200078e0204 */
[----:B------:R-:W-:Y:S01]  /*47190*/  ULDC UR18, c[0x0][0x228] ;  /* 0x00008a0000127ab9 */ /* 0x000fe20000000800 */
[----:B--2---:R1:W-:Y:S01]  /*471a0*/  @P1 STG.E desc[UR10][R224.64], R9 ;  /* 0x00000009e0001986 */ /* 0x0043e2000c10190a */
[----:B------:R-:W-:Y:S01]  /*471b0*/  ISETP.LT.AND P1, PT, R7, UR8, !P0 ;  /* 0x0000000807007c0c */ /* 0x000fe2000c721270 */
[----:B------:R-:W-:-:S02]  /*471c0*/  ULDC UR8, c[0x0][0x22c] ;  /* 0x00008b0000087ab9 */ /* 0x000fc40000000800 */
[----:B---3--:R-:W-:Y:S06]  /*471d0*/  @P6 STG.E desc[UR10][R226.64], R10 ;  /* 0x0000000ae2006986 */ /* 0x008fec000c10190a */
[----:B----4-:R2:W-:Y:S01]  /*471e0*/  @P2 STG.E desc[UR10][R248.64], R11 ;  /* 0x0000000bf8002986 */ /* 0x0105e2000c10190a */
        /* <DEDUP_REMOVED lines=8> */
[----:B------:R-:W-:-:S03]  /*47270*/  ISETP.GE.AND P1, PT, R9, UR27, PT ;  /* 0x0000001b09007c0c */ /* 0x000fc6000bf26270 */
[----:B-1----:R-:W2:Y:S04]  /*47280*/  LDL.LU R247, [R1+0xdec] ;  /* 0x000dec0001f77983 */ /* 0x002ea80000300800 */
[----:B------:R-:W3:Y:S04]  /*47290*/  LDL.LU R10, [R1+0x70c] ;  /* 0x00070c00010a7983 */ /* 0x000ee80000300800 */
[----:B------:R-:W4:Y:S04]  /*472a0*/  LDL.LU R11, [R1+0x10c] ;  /* 0x00010c00010b7983 */ /* 0x000f280000300800 */
[----:B------:R-:W2:Y:S01]  /*472b0*/  LDL.LU R9, [R1+0x308] ;  /* 0x0003080001097983 */ /* 0x000ea20000300800 */
[----:B------:R-:W-:Y:S01]  /*472c0*/  ISETP.LT.AND P0, PT, R8, UR12, !P0 ;  /* 0x0000000c08007c0c */ /* 0x000fe2000c701270 */
[C---:B------:R-:W-:Y:S01]  /*472d0*/  VIADD R0, R224.reuse, UR6 ;  /* 0x00000006e0007c36 */ /* 0x040fe20008000000 */
[----:B------:R-:W-:Y:S01]  /*472e0*/  ISETP.LT.AND P6, PT, R7, UR14, !P4 ;  /* 0x0000000e07007c0c */ /* 0x000fe2000e7c1270 */
[----:B------:R-:W-:Y:S01]  /*472f0*/  IMAD.WIDE R224, R224, 0x4, R4 ;  /* 0x00000004e0e07825 */ /* 0x000fe200078e0204 */
[----:B------:R-:W-:Y:S01]  /*47300*/  ISETP.LT.AND P4, PT, R8, UR16, !P4 ;  /* 0x0000001008007c0c */ /* 0x000fe2000e781270 */
[----:B------:R-:W-:Y:S01]  /*47310*/  ULDC UR12, c[0x0][0x228] ;  /* 0x00008a00000c7ab9 */ /* 0x000fe20000000800 */
[----:B------:R-:W-:Y:S01]  /*47320*/  ULDC UR14, c[0x0][0x228] ;  /* 0x00008a00000e7ab9 */ /* 0x000fe20000000800 */
[----:B------:R-:W-:Y:S01]  /*47330*/  IMAD.WIDE R226, R0, 0x4, R2 ;  /* 0x0000000400e27825 */ /* 0x000fe200078e0202 */
[----:B------:R-:W-:Y:S01]  /*47340*/  ULDC UR16, c[0x0][0x228] ;  /* 0x00008a0000107ab9 */ /* 0x000fe20000000800 */
[----:B------:R-:W-:-:S02]  /*47350*/  ULDC UR6, c[0x0][0x248] ;  /* 0x0000920000067ab9 */ /* 0x000fc40000000800 */
[C---:B------:R-:W-:Y:S02]  /*47360*/  IMAD.WIDE R248, R0.reuse, 0x4, R4 ;  /* 0x0000000400f87825 */ /* 0x040fe400078e0204 */
[----:B--2---:R1:W-:Y:S01]  /*47370*/  @P0 STG.E desc[UR10][R224.64], R9 ;  /* 0x00000009e0000986 */ /* 0x0043e2000c10190a */
[C---:B------:R-:W-:Y:S01]  /*47380*/  ISETP.LT.AND P0, PT, R7.reuse, UR12, !P3 ;  /* 0x0000000c07007c0c */ /* 0x040fe2000df01270 */
[----:B------:R-:W-:Y:S02]  /*47390*/  ULDC UR12, c[0x0][0x228] ;  /* 0x00008a00000c7ab9 */ /* 0x000fe40000000800 */
[----:B---3--:R-:W-:Y:S04]  /*473a0*/  @P6 STG.E desc[UR10][R226.64], R10 ;  /* 0x0000000ae2006986 */ /* 0x008fe8000c10190a */
[----:B----4-:R2:W-:Y:S01]  /*473b0*/  @P4 STG.E desc[UR10][R248.64], R11 ;  /* 0x0000000bf8004986 */ /* 0x0105e2000c10190a */
[----:B-1----:R-:W-:Y:S01]  /*473c0*/  IADD3 R225, R0, UR4, RZ ;  /* 0x0000000400e17c10 */ /* 0x002fe2000fffe0ff */
[----:B------:R-:W-:Y:S01]  /*473d0*/  VIADD R9, R6, 0x8a ;  /* 0x0000008a06097836 */ /* 0x000fe20000000000 */
[----:B------:R-:W-:Y:S01]  /*473e0*/  ISETP.LT.AND P3, PT, R8, UR14, !P3 ;  /* 0x0000000e08007c0c */ /* 0x000fe2000df61270 */
[----:B------:R-:W-:Y:S01]  /*473f0*/  ULDC UR4, c[0x0][0x22c] ;  /* 0x00008b0000047ab9 */ /* 0x000fe20000000800 */
[----:B------:R-:W-:Y:S01]  /*47400*/  ISETP.LT.AND P6, PT, R7, UR16, !P5 ;  /* 0x0000001007007c0c */ /* 0x000fe2000efc1270 */
[----:B--2---:R-:W-:-:S04]  /*47410*/  IMAD.WIDE R10, R225, 0x4, R2 ;  /* 0x00000004e10a7825 */ /* 0x004fc800078e0202 */
[C---:B------:R-:W-:Y:S01]  /*47420*/  VIADD R0, R225.reuse, UR6 ;  /* 0x00000006e1007c36 */ /* 0x040fe20008000000 */
[----:B------:R1:W-:Y:S01]  /*47430*/  @P0 STG.E desc[UR10][R10.64], R252 ;  /* 0x000000fc0a000986 */ /* 0x0003e2000c10190a */
[----:B------:R-:W-:Y:S01]  /*47440*/  ISETP.LT.AND P5, PT, R8, UR18, !P5 ;  /* 0x0000001208007c0c */ /* 0x000fe2000efa1270 */
[----:B------:R-:W-:Y:S01]  /*47450*/  IMAD.WIDE R224, R225, 0x4, R4 ;  /* 0x00000004e1e07825 */ /* 0x000fe200078e0204 */
[----:B------:R-:W-:Y:S01]  /*47460*/  ISETP.GE.AND P4, PT, R9, UR8, PT ;  /* 0x0000000809007c0c */ /* 0x000fe2000bf86270 */
[----:B------:R-:W-:Y:S01]  /*47470*/  ULDC UR14, c[0x0][0x228] ;  /* 0x00008a00000e7ab9 */ /* 0x000fe20000000800 */
[----:B------:R-:W-:Y:S01]  /*47480*/  ULDC UR16, c[0x0][0x228] ;  /* 0x00008a0000107ab9 */ /* 0x000fe20000000800 */
[C---:B------:R-:W-:Y:S01]  /*47490*/  IMAD.WIDE R226, R0.reuse, 0x4, R2 ;  /* 0x0000000400e27825 */ /* 0x040fe200078e0202 */
[----:B------:R-:W-:Y:S01]  /*474a0*/  ULDC UR6, c[0x0][0x248] ;  /* 0x0000920000067ab9 */ /* 0x000fe20000000800 */
[----:B-1----:R-:W2:Y:S02]  /*474b0*/  LDL.LU R252, [R1+0xde8] ;  /* 0x000de80001fc7983 */ /* 0x002ea40000300800 */
[----:B------:R-:W-:Y:S01]  /*474c0*/  IMAD.WIDE R248, R0, 0x4, R4 ;  /* 0x0000000400f87825 */ /* 0x000fe200078e0204 */
[----:B------:R-:W-:Y:S01]  /*474d0*/  ULDC UR18, c[0x0][0x228] ;  /* 0x00008a0000127ab9 */ /* 0x000fe20000000800 */
[----:B------:R1:W-:Y:S01]  /*474e0*/  @P3 STG.E desc[UR10][R224.64], R250 ;  /* 0x000000fae0003986 */ /* 0x0003e2000c10190a */
[----:B------:R-:W-:Y:S01]  /*474f0*/  IADD3 R9, R6, 0x8b, RZ ;  /* 0x0000008b06097810 */ /* 0x000fe20007ffe0ff */
[----:B------:R-:W-:-:S02]  /*47500*/  ULDC UR8, c[0x0][0x22c] ;  /* 0x00008b0000087ab9 */ /* 0x000fc40000000800 */
[----:B------:R-:W3:Y:S04]  /*47510*/  LDL.LU R11, [R1+0x710] ;  /* 0x00071000010b7983 */ /* 0x000ee80000300800 */
[----:B-1----:R-:W4:Y:S01]  /*47520*/  LDL.LU R250, [R1+0x718] ;  /* 0x0007180001fa7983 */ /* 0x002f220000300800 */
[----:B------:R-:W-:Y:S01]  /*47530*/  ISETP.GE.AND P0, PT, R9, UR4, PT ;  /* 0x0000000409007c0c */ /* 0x000fe2000bf06270 */
[----:B------:R-:W-:Y:S01]  /*47540*/  ULDC UR4, c[0x0][0x248] ;  /* 0x0000920000047ab9 */ /* 0x000fe20000000800 */
[C---:B------:R-:W-:Y:S01]  /*47550*/  ISETP.LT.AND P3, PT, R7.reuse, UR12, !P2 ;  /* 0x0000000c07007c0c */ /* 0x040fe2000d761270 */
[----:B------:R-:W-:Y:S01]  /*47560*/  VIADD R9, R6, 0x8c ;  /* 0x0000008c06097836 */ /* 0x000fe20000000000 */
[----:B------:R-:W-:Y:S01]  /*47570*/  ISETP.LT.AND P2, PT, R8, UR14, !P2 ;  /* 0x0000000e08007c0c */ /* 0x000fe2000d741270 */
[----:B------:R-:W-:Y:S01]  /*47580*/  ULDC UR12, c[0x0][0x228] ;  /* 0x00008a00000c7ab9 */ /* 0x000fe20000000800 */
[----:B---3--:R-:W-:Y:S01]  /*47590*/  @P6 STG.E desc[UR10][R226.64], R11 ;  /* 0x0000000be2006986 */ /* 0x008fe2000c10190a */
[----:B------:R-:W-:Y:S01]  /*475a0*/  IADD3 R225, R0, UR4, RZ ;  /* 0x0000000400e17c10 */ /* 0x000fe2000fffe0ff */
[----:B------:R-:W-:Y:S01]  /*475b0*/  ULDC UR4, c[0x0][0x22c] ;  /* 0x00008b0000047ab9 */ /* 0x000fe20000000800 */
[----:B------:R-:W-:Y:S01]  /*475c0*/  ULDC UR14, c[0x0][0x228] ;  /* 0x00008a00000e7ab9 */ /* 0x000fe20000000800 */
[----:B------:R1:W-:Y:S04]  /*475d0*/  @P5 STG.E desc[UR10][R248.64], R244 ;  /* 0x000000f4f8005986 */ /* 0x0003e8000c10190a */
[----:B-1----:R-:W3:Y:S01]  /*475e0*/  LDL.LU R244, [R1+0x714] ;  /* 0x0007140001f47983 */ /* 0x002ee20000300800 */
[----:B------:R-:W-:Y:S01]  /*475f0*/  ISETP.LT.AND P6, PT, R7, UR16, !P4 ;  /* 0x0000001007007c0c */ /* 0x000fe2000e7c1270 */
[----:B------:R-:W-:Y:S01]  /*47600*/  IMAD.WIDE R10, R225, 0x4, R2 ;  /* 0x00000004e10a7825 */ /* 0x000fe200078e0202 */
[----:B------:R-:W-:Y:S01]  /*47610*/  ISETP.GE.AND P5, PT, R9, UR8, PT ;  /* 0x0000000809007c0c */ /* 0x000fe2000bfa6270 */
[----:B------:R-:W-:Y:S01]  /*47620*/  ULDC UR16, c[0x0][0x228] ;  /* 0x00008a0000107ab9 */ /* 0x000fe20000000800 */
[----:B------:R-:W-:Y:S01]  /*47630*/  ISETP.LT.AND P4, PT, R8, UR18, !P4 ;  /* 0x0000001208007c0c */ /* 0x000fe2000e781270 */
[C---:B------:R-:W-:Y:S01]  /*47640*/  VIADD R9, R225.reuse, UR6 ;  /* 0x00000006e1097c36 */ /* 0x040fe20008000000 */
[----:B------:R-:W-:Y:S01]  /*47650*/  IADD3 R0, R6, 0x8d, RZ ;  /* 0x0000008d06007810 */ /* 0x000fe20007ffe0ff */
[----:B------:R-:W-:Y:S01]  /*47660*/  IMAD.WIDE R224, R225, 0x4, R4 ;  /* 0x00000004e1e07825 */ /* 0x000fe200078e0204 */
[----:B------:R1:W-:Y:S01]  /*47670*/  @P3 STG.E desc[UR10][R10.64], R240 ;  /* 0x000000f00a003986 */ /* 0x0003e2000c10190a */
[----:B------:R-:W-:Y:S01]  /*47680*/  ULDC UR6, c[0x0][0x248] ;  /* 0x0000920000067ab9 */ /* 0x000fe20000000800 */
[----:B------:R-:W-:Y:S01]  /*47690*/  ULDC UR8, c[0x0][0x22c] ;  /* 0x00008b0000087ab9 */ /* 0x000fe20000000800 */
[----:B------:R-:W-:Y:S01]  /*476a0*/  IMAD.WIDE R226, R9, 0x4, R2 ;  /* 0x0000000409e27825 */ /* 0x000fe200078e0202 */
[----:B------:R2:W-:Y:S01]  /*476b0*/  @P2 STG.E desc[UR10][R224.64], R232 ;  /* 0x000000e8e0002986 */ /* 0x0005e2000c10190a */
[----:B------:R-:W-:Y:S01]  /*476c0*/  ISETP.GE.AND P3, PT, R0, UR4, PT ;  /* 0x0000000400007c0c */ /* 0x000fe2000bf66270 */
[----:B------:R-:W-:Y:S01]  /*476d0*/  ULDC UR4, c[0x0][0x248] ;  /* 0x0000920000047ab9 */ /* 0x000fe20000000800 */
[----:B------:R-:W-:Y:S01]  /*476e0*/  ISETP.LT.AND P2, PT, R7, UR12, !P0 ;  /* 0x0000000c07007c0c */ /* 0x000fe2000c741270 */
[C---:B------:R-:W-:Y:S01]  /*476f0*/  IMAD.WIDE R248, R9.reuse, 0x4, R4 ;  /* 0x0000000409f87825 */ /* 0x040fe200078e0204 */
[----:B------:R-:W-:Y:S01]  /*47700*/  ISETP.LT.AND P0, PT, R8, UR14, !P0 ;  /* 0x0000000e08007c0c */ /* 0x000fe2000c701270 */
[----:B------:R-:W-:Y:S01]  /*47710*/  ULDC UR18, c[0x0][0x228] ;  /* 0x00008a0000127ab9 */ /* 0x000fe20000000800 */
[----:B------:R-:W-:Y:S01]  /*47720*/  IADD3 R9, R9, UR4, RZ ;  /* 0x0000000409097c10 */ /* 0x000fe2000fffe0ff */
[----:B------:R-:W-:Y:S01]  /*47730*/  VIADD R0, R6, 0x8e ;  /* 0x0000008e06007836 */ /* 0x000fe20000000000 */
[----:B------:R-:W-:Y:S01]  /*47740*/  ULDC UR4, c[0x0][0x22c] ;  /* 0x00008b0000047ab9 */ /* 0x000fe20000000800 */
[----:B------:R-:W-:Y:S01]  /*47750*/  ULDC UR12, c[0x0][0x228] ;  /* 0x00008a00000c7ab9 */ /* 0x000fe20000000800 */
[----:B------:R-:W-:Y:S01]  /*47760*/  ULDC UR14, c[0x0][0x228] ;  /* 0x00008a00000e7ab9 */ /* 0x000fe20000000800 */
[----:B-1----:R-:W-:-:S04]  /*47770*/  IMAD.WIDE R10, R9, 0x4, R2 ;  /* 0x00000004090a7825 */ /* 0x002fc800078e0202 */
[----:B--2---:R-:W-:Y:S01]  /*47780*/  IMAD.WIDE R224, R9, 0x4, R4 ;  /* 0x0000000409e07825 */ /* 0x004fe200078e0204 */
[----:B---3--:R-:W-:Y:S01]  /*47790*/  @P6 STG.E desc[UR10][R226.64], R244 ;  /* 0x000000f4e2006986 */ /* 0x008fe2000c10190a */
[----:B------:R-:W-:Y:S01]  /*477a0*/  ISETP.LT.AND P6, PT, R7, UR16, !P5 ;  /* 0x0000001007007c0c */ /* 0x000fe2000efc1270 */
[----:B------:R-:W-:Y:S02]  /*477b0*/  ULDC UR16, c[0x0][0x228] ;  /* 0x00008a0000107ab9 */ /* 0x000fe40000000800 */
[----:B------:R1:W-:Y:S01]  /*477c0*/  @P4 STG.E desc[UR10][R248.64], R245 ;  /* 0x000000f5f8004986 */ /* 0x0003e2000c10190a */
[----:B------:R-:W-:Y:S01]  /*477d0*/  ISETP.GE.AND P4, PT, R0, UR8, PT ;  /* 0x0000000800007c0c */ /* 0x000fe2000bf86270 */
[----:B------:R-:W-:Y:S01]  /*477e0*/  ULDC UR8, c[0x0][0x22c] ;  /* 0x00008b0000087ab9 */ /* 0x000fe20000000800 */
[----:B------:R-:W-:Y:S01]  /*477f0*/  IADD3 R0, R6, 0x8f, RZ ;  /* 0x0000008f06007810 */ /* 0x000fe20007ffe0ff */
[----:B------:R-:W-:Y:S01]  /*47800*/  @P2 STG.E desc[UR10][R10.64], R241 ;  /* 0x000000f10a002986 */ /* 0x000fe2000c10190a */
[----:B------:R-:W-:Y:S01]  /*47810*/  ISETP.LT.AND P5, PT, R8, UR18, !P5 ;  /* 0x0000001208007c0c */ /* 0x000fe2000efa1270 */
[----:B------:R-:W-:Y:S01]  /*47820*/  ULDC UR18, c[0x0][0x228] ;  /* 0x00008a0000127ab9 */ /* 0x000fe20000000800 */
[----:B-1----:R-:W-:Y:S01]  /*47830*/  VIADD R249, R9, UR6 ;  /* 0x0000000609f97c36 */ /* 0x002fe20008000000 */
[----:B------:R-:W-:Y:S01]  /*47840*/  ISETP.GE.AND P2, PT, R0, UR4, PT ;  /* 0x0000000400007c0c */ /* 0x000fe2000bf46270 */
[----:B------:R1:W-:Y:S01]  /*47850*/  @P0 STG.E desc[UR10][R224.64], R233 ;  /* 0x000000e9e0000986 */ /* 0x0003e2000c10190a */
[----:B------:R-:W-:Y:S01]  /*47860*/  ULDC UR4, c[0x0][0x248] ;  /* 0x0000920000047ab9 */ /* 0x000fe20000000800 */
[----:B------:R-:W-:Y:S01]  /*47870*/  IMAD.WIDE R226, R249, 0x4, R2 ;  /* 0x00000004f9e27825 */ /* 0x000fe200078e0202 */
[----:B------:R-:W-:Y:S01]  /*47880*/  ISETP.LT.AND P0, PT, R7, UR12, !P3 ;  /* 0x0000000c07007c0c */ /* 0x000fe2000df01270 */
[----:B------:R-:W-:Y:S01]  /*47890*/  ULDC UR6, c[0x0][0x248] ;  /* 0x0000920000067ab9 */ /* 0x000fe20000000800 */
[C---:B------:R-:W-:Y:S01]  /*478a0*/  ISETP.LT.AND P3, PT, R8.reuse, UR14, !P3 ;  /* 0x0000000e08007c0c */ /* 0x040fe2000df61270 */
[----:B------:R-:W-:Y:S01]  /*478b0*/  IMAD.WIDE R244, R249, 0x4, R4 ;  /* 0x00000004f9f47825 */ /* 0x000fe200078e0204 */
[----:B----4-:R2:W-:Y:S01]  /*478c0*/  @P6 STG.E desc[UR10][R226.64], R250 ;  /* 0x000000fae2006986 */ /* 0x0105e2000c10190a */
[----:B------:R-:W-:Y:S01]  /*478d0*/  ISETP.LT.AND P6, PT, R7, UR16, !P4 ;  /* 0x0000001007007c0c */ /* 0x000fe2000e7c1270 */
[----:B------:R-:W-:Y:S01]  /*478e0*/  ULDC UR12, c[0x0][0x228] ;  /* 0x00008a00000c7ab9 */ /* 0x000fe20000000800 */
[----:B------:R-:W-:-:S02]  /*478f0*/  ISETP.LT.AND P4, PT, R8, UR18, !P4 ;  /* 0x0000001208007c0c */ /* 0x000fc4000e781270 */
[----:B-1----:R-:W-:Y:S01]  /*47900*/  IADD3 R225, R249, UR4, RZ ;  /* 0x00000004f9e17c10 */ /* 0x002fe2000fffe0ff */
[----:B------:R-:W-:Y:S01]  /*47910*/  VIADD R0, R6, 0x90 ;  /* 0x0000009006007836 */ /* 0x000fe20000000000 */
[----:B------:R-:W-:Y:S01]  /*47920*/  @P5 STG.E desc[UR10][R244.64], R246 ;  /* 0x000000f6f4005986 */ /* 0x000fe2000c10190a */
[----:B------:R-:W-:Y:S01]  /*47930*/  ULDC UR4, c[0x0][0x22c] ;  /* 0x00008b0000047ab9 */ /* 0x000fe20000000800 */
[----:B------:R-:W-:Y:S01]  /*47940*/  ULDC UR14, c[0x0][0x228] ;  /* 0x00008a00000e7ab9 */ /* 0x000fe20000000800 */
[C---:B------:R-:W-:Y:S01]  /*47950*/  VIADD R9, R225.reuse, UR6 ;  /* 0x00000006e1097c36 */ /* 0x040fe20008000000 */
[----:B------:R-:W-:Y:S01]  /*47960*/  ULDC UR16, c[0x0][0x228] ;  /* 0x00008a0000107ab9 */ /* 0x000fe20000000800 */
[C---:B------:R-:W-:Y:S01]  /*47970*/  IMAD.WIDE R10, R225.reuse, 0x4, R2 ;  /* 0x00000004e10a7825 */ /* 0x040fe200078e0202 */
[----:B------:R-:W-:Y:S01]  /*47980*/  ISETP.GE.AND P5, PT, R0, UR8, PT ;  /* 0x0000000800007c0c */ /* 0x000fe2000bfa6270 */
[----:B------:R-:W-:Y:S01]  /*47990*/  ULDC UR6, c[0x0][0x248] ;  /* 0x0000920000067ab9 */ /* 0x000fe20000000800 */
[----:B------:R-:W-:Y:S01]  /*479a0*/  ULDC UR18, c[0x0][0x228] ;  /* 0x00008a0000127ab9 */ /* 0x000fe20000000800 */
[----:B------:R-:W-:Y:S01]  /*479b0*/  IMAD.WIDE R224, R225, 0x4, R4 ;  /* 0x00000004e1e07825 */ /* 0x000fe200078e0204 */
[----:B------:R-:W-:Y:S01]  /*479c0*/  IADD3 R0, R6, 0x91, RZ ;  /* 0x0000009106007810 */ /* 0x000fe20007ffe0ff */
[----:B------:R-:W1:Y:S01]  /*479d0*/  LDS.128 R248, [R251] ;  /* 0x00000000fbf87984 */ /* 0x000e620000000c00 */
[----:B------:R-:W-:Y:S01]  /*479e0*/  ULDC UR8, c[0x0][0x22c] ;  /* 0x00008b0000087ab9 */ /* 0x000fe20000000800 */
[----:B--2---:R-:W-:-:S02]  /*479f0*/  IMAD.WIDE R226, R9, 0x4, R2 ;  /* 0x0000000409e27825 */ /* 0x004fc400078e0202 */
[----:B------:R2:W-:Y:S02]  /*47a00*/  @P0 STG.E desc[UR10][R10.64], R242 ;  /* 0x000000f20a000986 */ /* 0x0005e4000c10190a */
[----:B------:R-:W-:Y:S02]  /*47a10*/  IMAD.WIDE R232, R9, 0x4, R4 ;  /* 0x0000000409e87825 */ /* 0x000fe400078e0204 */
[----:B------:R3:W-:Y:S01]  /*47a20*/  @P3 STG.E desc[UR10][R224.64], R234 ;  /* 0x000000eae0003986 */ /* 0x0007e2000c10190a */
[----:B------:R-:W-:Y:S01]  /*47a30*/  ISETP.GE.AND P0, PT, R0, UR4, PT ;  /* 0x0000000400007c0c */ /* 0x000fe2000bf06270 */
[----:B------:R-:W-:Y:S02]  /*47a40*/  ULDC UR4, c[0x0][0x248] ;  /* 0x0000920000047ab9 */ /* 0x000fe40000000800 */
[----:B------:R4:W-:Y:S04]  /*47a50*/  @P6 STG.E desc[UR10][R226.64], R252 ;  /* 0x000000fce2006986 */ /* 0x0009e8000c10190a */
[----:B------:R4:W-:Y:S01]  /*47a60*/  @P4 STG.E desc[UR10][R232.64], R247 ;  /* 0x000000f7e8004986 */ /* 0x0009e2000c10190a */
[----:B------:R-:W-:Y:S01]  /*47a70*/  ISETP.LT.AND P4, PT, R7, UR12, !P2 ;  /* 0x0000000c07007c0c */ /* 0x000fe2000d781270 */
[----:B------:R-:W-:Y:S01]  /*47a80*/  VIADD R0, R6, 0x92 ;  /* 0x0000009206007836 */ /* 0x000fe20000000000 */
[----:B------:R-:W-:Y:S01]  /*47a90*/  ISETP.LT.AND P2, PT, R8, UR14, !P2 ;  /* 0x0000000e08007c0c */ /* 0x000fe2000d741270 */
[----:B------:R-:W-:Y:S01]  /*47aa0*/  ULDC UR12, c[0x0][0x228] ;  /* 0x00008a00000c7ab9 */ /* 0x000fe20000000800 */
[----:B------:R-:W-:Y:S01]  /*47ab0*/  IADD3 R9, R9, UR4, RZ ;  /* 0x0000000409097c10 */ /* 0x000fe2000fffe0ff */
[----:B------:R-:W-:Y:S01]  /*47ac0*/  ULDC UR4, c[0x0][0x22c] ;  /* 0x00008b0000047ab9 */ /* 0x000fe20000000800 */
[----:B------:R-:W-:Y:S01]  /*47ad0*/  ISETP.LT.AND P6, PT, R7, UR16, !P5 ;  /* 0x0000001007007c0c */ /* 0x000fe2000efc1270 */
[----:B------:R-:W-:-:S02]  /*47ae0*/  ULDC UR14, c[0x0][0x228] ;  /* 0x00008a00000e7ab9 */ /* 0x000fc40000000800 */
[C---:B--2---:R-:W-:Y:S01]  /*47af0*/  IMAD.WIDE R10, R9.reuse, 0x4, R2 ;  /* 0x00000004090a7825 */ /* 0x044fe200078e0202 */
[----:B------:R-:W-:Y:S01]  /*47b00*/  ISETP.LT.AND P5, PT, R8, UR18, !P5 ;  /* 0x0000001208007c0c */ /* 0x000fe2000efa1270 */
[----:B------:R-:W-:Y:S01]  /*47b10*/  ULDC UR16, c[0x0][0x228] ;  /* 0x00008a0000107ab9 */ /* 0x000fe20000000800 */
[----:B------:R-:W-:Y:S01]  /*47b20*/  ISETP.GE.AND P3, PT, R0, UR8, PT ;  /* 0x0000000800007c0c */ /* 0x000fe2000bf66270 */
[C---:B------:R-:W-:Y:S02]  /*47b30*/  VIADD R241, R9.reuse, UR6 ;  /* 0x0000000609f17c36 */ /* 0x040fe40008000000 */
[----:B---3--:R-:W-:Y:S01]  /*47b40*/  IMAD.WIDE R224, R9, 0x4, R4 ;  /* 0x0000000409e07825 */ /* 0x008fe200078e0204 */
[----:B------:R-:W-:Y:S01]  /*47b50*/  IADD3 R0, R6, 0x93, RZ ;  /* 0x0000009306007810 */ /* 0x000fe20007ffe0ff */
[----:B------:R-:W-:Y:S01]  /*47b60*/  @P4 STG.E desc[UR10][R10.64], R243 ;  /* 0x000000f30a004986 */ /* 0x000fe2000c10190a */
[----:B------:R-:W-:Y:S01]  /*47b70*/  ULDC UR6, c[0x0][0x248] ;  /* 0x0000920000067ab9 */ /* 0x000fe20000000800 */
[----:B----4-:R-:W-:Y:S01]  /*47b80*/  IMAD.WIDE R226, R241, 0x4, R2 ;  /* 0x00000004f1e27825 */ /* 0x010fe200078e0202 */
[----:B------:R-:W-:Y:S01]  /*47b90*/  ISETP.GE.AND P4, PT, R0, UR4, PT ;  /* 0x0000000400007c0c */ /* 0x000fe2000bf86270 */
[----:B------:R2:W-:Y:S01]  /*47ba0*/  @P2 STG.E desc[UR10][R224.64], R235 ;  /* 0x000000ebe0002986 */ /* 0x0005e2000c10190a */
[----:B------:R-:W-:Y:S01]  /*47bb0*/  ISETP.LT.AND P2, PT, R7, UR12, !P0 ;  /* 0x0000000c07007c0c */ /* 0x000fe2000c741270 */
[----:B------:R-:W-:Y:S01]  /*47bc0*/  ULDC UR4, c[0x0][0x248] ;  /* 0x0000920000047ab9 */ /* 0x000fe20000000800 */
[----:B------:R-:W-:Y:S01]  /*47bd0*/  ISETP.LT.AND P0, PT, R8, UR14, !P0 ;  /* 0x0000000e08007c0c */ /* 0x000fe2000c701270 */
[----:B------:R-:W-:Y:S01]  /*47be0*/  IMAD.WIDE R232, R241, 0x4, R4 ;  /* 0x00000004f1e87825 */ /* 0x000fe200078e0204 */
[----:B------:R3:W-:Y:S01]  /*47bf0*/  @P6 STG.E desc[UR10][R226.64], R12 ;  /* 0x0000000ce2006986 */ /* 0x0007e2000c10190a */
[----:B------:R-:W-:Y:S01]  /*47c00*/  ISETP.LT.AND P6, PT, R7, UR16, !P3 ;  /* 0x0000001007007c0c */ /* 0x000fe2000dfc1270 */
[----:B------:R-:W-:Y:S01]  /*47c10*/  ULDC UR8, c[0x0][0x22c] ;  /* 0x00008b0000087ab9 */ /* 0x000fe20000000800 */
[----:B------:R-:W-:Y:S01]  /*47c20*/  VIADD R0, R6, 0x94 ;  /* 0x0000009406007836 */ /* 0x000fe20000000000 */
[----:B------:R-:W-:Y:S01]  /*47c30*/  ULDC UR18, c[0x0][0x228] ;  /* 0x00008a0000127ab9 */ /* 0x000fe20000000800 */
[----:B------:R-:W-:Y:S01]  /*47c40*/  ULDC UR12, c[0x0][0x228] ;  /* 0x00008a00000c7ab9 */ /* 0x000fe20000000800 */
[----:B--2---:R-:W-:Y:S01]  /*47c50*/  IADD3 R225, R241, UR4, RZ ;  /* 0x00000004f1e17c10 */ /* 0x004fe2000fffe0ff */
[----:B------:R2:W-:Y:S01]  /*47c60*/  @P5 STG.E desc[UR10][R232.64], R20 ;  /* 0x00000014e8005986 */ /* 0x0005e2000c10190a */
[----:B------:R-:W-:Y:S01]  /*47c70*/  ISETP.GE.AND P5, PT, R0, UR8, PT ;  /* 0x0000000800007c0c */ /* 0x000fe2000bfa6270 */
[----:B------:R-:W-:Y:S01]  /*47c80*/  ULDC UR4, c[0x0][0x22c] ;  /* 0x00008b0000047ab9 */ /* 0x000fe20000000800 */
[----:B------:R-:W-:Y:S01]  /*47c90*/  ULDC UR14, c[0x0][0x228] ;  /* 0x00008a00000e7ab9 */ /* 0x000fe20000000800 */
[C---:B------:R-:W-:Y:S01]  /*47ca0*/  VIADD R9, R225.reuse, UR6 ;  /* 0x00000006e1097c36 */ /* 0x040fe20008000000 */
[----:B------:R-:W-:Y:S01]  /*47cb0*/  ULDC UR16, c[0x0][0x228] ;  /* 0x00008a0000107ab9 */ /* 0x000fe20000000800 */
[C---:B------:R-:W-:Y:S01]  /*47cc0*/  IMAD.WIDE R10, R225.reuse, 0x4, R2 ;  /* 0x00000004e10a7825 */ /* 0x040fe200078e0202 */
[----:B------:R-:W-:Y:S01]  /*47cd0*/  IADD3 R0, R6, 0x95, RZ ;  /* 0x0000009506007810 */ /* 0x000fe20007ffe0ff */
[----:B------:R-:W-:Y:S01]  /*47ce0*/  ULDC UR6, c[0x0][0x248] ;  /* 0x0000920000067ab9 */ /* 0x000fe20000000800 */
[----:B------:R-:W-:Y:S01]  /*47cf0*/  ISETP.LT.AND P3, PT, R8, UR18, !P3 ;  /* 0x0000001208007c0c */ /* 0x000fe2000df61270 */
[----:B------:R-:W-:Y:S01]  /*47d00*/  IMAD.WIDE R224, R225, 0x4, R4 ;  /* 0x00000004e1e07825 */ /* 0x000fe200078e0204 */
[----:B------:R4:W-:Y:S01]  /*47d10*/  @P2 STG.E desc[UR10][R10.64], R28 ;  /* 0x0000001c0a002986 */ /* 0x0009e2000c10190a */
[----:B------:R-:W-:Y:S01]  /*47d20*/  ISETP.GE.AND P2, PT, R0, UR4, PT ;  /* 0x0000000400007c0c */ /* 0x000fe2000bf46270 */
[----:B------:R-:W-:Y:S01]  /*47d30*/  ULDC UR4, c[0x0][0x248] ;  /* 0x0000920000047ab9 */ /* 0x000fe20000000800 */
[----:B---3--:R-:W-:Y:S01]  /*47d40*/  IMAD.WIDE R226, R9, 0x4, R2 ;  /* 0x0000000409e27825 */ /* 0x008fe200078e0202 */
[----:B------:R-:W-:Y:S01]  /*47d50*/  @P0 STG.E desc[UR10][R224.64], R24 ;  /* 0x00000018e0000986 */ /* 0x000fe2000c10190a */
[----:B------:R-:W-:Y:S01]  /*47d60*/  ISETP.LT.AND P0, PT, R7, UR12, !P4 ;  /* 0x0000000c07007c0c */ /* 0x000fe2000e701270 */
[----:B------:R-:W-:Y:S01]  /*47d70*/  ULDC UR18, c[0x0][0x228] ;  /* 0x00008a0000127ab9 */ /* 0x000fe20000000800 */
[C---:B--2---:R-:W-:Y:S01]  /*47d80*/  IMAD.WIDE R232, R9.reuse, 0x4, R4 ;  /* 0x0000000409e87825 */ /* 0x044fe200078e0204 */
[----:B------:R2:W-:Y:S01]  /*47d90*/  @P6 STG.E desc[UR10][R226.64], R13 ;  /* 0x0000000de2006986 */ /* 0x0005e2000c10190a */
[----:B------:R-:W-:Y:S01]  /*47da0*/  ISETP.LT.AND P4, PT, R8, UR14, !P4 ;  /* 0x0000000e08007c0c */ /* 0x000fe2000e781270 */
[----:B------:R-:W-:Y:S01]  /*47db0*/  ULDC UR8, c[0x0][0x22c] ;  /* 0x00008b0000087ab9 */ /* 0x000fe20000000800 */
[----:B------:R-:W-:Y:S01]  /*47dc0*/  IADD3 R9, R9, UR4, RZ ;  /* 0x0000000409097c10 */ /* 0x000fe2000fffe0ff */
[----:B------:R-:W-:Y:S01]  /*47dd0*/  VIADD R0, R6, 0x96 ;  /* 0x0000009606007836 */ /* 0x000fe20000000000 */
[----:B------:R-:W-:Y:S01]  /*47de0*/  ISETP.LT.AND P6, PT, R7, UR16, !P5 ;  /* 0x0000001007007c0c */ /* 0x000fe2000efc1270 */
[----:B------:R3:W-:Y:S01]  /*47df0*/  @P3 STG.E desc[UR10][R232.64], R21 ;  /* 0x00000015e8003986 */ /* 0x0007e2000c10190a */
[----:B------:R-:W-:Y:S01]  /*47e00*/  ISETP.LT.AND P5, PT, R8, UR18, !P5 ;  /* 0x0000001208007c0c */ /* 0x000fe2000efa1270 */
[C---:B----4-:R-:W-:Y:S01]  /*47e10*/  IMAD.WIDE R10, R9.reuse, 0x4, R2 ;  /* 0x00000004090a7825 */ /* 0x050fe200078e0202 */
[----:B------:R-:W-:Y:S01]  /*47e20*/  ULDC UR4, c[0x0][0x22c] ;  /* 0x00008b0000047ab9 */ /* 0x000fe20000000800 */
[----:B------:R-:W-:Y:S01]  /*47e30*/  ULDC UR12, c[0x0][0x228] ;  /* 0x00008a00000c7ab9 */ /* 0x000fe20000000800 */
[----:B------:R-:W-:Y:S01]  /*47e40*/  ULDC UR14, c[0x0][0x228] ;  /* 0x00008a00000e7ab9 */ /* 0x000fe20000000800 */
[C---:B--2---:R-:W-:Y:S01]  /*47e50*/  VIADD R227, R9.reuse, UR6 ;  /* 0x0000000609e37c36 */ /* 0x044fe20008000000 */
[----:B------:R-:W-:Y:S01]  /*47e60*/  ISETP.GE.AND P3, PT, R0, UR8, PT ;  /* 0x0000000800007c0c */ /* 0x000fe2000bf66270 */
[----:B------:R-:W-:Y:S01]  /*47e70*/  IMAD.WIDE R12, R9, 0x4, R4 ;  /* 0x00000004090c7825 */ /* 0x000fe200078e0204 */
[----:B------:R-:W-:Y:S01]  /*47e80*/  IADD3 R0, R6, 0x97, RZ ;  /* 0x0000009706007810 */ /* 0x000fe20007ffe0ff */
[----:B------:R-:W-:Y:S01]  /*47e90*/  @P0 STG.E desc[UR10][R10.64], R29 ;  /* 0x0000001d0a000986 */ /* 0x000fe2000c10190a */
[----:B------:R-:W-:Y:S01]  /*47ea0*/  ULDC UR16, c[0x0][0x228] ;  /* 0x00008a0000107ab9 */ /* 0x000fe20000000800 */
[----:B---3--:R-:W-:Y:S01]  /*47eb0*/  IMAD.WIDE R20, R227, 0x4, R2 ;  /* 0x00000004e3147825 */ /* 0x008fe200078e0202 */
[----:B------:R-:W-:Y:S01]  /*47ec0*/  ULDC UR18, c[0x0][0x228] ;  /* 0x00008a0000127ab9 */ /* 0x000fe20000000800 */
[----:B------:R-:W-:-:S02]  /*47ed0*/  ULDC UR6, c[0x0][0x248] ;  /* 0x0000920000067ab9 */ /* 0x000fc40000000800 */
[----:B------:R-:W-:Y:S01]  /*47ee0*/  IMAD.WIDE R224, R227, 0x4, R4 ;  /* 0x00000004e3e07825 */ /* 0x000fe200078e0204 */
[----:B------:R2:W-:Y:S01]  /*47ef0*/  @P4 STG.E desc[UR10][R12.64], R25 ;  /* 0x000000190c004986 */ /* 0x0005e2000c10190a */
[----:B------:R-:W-:Y:S01]  /*47f00*/  ISETP.GE.AND P0, PT, R0, UR4, PT ;  /* 0x0000000400007c0c */ /* 0x000fe2000bf06270 */
[----:B------:R-:W-:Y:S01]  /*47f10*/  ULDC UR4, c[0x0][0x248] ;  /* 0x0000920000047ab9 */ /* 0x000fe20000000800 */
[----:B------:R-:W-:Y:S01]  /*47f20*/  ULDC UR8, c[0x0][0x22c] ;  /* 0x00008b0000087ab9 */ /* 0x000fe20000000800 */
[----:B------:R3:W-:Y:S01]  /*47f30*/  @P6 STG.E desc[UR10][R20.64], R14 ;  /* 0x0000000e14006986 */ /* 0x0007e2000c10190a */
[C---:B------:R-:W-:Y:S01]  /*47f40*/  ISETP.LT.AND P6, PT, R7.reuse, UR16, !P3 ;  /* 0x0000001007007c0c */ /* 0x040fe2000dfc1270 */
[----:B------:R-:W-:Y:S02]  /*47f50*/  VIADD R0, R6, 0x98 ;  /* 0x0000009806007836 */ /* 0x000fe40000000000 */
[----:B------:R-:W-:Y:S01]  /*47f60*/  @P5 STG.E desc[UR10][R224.64], R22 ;  /* 0x00000016e0005986 */ /* 0x000fe2000c10190a */
[----:B------:R-:W-:Y:S01]  /*47f70*/  ISETP.LT.AND P5, PT, R7, UR12, !P2 ;  /* 0x0000000c07007c0c */ /* 0x000fe2000d7a1270 */
[----:B------:R-:W-:Y:S01]  /*47f80*/  ULDC UR12, c[0x0][0x228] ;  /* 0x00008a00000c7ab9 */ /* 0x000fe20000000800 */
[C---:B------:R-:W-:Y:S01]  /*47f90*/  ISETP.LT.AND P2, PT, R8.reuse, UR14, !P2 ;  /* 0x0000000e08007c0c */ /* 0x040fe2000d741270 */
[----:B------:R-:W-:Y:S01]  /*47fa0*/  ULDC UR14, c[0x0][0x228] ;  /* 0x00008a00000e7ab9 */ /* 0x000fe20000000800 */
[----:B--2---:R-:W-:Y:S01]  /*47fb0*/  IADD3 R13, R227, UR4, RZ ;  /* 0x00000004e30d7c10 */ /* 0x004fe2000fffe0ff */
[----:B------:R-:W-:Y:S01]  /*47fc0*/  ULDC UR4, c[0x0][0x22c] ;  /* 0x00008b0000047ab9 */ /* 0x000fe20000000800 */
[----:B------:R-:W-:Y:S01]  /*47fd0*/  ISETP.LT.AND P3, PT, R8, UR18, !P3 ;  /* 0x0000001208007c0c */ /* 0x000fe2000df61270 */
[----:B------:R-:W-:Y:S01]  /*47fe0*/  ULDC UR16, c[0x0][0x228] ;  /* 0x00008a0000107ab9 */ /* 0x000fe20000000800 */
[----:B------:R-:W-:Y:S01]  /*47ff0*/  ISETP.GE.AND P4, PT, R0, UR8, PT ;  /* 0x0000000800007c0c */ /* 0x000fe2000bf86270 */
[----:B------:R-:W-:-:S02]  /*48000*/  VIADD R9, R13, UR6 ;  /* 0x000000060d097c36 */ /* 0x000fc40008000000 */
[C---:B------:R-:W-:Y:S01]  /*48010*/  IMAD.WIDE R10, R13.reuse, 0x4, R2 ;  /* 0x000000040d0a7825 */ /* 0x040fe200078e0202 */
[----:B------:R-:W-:Y:S01]  /*48020*/  IADD3 R0, R6, 0x99, RZ ;  /* 0x0000009906007810 */ /* 0x000fe20007ffe0ff */
[----:B------:R-:W-:Y:S01]  /*48030*/  ULDC UR18, c[0x0][0x228] ;  /* 0x00008a0000127ab9 */ /* 0x000fe20000000800 */
[----:B------:R-:W-:Y:S01]  /*48040*/  ULDC UR6, c[0x0][0x248] ;  /* 0x0000920000067ab9 */ /* 0x000fe20000000800 */
[----:B------:R-:W-:Y:S01]  /*48050*/  IMAD.WIDE R12, R13, 0x4, R4 ;  /* 0x000000040d0c7825 */ /* 0x000fe200078e0204 */
[----:B------:R2:W-:Y:S01]  /*48060*/  @P5 STG.E desc[UR10][R10.64], R30 ;  /* 0x0000001e0a005986 */ /* 0x0005e2000c10190a */
[----:B------:R-:W-:Y:S02]  /*48070*/  ULDC UR8, c[0x0][0x22c] ;  /* 0x00008b0000087ab9 */ /* 0x000fe40000000800 */
[C---:B---3--:R-:W-:Y:S01]  /*48080*/  IMAD.WIDE R20, R9.reuse, 0x4, R2 ;  /* 0x0000000409147825 */ /* 0x048fe200078e0202 */
[----:B------:R-:W-:Y:S03]  /*48090*/  @P2 STG.E desc[UR10][R12.64], R26 ;  /* 0x0000001a0c002986 */ /* 0x000fe6000c10190a */
[----:B------:R-:W-:Y:S01]  /*480a0*/  IMAD.WIDE R24, R9, 0x4, R4 ;  /* 0x0000000409187825 */ /* 0x000fe200078e0204 */
[----:B------:R-:W-:Y:S01]  /*480b0*/  ISETP.GE.AND P5, PT, R0, UR4, PT ;  /* 0x0000000400007c0c */ /* 0x000fe2000bfa6270 */
[----:B------:R-:W-:Y:S01]  /*480c0*/  @P6 STG.E desc[UR10][R20.64], R15 ;  /* 0x0000000f14006986 */ /* 0x000fe2000c10190a */
[----:B------:R-:W-:-:S03]  /*480d0*/  ULDC UR4, c[0x0][0x248] ;  /* 0x0000920000047ab9 */ /* 0x000fc60000000800 */
[----:B------:R3:W-:Y:S01]  /*480e0*/  @P3 STG.E desc[UR10][R24.64], R23 ;  /* 0x0000001718003986 */ /* 0x0007e2000c10190a */
[----:B------:R-:W-:Y:S01]  /*480f0*/  ISETP.LT.AND P3, PT, R7, UR12, !P0 ;  /* 0x0000000c07007c0c */ /* 0x000fe2000c761270 */
[----:B------:R-:W-:Y:S01]  /*48100*/  VIADD R0, R6, 0x9a ;  /* 0x0000009a06007836 */ /* 0x000fe20000000000 */
[C---:B------:R-:W-:Y:S01]  /*48110*/  ISETP.LT.AND P0, PT, R8.reuse, UR14, !P0 ;  /* 0x0000000e08007c0c */ /* 0x040fe2000c701270 */
[----:B------:R-:W-:Y:S01]  /*48120*/  ULDC UR12, c[0x0][0x228] ;  /* 0x00008a00000c7ab9 */ /* 0x000fe20000000800 */
[----:B------:R-:W-:Y:S01]  /*48130*/  IADD3 R9, R9, UR4, RZ ;  /* 0x0000000409097c10 */ /* 0x000fe2000fffe0ff */
[----:B------:R-:W-:Y:S01]  /*48140*/  ULDC UR4, c[0x0][0x22c] ;  /* 0x00008b0000047ab9 */ /* 0x000fe20000000800 */
[----:B------:R-:W-:Y:S01]  /*48150*/  ISETP.LT.AND P6, PT, R7, UR16, !P4 ;  /* 0x0000001007007c0c */ /* 0x000fe2000e7c1270 */
[----:B------:R-:W-:Y:S01]  /*48160*/  ULDC UR14, c[0x0][0x228] ;  /* 0x00008a00000e7ab9 */ /* 0x000fe20000000800 */
[----:B------:R-:W-:Y:S01]  /*48170*/  ISETP.LT.AND P4, PT, R8, UR18, !P4 ;  /* 0x0000001208007c0c */ /* 0x000fe2000e781270 */
[----:B--2---:R-:W-:Y:S01]  /*48180*/  IMAD.WIDE R10, R9, 0x4, R2 ;  /* 0x00000004090a7825 */ /* 0x004fe200078e0202 */
[----:B------:R-:W-:Y:S01]  /*48190*/  ISETP.GE.AND P2, PT, R0, UR8, PT ;  /* 0x0000000800007c0c */ /* 0x000fe2000bf46270 */
[----:B------:R-:W-:-:S02]  /*481a0*/  ULDC UR16, c[0x0][0x228] ;  /* 0x00008a0000107ab9 */ /* 0x000fc40000000800 */
[C---:B---3--:R-:W-:Y:S02]  /*481b0*/  VIADD R23, R9.reuse, UR6 ;  /* 0x0000000609177c36 */ /* 0x048fe40008000000 */
[----:B------:R-:W-:Y:S01]  /*481c0*/  IMAD.WIDE R12, R9, 0x4, R4 ;  /* 0x00000004090c7825 */ /* 0x000fe200078e0204 */
[----:B------:R-:W-:Y:S01]  /*481d0*/  IADD3 R0, R6, 0x9b, RZ ;  /* 0x0000009b06007810 */ /* 0x000fe20007ffe0ff */
[----:B------:R-:W-:Y:S01]  /*481e0*/  @P3 STG.E desc[UR10][R10.64], R31 ;  /* 0x0000001f0a003986 */ /* 0x000fe2000c10190a */
[----:B------:R-:W-:Y:S01]  /*481f0*/  ULDC UR18, c[0x0][0x228] ;  /* 0x00008a0000127ab9 */ /* 0x000fe20000000800 */
[C---:B------:R-:W-:Y:S01]  /*48200*/  IMAD.WIDE R14, R23.reuse, 0x4, R2 ;  /* 0x00000004170e7825 */ /* 0x040fe200078e0202 */
[----:B------:R-:W-:Y:S01]  /*48210*/  ULDC UR6, c[0x0][0x248] ;  /* 0x0000920000067ab9 */ /* 0x000fe20000000800 */
[----:B------:R-:W-:Y:S02]  /*48220*/  ULDC UR8, c[0x0][0x22c] ;  /* 0x00008b0000087ab9 */ /* 0x000fe40000000800 */
[----:B------:R-:W-:Y:S01]  /*48230*/  IMAD.WIDE R20, R23, 0x4, R4 ;  /* 0x0000000417147825 */ /* 0x000fe200078e0204 */
[----:B------:R2:W-:Y:S01]  /*48240*/  @P0 STG.E desc[UR10][R12.64], R27 ;  /* 0x0000001b0c000986 */ /* 0x0005e2000c10190a */
[----:B------:R-:W-:Y:S01]  /*48250*/  ISETP.GE.AND P3, PT, R0, UR4, PT ;  /* 0x0000000400007c0c */ /* 0x000fe2000bf66270 */
[----:B------:R-:W-:-:S02]  /*48260*/  ULDC UR4, c[0x0][0x248] ;  /* 0x0000920000047ab9 */ /* 0x000fc40000000800 */
[----:B------:R3:W-:Y:S01]  /*48270*/  @P6 STG.E desc[UR10][R14.64], R16 ;  /* 0x000000100e006986 */ /* 0x0007e2000c10190a */
[C---:B------:R-:W-:Y:S01]  /*48280*/  ISETP.LT.AND P6, PT, R7.reuse, UR16, !P2 ;  /* 0x0000001007007c0c */ /* 0x040fe2000d7c1270 */
[----:B------:R-:W-:Y:S02]  /*48290*/  VIADD R0, R6, 0x9c ;  /* 0x0000009c06007836 */ /* 0x000fe40000000000 */
[----:B------:R4:W-:Y:S01]  /*482a0*/  @P4 STG.E desc[UR10][R20.64], R36 ;  /* 0x0000002414004986 */ /* 0x0009e2000c10190a */
        /* <DEDUP_REMOVED lines=18> */
[----:B------:R3:W-:Y:S03]  /*483d0*/  @P5 STG.E desc[UR10][R12.64], R40 ;  /* 0x000000280c005986 */ /* 0x0007e6000c10190a */
[----:B----4-:R-:W-:Y:S01]  /*483e0*/  IMAD.WIDE R20, R9, 0x4, R4 ;  /* 0x0000000409147825 */ /* 0x010fe200078e0204 */
[----:B------:R-:W-:Y:S01]  /*483f0*/  @P6 STG.E desc[UR10][R14.64], R17 ;  /* 0x000000110e006986 */ /* 0x000fe2000c10190a */
[----:B------:R-:W-:Y:S01]  /*48400*/  ISETP.GE.AND P4, PT, R0, UR4, PT ;  /* 0x0000000400007c0c */ /* 0x000fe2000bf86270 */
[----:B------:R-:W-:-:S02]  /*48410*/  ULDC UR4, c[0x0][0x248] ;  /* 0x0000920000047ab9 */ /* 0x000fc40000000800 */
        /* <DEDUP_REMOVED lines=13> */
[C---:B---3--:R-:W-:Y:S01]  /*484f0*/  IMAD.WIDE R12, R9.reuse, 0x4, R4 ;  /* 0x00000004090c7825 */ /* 0x048fe200078e0204 */
[----:B------:R-:W-:Y:S01]  /*48500*/  IADD3 R0, R6, 0x9f, RZ ;  /* 0x0000009f06007810 */ /* 0x000fe20007ffe0ff */
[----:B------:R-:W-:Y:S01]  /*48510*/  @P2 STG.E desc[UR10][R10.64], R45 ;  /* 0x0000002d0a002986 */ /* 0x000fe2000c10190a */
[----:B------:R-:W-:Y:S01]  /*48520*/  ULDC UR18, c[0x0][0x228] ;  /* 0x00008a0000127ab9 */ /* 0x000fe20000000800 */
[----:B----4-:R-:W-:Y:S01]  /*48530*/  VIADD R21, R9, UR6 ;  /* 0x0000000609157c36 */ /* 0x010fe20008000000 */
[----:B------:R-:W-:Y:S01]  /*48540*/  ISETP.GE.AND P2, PT, R0, UR4, PT ;  /* 0x0000000400007c0c */ /* 0x000fe2000bf46270 */
[----:B------:R2:W-:Y:S01]  /*48550*/  @P3 STG.E desc[UR10][R12.64], R41 ;  /* 0x000000290c003986 */ /* 0x0005e2000c10190a */
[----:B------:R-:W-:Y:S01]  /*48560*/  ISETP.LT.AND P3, PT, R7, UR12, !P4 ;  /* 0x0000000c07007c0c */ /* 0x000fe2000e761270 */
[----:B------:R-:W-:Y:S01]  /*48570*/  ULDC UR4, c[0x0][0x248] ;  /* 0x0000920000047ab9 */ /* 0x000fe20000000800 */
[----:B------:R-:W-:Y:S01]  /*48580*/  ISETP.LT.AND P4, PT, R8, UR14, !P4 ;  /* 0x0000000e08007c0c */ /* 0x000fe2000e781270 */
[C---:B------:R-:W-:Y:S01]  /*48590*/  IMAD.WIDE R14, R21.reuse, 0x4, R2 ;  /* 0x00000004150e7825 */ /* 0x040fe200078e0202 */
[----:B------:R-:W-:Y:S01]  /*485a0*/  ULDC UR6, c[0x0][0x248] ;  /* 0x0000920000067ab9 */ /* 0x000fe20000000800 */
[----:B------:R-:W-:Y:S01]  /*485b0*/  ULDC UR8, c[0x0][0x22c] ;  /* 0x00008b0000087ab9 */ /* 0x000fe20000000800 */
[----:B------:R-:W-:Y:S01]  /*485c0*/  ULDC UR12, c[0x0][0x228] ;  /* 0x00008a00000c7ab9 */ /* 0x000fe20000000800 */
[C---:B------:R-:W-:Y:S01]  /*485d0*/  IMAD.WIDE R16, R21.reuse, 0x4, R4 ;  /* 0x0000000415107825 */ /* 0x040fe200078e0204 */
[----:B--2---:R-:W-:-:S03]  /*485e0*/  IADD3 R13, R21, UR4, RZ ;  /* 0x00000004150d7c10 */ /* 0x004fc6000fffe0ff */
[----:B------:R-:W-:Y:S01]  /*485f0*/  VIADD R0, R6, 0xa0 ;  /* 0x000000a006007836 */ /* 0x000fe20000000000 */
[----:B------:R2:W-:Y:S01]  /*48600*/  @P5 STG.E desc[UR10][R14.64], R18 ;  /* 0x000000120e005986 */ /* 0x0005e2000c10190a */
[----:B------:R-:W-:Y:S01]  /*48610*/  ISETP.LT.AND P5, PT, R7, UR16, !P0 ;  /* 0x0000001007007c0c */ /* 0x000fe2000c7a1270 */
[----:B------:R-:W-:Y:S01]  /*48620*/  ULDC UR4, c[0x0][0x22c] ;  /* 0x00008b0000047ab9 */ /* 0x000fe20000000800 */
[C---:B------:R-:W-:Y:S01]  /*48630*/  VIADD R9, R13.reuse, UR6 ;  /* 0x000000060d097c36 */ /* 0x040fe20008000000 */
[----:B------:R3:W-:Y:S01]  /*48640*/  @P6 STG.E desc[UR10][R16.64], R38 ;  /* 0x0000002610006986 */ /* 0x0007e2000c10190a */
[C---:B------:R-:W-:Y:S01]  /*48650*/  IMAD.WIDE R10, R13.reuse, 0x4, R2 ;  /* 0x000000040d0a7825 */ /* 0x040fe200078e0202 */
[----:B------:R-:W-:Y:S01]  /*48660*/  ISETP.LT.AND P6, PT, R8, UR18, !P0 ;  /* 0x0000001208007c0c */ /* 0x000fe2000c7c1270 */
[----:B------:R-:W-:Y:S01]  /*48670*/  ULDC UR14, c[0x0][0x228] ;  /* 0x00008a00000e7ab9 */ /* 0x000fe20000000800 */
[----:B------:R-:W-:Y:S01]  /*48680*/  ISETP.GE.AND P0, PT, R0, UR8, PT ;  /* 0x0000000800007c0c */ /* 0x000fe2000bf06270 */
[----:B------:R-:W-:Y:S01]  /*48690*/  IMAD.WIDE R12, R13, 0x4, R4 ;  /* 0x000000040d0c7825 */ /* 0x000fe200078e0204 */
[----:B------:R-:W-:Y:S01]  /*486a0*/  IADD3 R0, R6, 0xa1, RZ ;  /* 0x000000a106007810 */ /* 0x000fe20007ffe0ff */
[----:B------:R4:W-:Y:S01]  /*486b0*/  @P3 STG.E desc[UR10][R10.64], R46 ;  /* 0x0000002e0a003986 */ /* 0x0009e2000c10190a */
[----:B------:R-:W-:Y:S01]  /*486c0*/  ULDC UR16, c[0x0][0x228] ;  /* 0x00008a0000107ab9 */ /* 0x000fe20000000800 */
[----:B--2---:R-:W-:Y:S01]  /*486d0*/  IMAD.WIDE R14, R9, 0x4, R2 ;  /* 0x00000004090e7825 */ /* 0x004fe200078e0202 */
[----:B------:R-:W-:Y:S01]  /*486e0*/  ISETP.GE.AND P3, PT, R0, UR4, PT ;  /* 0x0000000400007c0c */ /* 0x000fe2000bf66270 */
[----:B------:R2:W-:Y:S01]  /*486f0*/  @P4 STG.E desc[UR10][R12.64], R42 ;  /* 0x0000002a0c004986 */ /* 0x0005e2000c10190a */
[----:B------:R-:W-:Y:S01]  /*48700*/  ISETP.LT.AND P4, PT, R7, UR12, !P2 ;  /* 0x0000000c07007c0c */ /* 0x000fe2000d781270 */
[----:B------:R-:W-:Y:S01]  /*48710*/  ULDC UR4, c[0x0][0x248] ;  /* 0x0000920000047ab9 */ /* 0x000fe20000000800 */
[----:B------:R-:W-:Y:S01]  /*48720*/  ISETP.LT.AND P2, PT, R8, UR14, !P2 ;  /* 0x0000000e08007c0c */ /* 0x000fe2000d741270 */
[C---:B---3--:R-:W-:Y:S01]  /*48730*/  IMAD.WIDE R16, R9.reuse, 0x4, R4 ;  /* 0x0000000409107825 */ /* 0x048fe200078e0204 */
[----:B------:R-:W-:Y:S01]  /*48740*/  IADD3 R9, R9, UR4, RZ ;  /* 0x0000000409097c10 */ /* 0x000fe2000fffe0ff */
[----:B------:R3:W-:Y:S01]  /*48750*/  @P5 STG.E desc[UR10][R14.64], R19 ;  /* 0x000000130e005986 */ /* 0x0007e2000c10190a */
[----:B------:R-:W-:Y:S01]  /*48760*/  ULDC UR18, c[0x0][0x228] ;  /* 0x00008a0000127ab9 */ /* 0x000fe20000000800 */
[----:B------:R-:W-:Y:S01]  /*48770*/  VIADD R0, R6, 0xa2 ;  /* 0x000000a206007836 */ /* 0x000fe20000000000 */
[----:B------:R-:W-:Y:S01]  /*48780*/  ULDC UR8, c[0x0][0x22c] ;  /* 0x00008b0000087ab9 */ /* 0x000fe20000000800 */
[----:B------:R1:W-:Y:S01]  /*48790*/  @P6 STG.E desc[UR10][R16.64], R39 ;  /* 0x0000002710006986 */ /* 0x0003e2000c10190a */
[----:B----4-:R-:W-:Y:S01]  /*487a0*/  IMAD.WIDE R10, R9, 0x4, R2 ;  /* 0x00000004090a7825 */ /* 0x010fe200078e0202 */
[----:B------:R-:W-:Y:S01]  /*487b0*/  ISETP.LT.AND P5, PT, R7, UR16, !P0 ;  /* 0x0000001007007c0c */ /* 0x000fe2000c7a1270 */
[----:B------:R-:W-:Y:S01]  /*487c0*/  ULDC UR6, c[0x0][0x248] ;  /* 0x0000920000067ab9 */ /* 0x000fe20000000800 */
[----:B------:R-:W-:Y:S01]  /*487d0*/  ISETP.LT.AND P6, PT, R8, UR18, !P0 ;  /* 0x0000001208007c0c */ /* 0x000fe2000c7c1270 */
[C---:B--2---:R-:W-:Y:S01]  /*487e0*/  IMAD.WIDE R12, R9.reuse, 0x4, R4 ;  /* 0x00000004090c7825 */ /* 0x044fe200078e0204 */
[----:B------:R-:W-:Y:S01]  /*487f0*/  ISETP.GE.AND P0, PT, R0, UR8, PT ;  /* 0x0000000800007c0c */ /* 0x000fe2000bf06270 */
[----:B------:R-:W-:Y:S01]  /*48800*/  ULDC UR4, c[0x0][0x22c] ;  /* 0x00008b0000047ab9 */ /* 0x000fe20000000800 */
[----:B------:R-:W-:Y:S01]  /*48810*/  IADD3 R0, R6, 0xa3, RZ ;  /* 0x000000a306007810 */ /* 0x000fe20007ffe0ff */
[----:B---3--:R-:W-:Y:S01]  /*48820*/  VIADD R19, R9, UR6 ;  /* 0x0000000609137c36 */ /* 0x008fe20008000000 */
[----:B------:R-:W-:Y:S01]  /*48830*/  @P4 STG.E desc[UR10][R10.64], R47 ;  /* 0x0000002f0a004986 */ /* 0x000fe2000c10190a */
[----:B------:R-:W-:Y:S01]  /*48840*/  ULDC UR12, c[0x0][0x228] ;  /* 0x00008a00000c7ab9 */ /* 0x000fe20000000800 */
[----:B------:R-:W-:Y:S01]  /*48850*/  ULDC UR14, c[0x0][0x228] ;  /* 0x00008a00000e7ab9 */ /* 0x000fe20000000800 */
        /* <DEDUP_REMOVED lines=9> */
[C---:B-1----:R-:W-:Y:S01]  /*488f0*/  IMAD.WIDE R16, R19.reuse, 0x4, R4 ;  /* 0x0000000413107825 */ /* 0x042fe200078e0204 */
[----:B------:R-:W-:Y:S01]  /*48900*/  ULDC UR8, c[0x0][0x22c] ;  /* 0x00008b0000087ab9 */ /* 0x000fe20000000800 */
[----:B------:R-:W-:Y:S01]  /*48910*/  ULDC UR12, c[0x0][0x228] ;  /* 0x00008a00000c7ab9 */ /* 0x000fe20000000800 */
[----:B--2---:R-:W-:Y:S01]  /*48920*/  IADD3 R13, R19, UR4, RZ ;  /* 0x00000004130d7c10 */ /* 0x004fe2000fffe0ff */
        /* <DEDUP_REMOVED lines=14> */
[----:B-1----:R-:W-:Y:S01]  /*48a10*/  IMAD.WIDE R14, R9, 0x4, R2 ;  /* 0x00000004090e7825 */ /* 0x002fe200078e0202 */
[----:B------:R-:W-:Y:S01]  /*48a20*/  ISETP.GE.AND P2, PT, R0, UR4, PT ;  /* 0x0000000400007c0c */ /* 0x000fe2000bf46270 */
[----:B------:R1:W-:Y:S01]  /*48a30*/  @P3 STG.E desc[UR10][R12.64], R56 ;  /* 0x000000380c003986 */ /* 0x0003e2000c10190a */
[----:B------:R-:W-:Y:S01]  /*48a40*/  ISETP.LT.AND P3, PT, R7, UR12, !P4 ;  /* 0x0000000c07007c0c */ /* 0x000fe2000e761270 */
[----:B------:R-:W-:Y:S01]  /*48a50*/  ULDC UR4, c[0x0][0x248] ;  /* 0x0000920000047ab9 */ /* 0x000fe20000000800 */
[----:B------:R-:W-:Y:S01]  /*48a60*/  ISETP.LT.AND P4, PT, R8, UR14, !P4 ;  /* 0x0000000e08007c0c */ /* 0x000fe2000e781270 */
[C---:B--2---:R-:W-:Y:S01]  /*48a70*/  IMAD.WIDE R16, R9.reuse, 0x4, R4 ;  /* 0x0000000409107825 */ /* 0x044fe200078e0204 */
[----:B------:R-:W-:Y:S01]  /*48a80*/  IADD3 R9, R9, UR4, RZ ;  /* 0x0000000409097c10 */ /* 0x000fe2000fffe0ff */
[----:B------:R2:W-:Y:S01]  /*48a90*/  @P5 STG.E desc[UR10][R14.64], R33 ;  /* 0x000000210e005986 */ /* 0x0005e2000c10190a */
[----:B------:R-:W-:Y:S01]  /*48aa0*/  ULDC UR18, c[0x0][0x228] ;  /* 0x00008a0000127ab9 */ /* 0x000fe20000000800 */
[----:B------:R-:W-:Y:S01]  /*48ab0*/  VIADD R0, R6, 0xa6 ;  /* 0x000000a606007836 */ /* 0x000fe20000000000 */
[----:B------:R-:W-:Y:S01]  /*48ac0*/  ULDC UR8, c[0x0][0x22c] ;  /* 0x00008b0000087ab9 */ /* 0x000fe20000000800 */
[----:B------:R4:W-:Y:S01]  /*48ad0*/  @P6 STG.E desc[UR10][R16.64], R53 ;  /* 0x0000003510006986 */ /* 0x0009e2000c10190a */
[----:B---3--:R-:W-:Y:S01]  /*48ae0*/  IMAD.WIDE R10, R9, 0x4, R2 ;  /* 0x00000004090a7825 */ /* 0x008fe200078e0202 */
[----:B------:R-:W-:Y:S01]  /*48af0*/  ISETP.LT.AND P5, PT, R7, UR16, !P0 ;  /* 0x0000001007007c0c */ /* 0x000fe2000c7a1270 */
[----:B------:R-:W-:Y:S01]  /*48b00*/  ULDC UR6, c[0x0][0x248] ;  /* 0x0000920000067ab9 */ /* 0x000fe20000000800 */
[----:B------:R-:W-:Y:S01]  /*48b10*/  ISETP.LT.AND P6, PT, R8, UR18, !P0 ;  /* 0x0000001208007c0c */ /* 0x000fe2000c7c1270 */
[C---:B-1----:R-:W-:Y:S01]  /*48b20*/  IMAD.WIDE R12, R9.reuse, 0x4, R4 ;  /* 0x00000004090c7825 */ /* 0x042fe200078e0204 */
[----:B------:R-:W-:Y:S01]  /*48b30*/  ISETP.GE.AND P0, PT, R0, UR8, PT ;  /* 0x0000000800007c0c */ /* 0x000fe2000bf06270 */
[----:B------:R-:W-:Y:S01]  /*48b40*/  ULDC UR4, c[0x0][0x22c] ;  /* 0x00008b0000047ab9 */ /* 0x000fe20000000800 */
[----:B------:R-:W-:Y:S01]  /*48b50*/  IADD3 R0, R6, 0xa7, RZ ;  /* 0x000000a706007810 */ /* 0x000fe20007ffe0ff */
[----:B------:R-:W-:Y:S01]  /*48b60*/  VIADD R19, R9, UR6 ;  /* 0x0000000609137c36 */ /* 0x000fe20008000000 */
        /* <DEDUP_REMOVED lines=8> */
[C---:B--2---:R-:W-:Y:S01]  /*48bf0*/  IMAD.WIDE R14, R19.reuse, 0x4, R2 ;  /* 0x00000004130e7825 */ /* 0x044fe200078e0202 */
[----:B------:R-:W-:Y:S01]  /*48c00*/  ULDC UR6, c[0x0][0x248] ;  /* 0x0000920000067ab9 */ /* 0x000fe20000000800 */
[----:B------:R-:W-:Y:S01]  /*48c10*/  ULDC UR16, c[0x0][0x228] ;  /* 0x00008a0000107ab9 */ /* 0x000fe20000000800 */
[----:B------:R-:W-:Y:S01]  /*48c20*/  ULDC UR18, c[0x0][0x228] ;  /* 0x00008a0000127ab9 */ /* 0x000fe20000000800 */
[C---:B----4-:R-:W-:Y:S01]  /*48c30*/  IMAD.WIDE R16, R19.reuse, 0x4, R4 ;  /* 0x0000000413107825 */ /* 0x050fe200078e0204 */
[----:B------:R-:W-:Y:S01]  /*48c40*/  ULDC UR8, c[0x0][0x22c] ;  /* 0x00008b0000087ab9 */ /* 0x000fe20000000800 */
[----:B------:R-:W-:Y:S01]  /*48c50*/  ULDC UR12, c[0x0][0x228] ;  /* 0x00008a00000c7ab9 */ /* 0x000fe20000000800 */
[----:B-1----:R-:W-:Y:S01]  /*48c60*/  IADD3 R13, R19, UR4, RZ ;  /* 0x00000004130d7c10 */ /* 0x002fe2000fffe0ff */
        /* <DEDUP_REMOVED lines=807> */
[----:B------:R-:W-:Y:S01]  /*4bee0*/  ISETP.LT.AND P5, PT, R7, UR16, !P0 ;  /* 0x0000001007007c0c */ /* 0x000fe2000c7a1270 */
[C---:B---3--:R-:W-:Y:S01]  /*4bef0*/  IMAD.WIDE R10, R9.reuse, 0x4, R2 ;  /* 0x00000004090a7825 */ /* 0x048fe200078e0202 */
[----:B------:R-:W-:Y:S01]  /*4bf00*/  ISETP.LT.AND P6, PT, R8, UR18, !P0 ;  /* 0x0000001208007c0c */ /* 0x000fe2000c7c1270 */
[----:B------:R-:W-:Y:S01]  /*4bf10*/  ULDC UR6, c[0x0][0x248] ;  /* 0x0000920000067ab9 */ /* 0x000fe20000000800 */
[----:B------:R-:W-:Y:S01]  /*4bf20*/  ISETP.GE.AND P0, PT, R0, UR8, PT ;  /* 0x0000000800007c0c */ /* 0x000fe2000bf06270 */
[C---:B-1----:R-:W-:Y:S01]  /*4bf30*/  IMAD.WIDE R12, R9.reuse, 0x4, R4 ;  /* 0x00000004090c7825 */ /* 0x042fe200078e0204 */
[----:B------:R-:W-:Y:S01]  /*4bf40*/  IADD3 R0, R6, 0xe7, RZ ;  /* 0x000000e706007810 */ /* 0x000fe20007ffe0ff */
[----:B------:R-:W-:Y:S01]  /*4bf50*/  ULDC UR4, c[0x0][0x22c] ;  /* 0x00008b0000047ab9 */ /* 0x000fe20000000800 */
[----:B------:R-:W-:Y:S01]  /*4bf60*/  @P2 STG.E desc[UR10][R10.64], R201 ;  /* 0x000000c90a002986 */ /* 0x000fe2000c10190a */
[----:B------:R-:W-:Y:S01]  /*4bf70*/  VIADD R19, R9, UR6 ;  /* 0x0000000609137c36 */ /* 0x000fe20008000000 */
[----:B------:R-:W-:Y:S01]  /*4bf80*/  ULDC UR12, c[0x0][0x228] ;  /* 0x00008a00000c7ab9 */ /* 0x000fe20000000800 */
[----:B------:R-:W-:Y:S01]  /*4bf90*/  ULDC UR14, c[0x0][0x228] ;  /* 0x00008a00000e7ab9 */ /* 0x000fe20000000800 */
[----:B------:R1:W-:Y:S01]  /*4bfa0*/  @P3 STG.E desc[UR10][R12.64], R197 ;  /* 0x000000c50c003986 */ /* 0x0003e2000c10190a */
[----:B------:R-:W-:Y:S01]  /*4bfb0*/  ISETP.GE.AND P2, PT, R0, UR4, PT ;  /* 0x0000000400007c0c */ /* 0x000fe2000bf46270 */
[----:B--2---:R-:W-:Y:S01]  /*4bfc0*/  IMAD.WIDE R14, R19, 0x4, R2 ;  /* 0x00000004130e7825 */ /* 0x004fe200078e0202 */
[----:B------:R-:W-:Y:S01]  /*4bfd0*/  ISETP.LT.AND P3, PT, R7, UR12, !P4 ;  /* 0x0000000c07007c0c */ /* 0x000fe2000e761270 */
[----:B------:R-:W-:Y:S01]  /*4bfe0*/  ULDC UR4, c[0x0][0x248] ;  /* 0x0000920000047ab9 */ /* 0x000fe20000000800 */
[----:B------:R-:W-:Y:S01]  /*4bff0*/  ISETP.LT.AND P4, PT, R8, UR14, !P4 ;  /* 0x0000000e08007c0c */ /* 0x000fe2000e781270 */
[C---:B----4-:R-:W-:Y:S01]  /*4c000*/  IMAD.WIDE R16, R19.reuse, 0x4, R4 ;  /* 0x0000000413107825 */ /* 0x050fe200078e0204 */
[----:B------:R-:W-:Y:S01]  /*4c010*/  ULDC UR16, c[0x0][0x228] ;  /* 0x00008a0000107ab9 */ /* 0x000fe20000000800 */
[----:B------:R2:W-:Y:S01]  /*4c020*/  @P5 STG.E desc[UR10][R14.64], R182 ;  /* 0x000000b60e005986 */ /* 0x0005e2000c10190a */
[----:B------:R-:W-:Y:S01]  /*4c030*/  ULDC UR6, c[0x0][0x248] ;  /* 0x0000920000067ab9 */ /* 0x000fe20000000800 */
[----:B------:R-:W-:Y:S01]  /*4c040*/  VIADD R0, R6, 0xe8 ;  /* 0x000000e806007836 */ /* 0x000fe20000000000 */
[----:B------:R-:W-:Y:S01]  /*4c050*/  ULDC UR18, c[0x0][0x228] ;  /* 0x00008a0000127ab9 */ /* 0x000fe20000000800 */
[----:B-1----:R-:W-:Y:S01]  /*4c060*/  IADD3 R13, R19, UR4, RZ ;  /* 0x00000004130d7c10 */ /* 0x002fe2000fffe0ff */
[----:B------:R1:W-:Y:S01]  /*4c070*/  @P6 STG.E desc[UR10][R16.64], R138 ;  /* 0x0000008a10006986 */ /* 0x0003e2000c10190a */
[----:B------:R-:W-:Y:S01]  /*4c080*/  ISETP.LT.AND P5, PT, R7, UR16, !P0 ;  /* 0x0000001007007c0c */ /* 0x000fe2000c7a1270 */
[----:B------:R-:W-:Y:S01]  /*4c090*/  ULDC UR8, c[0x0][0x22c] ;  /* 0x00008b0000087ab9 */ /* 0x000fe20000000800 */
[----:B------:R-:W-:Y:S01]  /*4c0a0*/  ISETP.LT.AND P6, PT, R8, UR18, !P0 ;  /* 0x0000001208007c0c */ /* 0x000fe2000c7c1270 */
        /* <DEDUP_REMOVED lines=16> */
[C---:B-1----:R-:W-:Y:S01]  /*4c1b0*/  IMAD.WIDE R16, R9.reuse, 0x4, R4 ;  /* 0x0000000409107825 */ /* 0x042fe200078e0204 */
[----:B------:R-:W-:Y:S01]  /*4c1c0*/  IADD3 R9, R9, UR4, RZ ;  /* 0x0000000409097c10 */ /* 0x000fe2000fffe0ff */
[----:B------:R1:W-:Y:S01]  /*4c1d0*/  @P5 STG.E desc[UR10][R14.64], R183 ;  /* 0x000000b70e005986 */ /* 0x0003e2000c10190a */
[----:B------:R-:W-:Y:S01]  /*4c1e0*/  ISETP.LT.AND P5, PT, R7, UR16, !P0 ;  /* 0x0000001007007c0c */ /* 0x000fe2000c7a1270 */
[----:B------:R-:W-:Y:S01]  /*4c1f0*/  VIADD R0, R6, 0xea ;  /* 0x000000ea06007836 */ /* 0x000fe20000000000 */
[----:B------:R-:W-:Y:S01]  /*4c200*/  ULDC UR18, c[0x0][0x228] ;  /* 0x00008a0000127ab9 */ /* 0x000fe20000000800 */
[----:B------:R4:W-:Y:S01]  /*4c210*/  @P6 STG.E desc[UR10][R16.64], R139 ;  /* 0x0000008b10006986 */ /* 0x0009e2000c10190a */
[----:B------:R-:W-:Y:S01]  /*4c220*/  ULDC UR8, c[0x0][0x22c] ;  /* 0x00008b0000087ab9 */ /* 0x000fe20000000800 */
[----:B------:R-:W-:Y:S01]  /*4c230*/  ULDC UR6, c[0x0][0x248] ;  /* 0x0000920000067ab9 */ /* 0x000fe20000000800 */
[C---:B---3--:R-:W-:Y:S01]  /*4c240*/  IMAD.WIDE R10, R9.reuse, 0x4, R2 ;  /* 0x00000004090a7825 */ /* 0x048fe200078e0202 */
[----:B------:R-:W-:Y:S01]  /*4c250*/  ISETP.LT.AND P6, PT, R8, UR18, !P0 ;  /* 0x0000001208007c0c */ /* 0x000fe2000c7c1270 */
[----:B------:R-:W-:Y:S01]  /*4c260*/  ULDC UR4, c[0x0][0x22c] ;  /* 0x00008b0000047ab9 */ /* 0x000fe20000000800 */
[----:B------:R-:W-:Y:S01]  /*4c270*/  ISETP.GE.AND P0, PT, R0, UR8, PT ;  /* 0x0000000800007c0c */ /* 0x000fe2000bf06270 */
[C---:B--2---:R-:W-:Y:S01]  /*4c280*/  IMAD.WIDE R12, R9.reuse, 0x4, R4 ;  /* 0x00000004090c7825 */ /* 0x044fe200078e0204 */
[----:B------:R-:W-:Y:S01]  /*4c290*/  IADD3 R0, R6, 0xeb, RZ ;  /* 0x000000eb06007810 */ /* 0x000fe20007ffe0ff */
[----:B------:R-:W-:Y:S01]  /*4c2a0*/  ULDC UR12, c[0x0][0x228] ;  /* 0x00008a00000c7ab9 */ /* 0x000fe20000000800 */
[----:B------:R-:W-:Y:S01]  /*4c2b0*/  ULDC UR14, c[0x0][0x228] ;  /* 0x00008a00000e7ab9 */ /* 0x000fe20000000800 */
[----:B------:R-:W-:Y:S01]  /*4c2c0*/  VIADD R19, R9, UR6 ;  /* 0x0000000609137c36 */ /* 0x000fe20008000000 */
[----:B------:R-:W-:Y:S01]  /*4c2d0*/  @P4 STG.E desc[UR10][R10.64], R203 ;  /* 0x000000cb0a004986 */ /* 0x000fe2000c10190a */
[----:B------:R-:W-:Y:S01]  /*4c2e0*/  ISETP.GE.AND P4, PT, R0, UR4, PT ;  /* 0x0000000400007c0c */ /* 0x000fe2000bf86270 */
[----:B------:R-:W-:Y:S01]  /*4c2f0*/  ULDC UR4, c[0x0][0x248] ;  /* 0x0000920000047ab9 */ /* 0x000fe20000000800 */
[----:B-1----:R-:W-:Y:S01]  /*4c300*/  IMAD.WIDE R14, R19, 0x4, R2 ;  /* 0x00000004130e7825 */ /* 0x002fe200078e0202 */
[----:B------:R1:W-:Y:S01]  /*4c310*/  @P2 STG.E desc[UR10][R12.64], R199 ;  /* 0x000000c70c002986 */ /* 0x0003e2000c10190a */
[----:B------:R-:W-:Y:S01]  /*4c320*/  ISETP.LT.AND P2, PT, R7, UR12, !P3 ;  /* 0x0000000c07007c0c */ /* 0x000fe2000df41270 */
[----:B------:R-:W-:Y:S01]  /*4c330*/  ULDC UR16, c[0x0][0x228] ;  /* 0x00008a0000107ab9 */ /* 0x000fe20000000800 */
[----:B------:R-:W-:Y:S01]  /*4c340*/  ISETP.LT.AND P3, PT, R8, UR14, !P3 ;  /* 0x0000000e08007c0c */ /* 0x000fe2000df61270 */
[----:B----4-:R-:W-:Y:S01]  /*4c350*/  IMAD.WIDE R16, R19, 0x4, R4 ;  /* 0x0000000413107825 */ /* 0x010fe200078e0204 */
[----:B------:R2:W-:Y:S01]  /*4c360*/  @P5 STG.E desc[UR10][R14.64], R192 ;  /* 0x000000c00e005986 */ /* 0x0005e2000c10190a */
[----:B------:R-:W-:Y:S01]  /*4c370*/  ISETP.LT.AND P5, PT, R7, UR16, !P0 ;  /* 0x0000001007007c0c */ /* 0x000fe2000c7a1270 */
[----:B------:R-:W-:Y:S01]  /*4c380*/  ULDC UR6, c[0x0][0x248] ;  /* 0x0000920000067ab9 */ /* 0x000fe20000000800 */
[----:B------:R-:W-:Y:S01]  /*4c390*/  VIADD R0, R6, 0xec ;  /* 0x000000ec06007836 */ /* 0x000fe20000000000 */
[----:B------:R-:W-:Y:S01]  /*4c3a0*/  ULDC UR18, c[0x0][0x228] ;  /* 0x00008a0000127ab9 */ /* 0x000fe20000000800 */
[----:B------:R-:W-:Y:S01]  /*4c3b0*/  ULDC UR8, c[0x0][0x22c] ;  /* 0x00008b0000087ab9 */ /* 0x000fe20000000800 */
[----:B-1----:R-:W-:Y:S01]  /*4c3c0*/  IADD3 R13, R19, UR4, RZ ;  /* 0x00000004130d7c10 */ /* 0x002fe2000fffe0ff */
[----:B------:R1:W-:Y:S01]  /*4c3d0*/  @P6 STG.E desc[UR10][R16.64], R140 ;  /* 0x0000008c10006986 */ /* 0x0003e2000c10190a */
[----:B------:R-:W-:Y:S01]  /*4c3e0*/  ISETP.LT.AND P6, PT, R8, UR18, !P0 ;  /* 0x0000001208007c0c */ /* 0x000fe2000c7c1270 */
        /* <DEDUP_REMOVED lines=17> */
[C---:B-1----:R-:W-:Y:S01]  /*4c500*/  IMAD.WIDE R16, R9.reuse, 0x4, R4 ;  /* 0x0000000409107825 */ /* 0x042fe200078e0204 */
[----:B------:R-:W-:Y:S01]  /*4c510*/  ISETP.LT.AND P4, PT, R8, UR14, !P4 ;  /* 0x0000000e08007c0c */ /* 0x000fe2000e781270 */
[----:B------:R1:W-:Y:S01]  /*4c520*/  @P5 STG.E desc[UR10][R14.64], R193 ;  /* 0x000000c10e005986 */ /* 0x0003e2000c10190a */
[----:B------:R-:W-:Y:S01]  /*4c530*/  IADD3 R9, R9, UR4, RZ ;  /* 0x0000000409097c10 */ /* 0x000fe2000fffe0ff */
[----:B------:R-:W-:Y:S01]  /*4c540*/  VIADD R0, R6, 0xee ;  /* 0x000000ee06007836 */ /* 0x000fe20000000000 */
[----:B------:R-:W-:Y:S01]  /*4c550*/  ISETP.LT.AND P5, PT, R7, UR16, !P0 ;  /* 0x0000001007007c0c */ /* 0x000fe2000c7a1270 */
[----:B------:R4:W-:Y:S01]  /*4c560*/  @P6 STG.E desc[UR10][R16.64], R141 ;  /* 0x0000008d10006986 */ /* 0x0009e2000c10190a */
[----:B------:R-:W-:Y:S01]  /*4c570*/  ULDC UR8, c[0x0][0x22c] ;  /* 0x00008b0000087ab9 */ /* 0x000fe20000000800 */
[----:B------:R-:W-:Y:S01]  /*4c580*/  ISETP.LT.AND P6, PT, R8, UR18, !P0 ;  /* 0x0000001208007c0c */ /* 0x000fe2000c7c1270 */
[C---:B------:R-:W-:Y:S01]  /*4c590*/  VIADD R19, R9.reuse, UR6 ;  /* 0x0000000609137c36 */ /* 0x040fe20008000000 */
[----:B------:R-:W-:Y:S01]  /*4c5a0*/  ISETP.GE.AND P0, PT, R0, UR8, PT ;  /* 0x0000000800007c0c */ /* 0x000fe2000bf06270 */
[C---:B---3--:R-:W-:Y:S01]  /*4c5b0*/  IMAD.WIDE R10, R9.reuse, 0x4, R2 ;  /* 0x00000004090a7825 */ /* 0x048fe200078e0202 */
[----:B------:R-:W-:Y:S01]  /*4c5c0*/  IADD3 R0, R6, 0xef, RZ ;  /* 0x000000ef06007810 */ /* 0x000fe20007ffe0ff */
[----:B------:R-:W-:Y:S01]  /*4c5d0*/  ULDC UR4, c[0x0][0x22c] ;  /* 0x00008b0000047ab9 */ /* 0x000fe20000000800 */
[----:B------:R-:W-:Y:S01]  /*4c5e0*/  ULDC UR12, c[0x0][0x228] ;  /* 0x00008a00000c7ab9 */ /* 0x000fe20000000800 */
[----:B--2---:R-:W-:Y:S01]  /*4c5f0*/  IMAD.WIDE R12, R9, 0x4, R4 ;  /* 0x00000004090c7825 */ /* 0x004fe200078e0204 */
[----:B------:R-:W-:Y:S01]  /*4c600*/  @P3 STG.E desc[UR10][R10.64], R205 ;  /* 0x000000cd0a003986 */ /* 0x000fe2000c10190a */
[----:B------:R-:W-:Y:S01]  /*4c610*/  ISETP.GE.AND P3, PT, R0, UR4, PT ;  /* 0x0000000400007c0c */ /* 0x000fe2000bf66270 */
[----:B------:R-:W-:Y:S01]  /*4c620*/  ULDC UR14, c[0x0][0x228] ;  /* 0x00008a00000e7ab9 */ /* 0x000fe20000000800 */
[----:B-1----:R-:W-:Y:S01]  /*4c630*/  IMAD.WIDE R14, R19, 0x4, R2 ;  /* 0x00000004130e7825 */ /* 0x002fe200078e0202 */
[----:B------:R1:W-:Y:S01]  /*4c640*/  @P4 STG.E desc[UR10][R12.64], R213 ;  /* 0x000000d50c004986 */ /* 0x0003e2000c10190a */
[----:B------:R-:W-:Y:S01]  /*4c650*/  ULDC UR4, c[0x0][0x248] ;  /* 0x0000920000047ab9 */ /* 0x000fe20000000800 */
[----:B------:R-:W-:Y:S01]  /*4c660*/  ULDC UR16, c[0x0][0x228] ;  /* 0x00008a0000107ab9 */ /* 0x000fe20000000800 */
[----:B------:R-:W-:Y:S01]  /*4c670*/  ISETP.LT.AND P4, PT, R7, UR12, !P2 ;  /* 0x0000000c07007c0c */ /* 0x000fe2000d781270 */
[----:B------:R2:W-:Y:S01]  /*4c680*/  @P5 STG.E desc[UR10][R14.64], R194 ;  /* 0x000000c20e005986 */ /* 0x0005e2000c10190a */
[----:B------:R-:W-:Y:S01]  /*4c690*/  ISETP.LT.AND P2, PT, R8, UR14, !P2 ;  /* 0x0000000e08007c0c */ /* 0x000fe2000d741270 */
[----:B----4-:R-:W-:Y:S01]  /*4c6a0*/  IMAD.WIDE R16, R19, 0x4, R4 ;  /* 0x0000000413107825 */ /* 0x010fe200078e0204 */
[----:B------:R-:W-:Y:S01]  /*4c6b0*/  ISETP.LT.AND P5, PT, R7, UR16, !P0 ;  /* 0x0000001007007c0c */ /* 0x000fe2000c7a1270 */
[----:B------:R-:W-:Y:S01]  /*4c6c0*/  ULDC UR6, c[0x0][0x248] ;  /* 0x0000920000067ab9 */ /* 0x000fe20000000800 */
[----:B------:R-:W-:Y:S01]  /*4c6d0*/  ULDC UR18, c[0x0][0x228] ;  /* 0x00008a0000127ab9 */ /* 0x000fe20000000800 */
[----:B------:R-:W-:Y:S01]  /*4c6e0*/  VIADD R0, R6, 0xf0 ;  /* 0x000000f006007836 */ /* 0x000fe20000000000 */
        /* <DEDUP_REMOVED lines=8> */
[----:B------:R-:W-:Y:S01]  /*4c770*/  IMAD.WIDE R10, R13, 0x4, R2 ;  /* 0x000000040d0a7825 */ /* 0x000fe200078e0202 */
[----:B------:R-:W-:Y:S01]  /*4c780*/  ISETP.GE.AND P0, PT, R0, UR8, PT ;  /* 0x0000000800007c0c */ /* 0x000fe2000bf06270 */
[----:B------:R-:W-:-:S02]  /*4c790*/  ULDC UR6, c[0x0][0x228] ;  /* 0x00008a0000067ab9 */ /* 0x000fc40000000800 */
[----:B------:R-:W-:Y:S01]  /*4c7a0*/  IMAD.WIDE R12, R13, 0x4, R4 ;  /* 0x000000040d0c7825 */ /* 0x000fe200078e0204 */
[----:B------:R-:W-:-:S03]  /*4c7b0*/  IADD3 R0, R6, 0xf1, RZ ;  /* 0x000000f106007810 */ /* 0x000fc60007ffe0ff */
[C---:B--2---:R-:W-:Y:S01]  /*4c7c0*/  IMAD.WIDE R14, R9.reuse, 0x4, R2 ;  /* 0x00000004090e7825 */ /* 0x044fe200078e0202 */
[----:B------:R2:W-:Y:S01]  /*4c7d0*/  @P4 STG.E desc[UR10][R10.64], R206 ;  /* 0x000000ce0a004986 */ /* 0x0005e2000c10190a */
[----:B------:R-:W-:Y:S01]  /*4c7e0*/  ULDC UR8, c[0x0][0x228] ;  /* 0x00008a0000087ab9 */ /* 0x000fe20000000800 */
[----:B------:R-:W-:Y:S01]  /*4c7f0*/  ISETP.GE.AND P4, PT, R0, UR4, PT ;  /* 0x0000000400007c0c */ /* 0x000fe2000bf86270 */
[----:B-1----:R-:W-:Y:S01]  /*4c800*/  IMAD.WIDE R16, R9, 0x4, R4 ;  /* 0x0000000409107825 */ /* 0x002fe200078e0204 */
[----:B------:R1:W-:Y:S01]  /*4c810*/  @P2 STG.E desc[UR10][R12.64], R214 ;  /* 0x000000d60c002986 */ /* 0x0003e2000c10190a */
[----:B------:R-:W-:-:S03]  /*4c820*/  ULDC UR4, c[0x0][0x248] ;  /* 0x0000920000047ab9 */ /* 0x000fc60000000800 */
[----:B------:R-:W-:Y:S01]  /*4c830*/  @P5 STG.E desc[UR10][R14.64], R195 ;  /* 0x000000c30e005986 */ /* 0x000fe2000c10190a */
[----:B------:R-:W-:Y:S01]  /*4c840*/  ISETP.LT.AND P5, PT, R7, UR6, !P3 ;  /* 0x0000000607007c0c */ /* 0x000fe2000dfa1270 */
[----:B------:R-:W-:Y:S01]  /*4c850*/  VIADD R0, R6, 0xf2 ;  /* 0x000000f206007836 */ /* 0x000fe20000000000 */
[----:B------:R-:W-:Y:S02]  /*4c860*/  ISETP.LT.AND P3, PT, R8, UR8, !P3 ;  /* 0x0000000808007c0c */ /* 0x000fe4000df61270 */
[----:B------:R-:W-:Y:S01]  /*4c870*/  IADD3 R9, R9, UR4, RZ ;  /* 0x0000000409097c10 */ /* 0x000fe2000fffe0ff */
[----:B------:R3:W-:Y:S01]  /*4c880*/  @P6 STG.E desc[UR10][R16.64], R143 ;  /* 0x0000008f10006986 */ /* 0x0007e2000c10190a */
[----:B------:R-:W-:Y:S01]  /*4c890*/  ISETP.LT.AND P6, PT, R7, UR12, !P0 ;  /* 0x0000000c07007c0c */ /* 0x000fe2000c7c1270 */
[----:B------:R-:W-:Y:S01]  /*4c8a0*/  ULDC UR4, c[0x0][0x248] ;  /* 0x0000920000047ab9 */ /* 0x000fe20000000800 */
[----:B------:R-:W-:Y:S01]  /*4c8b0*/  ULDC UR6, c[0x0][0x22c] ;  /* 0x00008b0000067ab9 */ /* 0x000fe20000000800 */
[C---:B--2---:R-:W-:Y:S01]  /*4c8c0*/  IMAD.WIDE R10, R9.reuse, 0x4, R2 ;  /* 0x00000004090a7825 */ /* 0x044fe200078e0202 */
[----:B------:R-:W-:Y:S01]  /*4c8d0*/  ISETP.GE.AND P2, PT, R0, UR6, PT ;  /* 0x0000000600007c0c */ /* 0x000fe2000bf46270 */
[----:B------:R-:W-:Y:S01]  /*4c8e0*/  ULDC UR6, c[0x0][0x228] ;  /* 0x00008a0000067ab9 */ /* 0x000fe20000000800 */
[----:B------:R-:W-:Y:S01]  /*4c8f0*/  ULDC UR8, c[0x0][0x228] ;  /* 0x00008a0000087ab9 */ /* 0x000fe20000000800 */
[----:B-1----:R-:W-:Y:S01]  /*4c900*/  IMAD.WIDE R12, R9, 0x4, R4 ;  /* 0x00000004090c7825 */ /* 0x002fe200078e0204 */
[----:B------:R-:W-:Y:S01]  /*4c910*/  IADD3 R0, R6, 0xf3, RZ ;  /* 0x000000f306007810 */ /* 0x000fe20007ffe0ff */
[----:B------:R-:W-:-:S02]  /*4c920*/  ULDC UR12, c[0x0][0x228] ;  /* 0x00008a00000c7ab9 */ /* 0x000fc40000000800 */
[----:B---3--:R-:W-:Y:S01]  /*4c930*/  VIADD R17, R9, UR4 ;  /* 0x0000000409117c36 */ /* 0x008fe20008000000 */
[----:B------:R1:W-:Y:S01]  /*4c940*/  @P5 STG.E desc[UR10][R10.64], R207 ;  /* 0x000000cf0a005986 */ /* 0x0003e2000c10190a */
[----:B------:R-:W-:Y:S01]  /*4c950*/  ULDC UR4, c[0x0][0x22c] ;  /* 0x00008b0000047ab9 */ /* 0x000fe20000000800 */
[----:B------:R-:W-:Y:S01]  /*4c960*/  ISETP.LT.AND P0, PT, R8, UR6, !P0 ;  /* 0x0000000608007c0c */ /* 0x000fe2000c701270 */
[----:B------:R-:W-:Y:S01]  /*4c970*/  IMAD.WIDE R14, R17, 0x4, R2 ;  /* 0x00000004110e7825 */ /* 0x000fe200078e0202 */
[----:B------:R2:W-:Y:S01]  /*4c980*/  @P3 STG.E desc[UR10][R12.64], R215 ;  /* 0x000000d70c003986 */ /* 0x0005e2000c10190a */
[----:B------:R-:W-:Y:S01]  /*4c990*/  ISETP.LT.AND P3, PT, R7, UR8, !P4 ;  /* 0x0000000807007c0c */ /* 0x000fe2000e761270 */
[----:B------:R-:W-:Y:S01]  /*4c9a0*/  ULDC UR6, c[0x0][0x228] ;  /* 0x00008a0000067ab9 */ /* 0x000fe20000000800 */
[----:B------:R-:W-:Y:S01]  /*4c9b0*/  ISETP.GE.AND P5, PT, R0, UR4, PT ;  /* 0x0000000400007c0c */ /* 0x000fe2000bfa6270 */
[----:B------:R-:W-:Y:S01]  /*4c9c0*/  ULDC UR4, c[0x0][0x248] ;  /* 0x0000920000047ab9 */ /* 0x000fe20000000800 */
[----:B------:R-:W-:Y:S01]  /*4c9d0*/  ISETP.LT.AND P4, PT, R8, UR12, !P4 ;  /* 0x0000000c08007c0c */ /* 0x000fe2000e781270 */
[----:B------:R3:W-:Y:S01]  /*4c9e0*/  @P6 STG.E desc[UR10][R14.64], R216 ;  /* 0x000000d80e006986 */ /* 0x0007e2000c10190a */
[----:B------:R-:W-:Y:S01]  /*4c9f0*/  VIADD R9, R17, UR4 ;  /* 0x0000000411097c36 */ /* 0x000fe20008000000 */
[----:B------:R-:W-:Y:S01]  /*4ca00*/  ISETP.LT.AND P6, PT, R7, UR14, !P2 ;  /* 0x0000000e07007c0c */ /* 0x000fe2000d7c1270 */
[----:B------:R-:W-:Y:S01]  /*4ca10*/  ULDC UR4, c[0x0][0x248] ;  /* 0x0000920000047ab9 */ /* 0x000fe20000000800 */
[----:B-1----:R-:W-:Y:S01]  /*4ca20*/  IMAD.WIDE R10, R17, 0x4, R4 ;  /* 0x00000004110a7825 */ /* 0x002fe200078e0204 */
[----:B------:R-:W-:Y:S01]  /*4ca30*/  IADD3 R0, R6, 0xf4, RZ ;  /* 0x000000f406007810 */ /* 0x000fe20007ffe0ff */
[----:B------:R-:W-:Y:S01]  /*4ca40*/  ULDC UR8, c[0x0][0x228] ;  /* 0x00008a0000087ab9 */ /* 0x000fe20000000800 */
[----:B------:R-:W-:Y:S01]  /*4ca50*/  ULDC UR12, c[0x0][0x228] ;  /* 0x00008a00000c7ab9 */ /* 0x000fe20000000800 */
[----:B--2---:R-:W-:Y:S01]  /*4ca60*/  IMAD.WIDE R12, R9, 0x4, R2 ;  /* 0x00000004090c7825 */ /* 0x004fe200078e0202 */
[----:B------:R1:W-:Y:S01]  /*4ca70*/  @P0 STG.E desc[UR10][R10.64], R220 ;  /* 0x000000dc0a000986 */ /* 0x0003e2000c10190a */
[----:B------:R-:W-:-:S02]  /*4ca80*/  ULDC UR14, c[0x0][0x228] ;  /* 0x00008a00000e7ab9 */ /* 0x000fc40000000800 */
[C---:B------:R-:W-:Y:S01]  /*4ca90*/  VIADD R19, R9.reuse, UR4 ;  /* 0x0000000409137c36 */ /* 0x040fe20008000000 */
[----:B------:R-:W-:Y:S01]  /*4caa0*/  ULDC UR4, c[0x0][0x22c] ;  /* 0x00008b0000047ab9 */ /* 0x000fe20000000800 */
[----:B---3--:R-:W-:Y:S01]  /*4cab0*/  IMAD.WIDE R14, R9, 0x4, R4 ;  /* 0x00000004090e7825 */ /* 0x008fe200078e0204 */
[----:B------:R-:W-:Y:S01]  /*4cac0*/  ISETP.LT.AND P2, PT, R8, UR6, !P2 ;  /* 0x0000000608007c0c */ /* 0x000fe2000d741270 */
[----:B------:R-:W-:Y:S01]  /*4cad0*/  @P3 STG.E desc[UR10][R12.64], R144 ;  /* 0x000000900c003986 */ /* 0x000fe2000c10190a */
[----:B------:R-:W-:Y:S01]  /*4cae0*/  ISETP.GE.AND P0, PT, R0, UR4, PT ;  /* 0x0000000400007c0c */ /* 0x000fe2000bf06270 */
[----:B------:R-:W-:Y:S01]  /*4caf0*/  IMAD.WIDE R16, R19, 0x4, R2 ;  /* 0x0000000413107825 */ /* 0x000fe200078e0202 */
[----:B------:R-:W-:Y:S01]  /*4cb00*/  ULDC UR4, c[0x0][0x248] ;  /* 0x0000920000047ab9 */ /* 0x000fe20000000800 */
[----:B------:R2:W-:Y:S01]  /*4cb10*/  @P4 STG.E desc[UR10][R14.64], R208 ;  /* 0x000000d00e004986 */ /* 0x0005e2000c10190a */
[----:B------:R-:W-:Y:S01]  /*4cb20*/  ISETP.LT.AND P4, PT, R7, UR8, !P5 ;  /* 0x0000000807007c0c */ /* 0x000fe2000ef81270 */
[----:B-1----:R-:W-:Y:S01]  /*4cb30*/  IMAD.WIDE R10, R19, 0x4, R4 ;  /* 0x00000004130a7825 */ /* 0x002fe200078e0204 */
[----:B------:R-:W-:Y:S01]  /*4cb40*/  IADD3 R0, R6, 0xf6, RZ ;  /* 0x000000f606007810 */ /* 0x000fe20007ffe0ff */
[----:B------:R1:W-:Y:S01]  /*4cb50*/  @P6 STG.E desc[UR10][R16.64], R217 ;  /* 0x000000d910006986 */ /* 0x0003e2000c10190a */
[----:B------:R-:W-:Y:S01]  /*4cb60*/  ISETP.LT.AND P5, PT, R8, UR12, !P5 ;  /* 0x0000000c08007c0c */ /* 0x000fe2000efa1270 */
[----:B------:R-:W-:Y:S01]  /*4cb70*/  ULDC UR6, c[0x0][0x228] ;  /* 0x00008a0000067ab9 */ /* 0x000fe20000000800 */
[----:B------:R-:W-:Y:S01]  /*4cb80*/  ISETP.LT.AND P6, PT, R7, UR14, !P0 ;  /* 0x0000000e07007c0c */ /* 0x000fe2000c7c1270 */
[----:B------:R-:W-:Y:S01]  /*4cb90*/  ULDC UR8, c[0x0][0x228] ;  /* 0x00008a0000087ab9 */ /* 0x000fe20000000800 */
[----:B------:R-:W-:Y:S01]  /*4cba0*/  ISETP.GE.AND P3, PT, R0, UR25, PT ;  /* 0x0000001900007c0c */ /* 0x000fe2000bf66270 */
[----:B--2---:R-:W-:Y:S01]  /*4cbb0*/  VIADD R15, R19, UR4 ;  /* 0x00000004130f7c36 */ /* 0x004fe20008000000 */
[----:B------:R-:W-:Y:S01]  /*4cbc0*/  ULDC UR4, c[0x0][0x248] ;  /* 0x0000920000047ab9 */ /* 0x000fe20000000800 */
[----:B------:R-:W-:Y:S01]  /*4cbd0*/  VIADD R0, R6, 0xf5 ;  /* 0x000000f506007836 */ /* 0x000fe20000000000 */
[----:B------:R2:W-:Y:S01]  /*4cbe0*/  @P2 STG.E desc[UR10][R10.64], R221 ;  /* 0x000000dd0a002986 */ /* 0x0005e2000c10190a */
[C---:B------:R-:W-:Y:S01]  /*4cbf0*/  IMAD.WIDE R12, R15.reuse, 0x4, R2 ;  /* 0x000000040f0c7825 */ /* 0x040fe200078e0202 */
[C---:B------:R-:W-:Y:S01]  /*4cc00*/  IADD3 R9, R15.reuse, UR4, RZ ;  /* 0x000000040f097c10 */ /* 0x040fe2000fffe0ff */
[----:B------:R-:W-:Y:S01]  /*4cc10*/  ULDC UR12, c[0x0][0x228] ;  /* 0x00008a00000c7ab9 */ /* 0x000fe20000000800 */
[----:B------:R-:W-:Y:S01]  /*4cc20*/  ISETP.GE.AND P2, PT, R0, UR23, PT ;  /* 0x0000001700007c0c */ /* 0x000fe2000bf46270 */
[----:B------:R-:W-:Y:S01]  /*4cc30*/  IMAD.WIDE R14, R15, 0x4, R4 ;  /* 0x000000040f0e7825 */ /* 0x000fe200078e0204 */
[----:B------:R-:W-:Y:S01]  /*4cc40*/  ISETP.LT.AND P0, PT, R8, UR6, !P0 ;  /* 0x0000000608007c0c */ /* 0x000fe2000c701270 */
[----:B------:R-:W-:Y:S01]  /*4cc50*/  @P4 STG.E desc[UR10][R12.64], R145 ;  /* 0x000000910c004986 */ /* 0x000fe2000c10190a */
[----:B------:R-:W-:Y:S01]  /*4cc60*/  ULDC UR4, c[0x0][0x248] ;  /* 0x0000920000047ab9 */ /* 0x000fe20000000800 */
[----:B-1----:R-:W-:Y:S01]  /*4cc70*/  IMAD.WIDE R16, R9, 0x4, R2 ;  /* 0x0000000409107825 */ /* 0x002fe200078e0202 */
[----:B------:R-:W-:Y:S01]  /*4cc80*/  IADD3 R0, R6, 0xf8, RZ ;  /* 0x000000f806007810 */ /* 0x000fe20007ffe0ff */
[----:B------:R1:W-:Y:S01]  /*4cc90*/  @P5 STG.E desc[UR10][R14.64], R209 ;  /* 0x000000d10e005986 */ /* 0x0003e2000c10190a */
[C---:B------:R-:W-:Y:S01]  /*4cca0*/  ISETP.LT.AND P5, PT, R7.reuse, UR8, !P2 ;  /* 0x0000000807007c0c */ /* 0x040fe2000d7a1270 */
[----:B------:R-:W-:Y:S01]  /*4ccb0*/  ULDC UR14, c[0x0][0x228] ;  /* 0x00008a00000e7ab9 */ /* 0x000fe20000000800 */
[----:B------:R-:W-:Y:S01]  /*4ccc0*/  ISETP.LT.AND P4, PT, R8, UR12, !P2 ;  /* 0x0000000c08007c0c */ /* 0x000fe2000d781270 */
[----:B------:R3:W-:Y:S01]  /*4ccd0*/  @P6 STG.E desc[UR10][R16.64], R218 ;  /* 0x000000da10006986 */ /* 0x0007e2000c10190a */
[----:B------:R-:W-:Y:S01]  /*4cce0*/  ISETP.LT.AND P6, PT, R7, UR14, !P3 ;  /* 0x0000000e07007c0c */ /* 0x000fe2000dfc1270 */
[C---:B--2---:R-:W-:Y:S01]  /*4ccf0*/  IMAD.WIDE R10, R9.reuse, 0x4, R4 ;  /* 0x00000004090a7825 */ /* 0x044fe200078e0204 */
[----:B------:R-:W-:Y:S01]  /*4cd00*/  ISETP.GE.AND P2, PT, R0, UR21, PT ;  /* 0x0000001500007c0c */ /* 0x000fe2000bf46270 */
[----:B------:R-:W-:Y:S01]  /*4cd10*/  ULDC UR6, c[0x0][0x228] ;  /* 0x00008a0000067ab9 */ /* 0x000fe20000000800 */
[----:B------:R-:W-:Y:S01]  /*4cd20*/  ULDC UR8, c[0x0][0x228] ;  /* 0x00008a0000087ab9 */ /* 0x000fe20000000800 */
[----:B-1----:R-:W-:Y:S01]  /*4cd30*/  VIADD R15, R9, UR4 ;  /* 0x00000004090f7c36 */ /* 0x002fe20008000000 */
[----:B------:R-:W-:Y:S01]  /*4cd40*/  ULDC UR4, c[0x0][0x248] ;  /* 0x0000920000047ab9 */ /* 0x000fe20000000800 */
[----:B------:R-:W-:Y:S01]  /*4cd50*/  VIADD R0, R6, 0xf7 ;  /* 0x000000f706007836 */ /* 0x000fe20000000000 */
[----:B------:R-:W-:Y:S01]  /*4cd60*/  ULDC UR12, c[0x0][0x228] ;  /* 0x00008a00000c7ab9 */ /* 0x000fe20000000800 */
[----:B------:R-:W-:Y:S01]  /*4cd70*/  ULDC UR14, c[0x0][0x228] ;  /* 0x00008a00000e7ab9 */ /* 0x000fe20000000800 */
[C---:B------:R-:W-:Y:S01]  /*4cd80*/  IADD3 R19, R15.reuse, UR4, RZ ;  /* 0x000000040f137c10 */ /* 0x040fe2000fffe0ff */
[C---:B------:R-:W-:Y:S01]  /*4cd90*/  IMAD.WIDE R12, R15.reuse, 0x4, R2 ;  /* 0x000000040f0c7825 */ /* 0x040fe200078e0202 */
[----:B------:R1:W-:Y:S01]  /*4cda0*/  @P0 STG.E desc[UR10][R10.64], R222 ;  /* 0x000000de0a000986 */ /* 0x0003e2000c10190a */
[----:B------:R-:W-:Y:S01]  /*4cdb0*/  ISETP.GE.AND P0, PT, R0, UR19, PT ;  /* 0x0000001300007c0c */ /* 0x000fe2000bf06270 */
[----:B------:R-:W-:Y:S01]  /*4cdc0*/  ULDC UR4, c[0x0][0x248] ;  /* 0x0000920000047ab9 */ /* 0x000fe20000000800 */
[----:B------:R-:W-:Y:S01]  /*4cdd0*/  IMAD.WIDE R14, R15, 0x4, R4 ;  /* 0x000000040f0e7825 */ /* 0x000fe200078e0204 */
[----:B------:R-:W-:Y:S01]  /*4cde0*/  ISETP.LT.AND P3, PT, R8, UR6, !P3 ;  /* 0x0000000608007c0c */ /* 0x000fe2000df61270 */
[----:B------:R-:W-:Y:S02]  /*4cdf0*/  @P5 STG.E desc[UR10][R12.64], R146 ;  /* 0x000000920c005986 */ /* 0x000fe4000c10190a */
[----:B---3--:R-:W-:Y:S01]  /*4ce00*/  IMAD.WIDE R16, R19, 0x4, R2 ;  /* 0x0000000413107825 */ /* 0x008fe200078e0202 */
[----:B------:R-:W-:Y:S01]  /*4ce10*/  IADD3 R0, R6, 0xfa, RZ ;  /* 0x000000fa06007810 */ /* 0x000fe20007ffe0ff */
[----:B------:R2:W-:Y:S01]  /*4ce20*/  @P4 STG.E desc[UR10][R14.64], R210 ;  /* 0x000000d20e004986 */ /* 0x0005e2000c10190a */
[C---:B------:R-:W-:Y:S01]  /*4ce30*/  ISETP.LT.AND P5, PT, R7.reuse, UR8, !P0 ;  /* 0x0000000807007c0c */ /* 0x040fe2000c7a1270 */
[----:B------:R-:W-:Y:S01]  /*4ce40*/  ULDC UR6, c[0x0][0x228] ;  /* 0x00008a0000067ab9 */ /* 0x000fe20000000800 */
[----:B------:R-:W-:Y:S01]  /*4ce50*/  ISETP.LT.AND P4, PT, R8, UR12, !P0 ;  /* 0x0000000c08007c0c */ /* 0x000fe2000c781270 */
[----:B------:R3:W-:Y:S01]  /*4ce60*/  @P6 STG.E desc[UR10][R16.64], R219 ;  /* 0x000000db10006986 */ /* 0x0007e2000c10190a */
[----:B------:R-:W-:Y:S01]  /*4ce70*/  ISETP.LT.AND P6, PT, R7, UR14, !P2 ;  /* 0x0000000e07007c0c */ /* 0x000fe2000d7c1270 */
[C---:B-1----:R-:W-:Y:S01]  /*4ce80*/  IMAD.WIDE R10, R19.reuse, 0x4, R4 ;  /* 0x00000004130a7825 */ /* 0x042fe200078e0204 */
[----:B------:R-:W-:Y:S01]  /*4ce90*/  ISETP.GE.AND P0, PT, R0, UR17, PT ;  /* 0x0000001100007c0c */ /* 0x000fe2000bf06270 */
[----:B------:R-:W-:Y:S01]  /*4cea0*/  ULDC UR8, c[0x0][0x228] ;  /* 0x00008a0000087ab9 */ /* 0x000fe20000000800 */
[----:B------:R-:W-:Y:S01]  /*4ceb0*/  ULDC UR12, c[0x0][0x228] ;  /* 0x00008a00000c7ab9 */ /* 0x000fe20000000800 */
[----:B--2---:R-:W-:Y:S01]  /*4cec0*/  VIADD R15, R19, UR4 ;  /* 0x00000004130f7c36 */ /* 0x004fe20008000000 */
[----:B------:R-:W-:Y:S01]  /*4ced0*/  ULDC UR4, c[0x0][0x248] ;  /* 0x0000920000047ab9 */ /* 0x000fe20000000800 */
[----:B------:R-:W-:-:S03]  /*4cee0*/  VIADD R0, R6, 0xf9 ;  /* 0x000000f906007836 */ /* 0x000fc60000000000 */
[C---:B------:R-:W-:Y:S01]  /*4cef0*/  IADD3 R9, R15.reuse, UR4, RZ ;  /* 0x000000040f097c10 */ /* 0x040fe2000fffe0ff */
[C---:B------:R-:W-:Y:S01]  /*4cf00*/  IMAD.WIDE R12, R15.reuse, 0x4, R2 ;  /* 0x000000040f0c7825 */ /* 0x040fe200078e0202 */
[----:B------:R1:W-:Y:S01]  /*4cf10*/  @P3 STG.E desc[UR10][R10.64], R223 ;  /* 0x000000df0a003986 */ /* 0x0003e2000c10190a */
[----:B------:R-:W-:Y:S01]  /*4cf20*/  ISETP.GE.AND P3, PT, R0, UR15, PT ;  /* 0x0000000f00007c0c */ /* 0x000fe2000bf66270 */
[----:B------:R-:W-:Y:S01]  /*4cf30*/  ULDC UR4, c[0x0][0x248] ;  /* 0x0000920000047ab9 */ /* 0x000fe20000000800 */
[----:B------:R-:W-:Y:S01]  /*4cf40*/  IMAD.WIDE R14, R15, 0x4, R4 ;  /* 0x000000040f0e7825 */ /* 0x000fe200078e0204 */
[----:B------:R-:W-:-:S03]  /*4cf50*/  ISETP.LT.AND P2, PT, R8, UR6, !P2 ;  /* 0x0000000608007c0c */ /* 0x000fc6000d741270 */
[----:B---3--:R-:W-:Y:S01]  /*4cf60*/  IMAD.WIDE R16, R9, 0x4, R2 ;  /* 0x0000000409107825 */ /* 0x008fe200078e0202 */
[----:B------:R2:W-:Y:S01]  /*4cf70*/  @P5 STG.E desc[UR10][R12.64], R147 ;  /* 0x000000930c005986 */ /* 0x0005e2000c10190a */
[----:B------:R-:W-:Y:S02]  /*4cf80*/  IADD3 R0, R6, 0xfc, RZ ;  /* 0x000000fc06007810 */ /* 0x000fe40007ffe0ff */
[----:B------:R-:W-:Y:S01]  /*4cf90*/  ISETP.LT.AND P5, PT, R7, UR8, !P3 ;  /* 0x0000000807007c0c */ /* 0x000fe2000dfa1270 */
[----:B------:R3:W-:Y:S01]  /*4cfa0*/  @P4 STG.E desc[UR10][R14.64], R211 ;  /* 0x000000d30e004986 */ /* 0x0007e2000c10190a */
[----:B------:R-:W-:Y:S01]  /*4cfb0*/  VIADD R19, R9, UR4 ;  /* 0x0000000409137c36 */ /* 0x000fe20008000000 */
[----:B------:R-:W-:Y:S01]  /*4cfc0*/  ISETP.LT.AND P4, PT, R8, UR12, !P3 ;  /* 0x0000000c08007c0c */ /* 0x000fe2000df81270 */
[----:B------:R-:W-:Y:S01]  /*4cfd0*/  ULDC UR4, c[0x0][0x248] ;  /* 0x0000920000047ab9 */ /* 0x000fe20000000800 */
[----:B------:R4:W-:Y:S01]  /*4cfe0*/  @P6 STG.E desc[UR10][R16.64], R228 ;  /* 0x000000e410006986 */ /* 0x0009e2000c10190a */
[----:B------:R-:W-:Y:S01]  /*4cff0*/  ISETP.LT.AND P6, PT, R7, UR12, !P0 ;  /* 0x0000000c07007c0c */ /* 0x000fe2000c7c1270 */
[----:B-1----:R-:W-:Y:S01]  /*4d000*/  IMAD.WIDE R10, R9, 0x4, R4 ;  /* 0x00000004090a7825 */ /* 0x002fe200078e0204 */
[----:B------:R-:W-:Y:S01]  /*4d010*/  ISETP.GE.AND P3, PT, R0, UR5, PT ;  /* 0x0000000500007c0c */ /* 0x000fe2000bf66270 */
[----:B------:R-:W-:Y:S01]  /*4d020*/  ULDC UR5, c[0x0][0x248] ;  /* 0x0000920000057ab9 */ /* 0x000fe20000000800 */
[C---:B------:R-:W-:Y:S01]  /*4d030*/  IADD3 R21, R19.reuse, UR4, RZ ;  /* 0x0000000413157c10 */ /* 0x040fe2000fffe0ff */
[----:B------:R-:W-:Y:S01]  /*4d040*/  VIADD R0, R6, 0xfb ;  /* 0x000000fb06007836 */ /* 0x000fe20000000000 */
[----:B------:R1:W-:Y:S01]  /*4d050*/  @P2 STG.E desc[UR10][R10.64], R236 ;  /* 0x000000ec0a002986 */ /* 0x0003e2000c10190a */
[----:B--2---:R-:W-:Y:S01]  /*4d060*/  IMAD.WIDE R12, R19, 0x4, R2 ;  /* 0x00000004130c7825 */ /* 0x004fe200078e0202 */
[----:B------:R-:W-:-:S02]  /*4d070*/  ULDC UR4, c[0x0][0x248] ;  /* 0x0000920000047ab9 */ /* 0x000fc40000000800 */
[----:B------:R-:W-:Y:S01]  /*4d080*/  ISETP.GE.AND P2, PT, R0, UR13, PT ;  /* 0x0000000d00007c0c */ /* 0x000fe2000bf46270 */
[----:B---3--:R-:W-:Y:S01]  /*4d090*/  IMAD.WIDE R14, R19, 0x4, R4 ;  /* 0x00000004130e7825 */ /* 0x008fe200078e0204 */
[----:B------:R-:W-:-:S03]  /*4d0a0*/  ISETP.LT.AND P0, PT, R8, UR12, !P0 ;  /* 0x0000000c08007c0c */ /* 0x000fc6000c701270 */
[----:B----4-:R-:W-:Y:S01]  /*4d0b0*/  IMAD.WIDE R16, R21, 0x4, R2 ;  /* 0x0000000415107825 */ /* 0x010fe200078e0202 */
[----:B------:R2:W-:Y:S01]  /*4d0c0*/  @P5 STG.E desc[UR10][R12.64], R148 ;  /* 0x000000940c005986 */ /* 0x0005e2000c10190a */
[----:B------:R-:W-:Y:S02]  /*4d0d0*/  ISETP.LT.AND P5, PT, R7, UR12, !P2 ;  /* 0x0000000c07007c0c */ /* 0x000fe4000d7a1270 */
[----:B------:R-:W-:Y:S01]  /*4d0e0*/  VIADD R9, R21, UR4 ;  /* 0x0000000415097c36 */ /* 0x000fe20008000000 */
[----:B------:R3:W-:Y:S01]  /*4d0f0*/  @P4 STG.E desc[UR10][R14.64], R248 ;  /* 0x000000f80e004986 */ /* 0x0007e2000c10190a */
[----:B------:R-:W-:Y:S01]  /*4d100*/  ISETP.LT.AND P4, PT, R8, UR12, !P2 ;  /* 0x0000000c08007c0c */ /* 0x000fe2000d781270 */
[----:B------:R-:W-:Y:S02]  /*4d110*/  ULDC UR4, c[0x0][0x248] ;  /* 0x0000920000047ab9 */ /* 0x000fe40000000800 */
[----:B------:R4:W-:Y:S01]  /*4d120*/  @P6 STG.E desc[UR10][R16.64], R229 ;  /* 0x000000e510006986 */ /* 0x0009e2000c10190a */
[----:B------:R-:W-:Y:S01]  /*4d130*/  ISETP.LT.AND P6, PT, R7, UR12, !P3 ;  /* 0x0000000c07007c0c */ /* 0x000fe2000dfc1270 */
[----:B-1----:R-:W-:Y:S01]  /*4d140*/  IMAD.WIDE R10, R21, 0x4, R4 ;  /* 0x00000004150a7825 */ /* 0x002fe200078e0204 */
[----:B------:R-:W-:Y:S01]  /*4d150*/  IADD3 R19, R9, UR4, RZ ;  /* 0x0000000409137c10 */ /* 0x000fe2000fffe0ff */
[----:B------:R-:W-:Y:S01]  /*4d160*/  ULDC UR4, c[0x0][0x248] ;  /* 0x0000920000047ab9 */ /* 0x000fe20000000800 */
[C---:B------:R-:W-:Y:S01]  /*4d170*/  IADD3 R0, R6.reuse, 0xfe, RZ ;  /* 0x000000fe06007810 */ /* 0x040fe20007ffe0ff */
[----:B------:R-:W-:-:S02]  /*4d180*/  VIADD R6, R6, 0xfd ;  /* 0x000000fd06067836 */ /* 0x000fc40000000000 */
[C---:B--2---:R-:W-:Y:S01]  /*4d190*/  IMAD.WIDE R12, R9.reuse, 0x4, R2 ;  /* 0x00000004090c7825 */ /* 0x044fe200078e0202 */
[----:B------:R-:W-:Y:S03]  /*4d1a0*/  @P0 STG.E desc[UR10][R10.64], R237 ;  /* 0x000000ed0a000986 */ /* 0x000fe6000c10190a */
[----:B---3--:R-:W-:Y:S01]  /*4d1b0*/  IMAD.WIDE R14, R9, 0x4, R4 ;  /* 0x00000004090e7825 */ /* 0x008fe200078e0204 */
[----:B------:R-:W-:-:S03]  /*4d1c0*/  ISETP.GE.AND P0, PT, R6, UR7, PT ;  /* 0x0000000706007c0c */ /* 0x000fc6000bf06270 */
[C---:B----4-:R-:W-:Y:S01]  /*4d1d0*/  IMAD.WIDE R16, R19.reuse, 0x4, R2 ;  /* 0x0000000413107825 */ /* 0x050fe200078e0202 */
[----:B------:R-:W-:Y:S01]  /*4d1e0*/  @P5 STG.E desc[UR10][R12.64], R149 ;  /* 0x000000950c005986 */ /* 0x000fe2000c10190a */
[----:B------:R-:W-:Y:S02]  /*4d1f0*/  ISETP.GE.AND P2, PT, R0, UR9, PT ;  /* 0x0000000900007c0c */ /* 0x000fe4000bf46270 */
[----:B------:R-:W-:Y:S01]  /*4d200*/  ISETP.LT.AND P3, PT, R8, UR12, !P3 ;  /* 0x0000000c08007c0c */ /* 0x000fe2000df61270 */
[----:B------:R1:W-:Y:S01]  /*4d210*/  @P4 STG.E desc[UR10][R14.64], R249 ;  /* 0x000000f90e004986 */ /* 0x0003e2000c10190a */
[----:B------:R-:W-:Y:S01]  /*4d220*/  IADD3 R21, R19, UR4, RZ ;  /* 0x0000000413157c10 */ /* 0x000fe2000fffe0ff */
[----:B------:R-:W-:Y:S02]  /*4d230*/  ULDC UR4, c[0x0][0x248] ;  /* 0x0000920000047ab9 */ /* 0x000fe40000000800 */
[----:B------:R2:W-:Y:S01]  /*4d240*/  @P6 STG.E desc[UR10][R16.64], R230 ;  /* 0x000000e610006986 */ /* 0x0005e2000c10190a */
[----:B------:R-:W-:-:S02]  /*4d250*/  ISETP.LT.AND P6, PT, R7, UR12, !P0 ;  /* 0x0000000c07007c0c */ /* 0x000fc4000c7c1270 */
[C---:B------:R-:W-:Y:S02]  /*4d260*/  ISETP.LT.AND P0, PT, R8.reuse, UR12, !P0 ;  /* 0x0000000c08007c0c */ /* 0x040fe4000c701270 */
[----:B------:R-:W-:Y:S02]  /*4d270*/  ISETP.LT.AND P5, PT, R7, UR12, !P2 ;  /* 0x0000000c07007c0c */ /* 0x000fe4000d7a1270 */
[C---:B------:R-:W-:Y:S01]  /*4d280*/  ISETP.LT.AND P2, PT, R8.reuse, UR12, !P2 ;  /* 0x0000000c08007c0c */ /* 0x040fe2000d741270 */
[----:B-1----:R-:W-:Y:S01]  /*4d290*/  VIADD R15, R21, UR5 ;  /* 0x00000005150f7c36 */ /* 0x002fe20008000000 */
[----:B------:R-:W-:Y:S01]  /*4d2a0*/  ISETP.LT.AND P4, PT, R7, UR12, !P1 ;  /* 0x0000000c07007c0c */ /* 0x000fe2000cf81270 */
[----:B------:R-:W-:Y:S01]  /*4d2b0*/  IMAD.WIDE R6, R19, 0x4, R4 ;  /* 0x0000000413067825 */ /* 0x000fe200078e0204 */
[----:B------:R-:W-:-:S03]  /*4d2c0*/  ISETP.LT.AND P1, PT, R8, UR12, !P1 ;  /* 0x0000000c08007c0c */ /* 0x000fc6000cf21270 */
[----:B------:R-:W-:Y:S01]  /*4d2d0*/  IMAD.WIDE R8, R21, 0x4, R2 ;  /* 0x0000000415087825 */ /* 0x000fe200078e0202 */
[----:B--2---:R-:W-:-:S03]  /*4d2e0*/  IADD3 R17, R15, UR4, RZ ;  /* 0x000000040f117c10 */ /* 0x004fc6000fffe0ff */
[----:B------:R-:W-:Y:S01]  /*4d2f0*/  IMAD.WIDE R10, R21, 0x4, R4 ;  /* 0x00000004150a7825 */ /* 0x000fe200078e0204 */
[----:B------:R1:W-:Y:S03]  /*4d300*/  @P3 STG.E desc[UR10][R6.64], R238 ;  /* 0x000000ee06003986 */ /* 0x0003e6000c10190a */
[C---:B------:R-:W-:Y:S01]  /*4d310*/  IMAD.WIDE R12, R15.reuse, 0x4, R2 ;  /* 0x000000040f0c7825 */ /* 0x040fe200078e0202 */
[----:B------:R1:W-:Y:S03]  /*4d320*/  @P6 STG.E desc[UR10][R8.64], R150 ;  /* 0x0000009608006986 */ /* 0x0003e6000c10190a */
[----:B------:R-:W-:Y:S01]  /*4d330*/  IMAD.WIDE R14, R15, 0x4, R4 ;  /* 0x000000040f0e7825 */ /* 0x000fe200078e0204 */
[----:B------:R1:W-:Y:S04]  /*4d340*/  @P0 STG.E desc[UR10][R10.64], R250 ;  /* 0x000000fa0a000986 */ /* 0x0003e8000c10190a */
[----:B------:R1:W-:Y:S04]  /*4d350*/  @P5 STG.E desc[UR10][R12.64], R231 ;  /* 0x000000e70c005986 */ /* 0x0003e8000c10190a */
[----:B------:R1:W-:Y:S01]  /*4d360*/  @P2 STG.E desc[UR10][R14.64], R239 ;  /* 0x000000ef0e002986 */ /* 0x0003e2000c10190a */
[----:B------:R-:W-:-:S04]  /*4d370*/  IMAD.WIDE R2, R17, 0x4, R2 ;  /* 0x0000000411027825 */ /* 0x000fc800078e0202 */
[----:B------:R-:W-:Y:S01]  /*4d380*/  IMAD.WIDE R4, R17, 0x4, R4 ;  /* 0x0000000411047825 */ /* 0x000fe200078e0204 */
[----:B------:R1:W-:Y:S01]  /*4d390*/  @P4 STG.E desc[UR10][R2.64], R151 ;  /* 0x0000009702004986 */ /* 0x0003e2000c10190a */
[----:B------:R-:W-:Y:S05]  /*4d3a0*/  @!P1 EXIT ;  /* 0x000000000000994d */ /* 0x000fea0003800000 */
[----:B------:R-:W-:Y:S01]  /*4d3b0*/  STG.E desc[UR10][R4.64], R251 ;  /* 0x000000fb04007986 */ /* 0x000fe2000c10190a */
[----:B------:R-:W-:Y:S05]  /*4d3c0*/  EXIT ;  /* 0x000000000000794d */ /* 0x000fea0003800000 */
.L_x_2:
[----:B------:R-:W-:-:S00]  /*4d3d0*/  BRA `(.L_x_2) ;  /* 0xfffffffc00fc7947 */ /* 0x000fc0000383ffff */
[----:B------:R-:W-:-:S00]  /*4d3e0*/  NOP ;  /* 0x0000000000007918 */ /* 0x000fc00000000000 */
        /* <DEDUP_REMOVED lines=9> */
.L_x_3:


//--------------------- .nv.shared.matmul_kernel  --------------------------
	.section	.nv.shared.matmul_kernel,"aw",@nobits
	.sectionflags	@""
	.align	16
	.zero		1024


//--------------------- .nv.shared.reserved.0     --------------------------
	.section	.nv.shared.reserved.0,"aw",@nobits
	.weak		__nv_reservedSMEM_offset_0_alias
	.size		__nv_reservedSMEM_offset_0_alias, 0, 0
	.other		__nv_reservedSMEM_offset_0_alias,@"STO_CUDA_RESERVED_SHARED STV_DEFAULT"
__nv_reservedSMEM_offset_0_alias:
	.zero		0


//--------------------- .nv.constant0.matmul_kernel --------------------------
	.section	.nv.constant0.matmul_kernel,"a",@progbits
	.sectionflags	@""
	.align	4
.nv.constant0.matmul_kernel:
	.zero		608


//--------------------- SYMBOLS --------------------------

	.type		.nv.reservedSmem.offset0,@object
	.size		.nv.reservedSmem.offset0,0x4
